//
// Generated by NVIDIA NVVM Compiler
//
// Compiler Build ID: CL-36424714
// Cuda compilation tools, release 13.0, V13.0.88
// Based on NVVM 20.0.0
//

.version 9.0
.target sm_100
.address_size 64

	// .globl	_Z12compute_gemmPK6__halfS1_PfS2_ff
.extern .shared .align 16 .b8 shmem[];

.visible .entry _Z12compute_gemmPK6__halfS1_PfS2_ff(
	.param .u64 .ptr .align 1 _Z12compute_gemmPK6__halfS1_PfS2_ff_param_0,
	.param .u64 .ptr .align 1 _Z12compute_gemmPK6__halfS1_PfS2_ff_param_1,
	.param .u64 .ptr .align 1 _Z12compute_gemmPK6__halfS1_PfS2_ff_param_2,
	.param .u64 .ptr .align 1 _Z12compute_gemmPK6__halfS1_PfS2_ff_param_3,
	.param .f32 _Z12compute_gemmPK6__halfS1_PfS2_ff_param_4,
	.param .f32 _Z12compute_gemmPK6__halfS1_PfS2_ff_param_5
)
{
	.reg .pred 	%p<5>;
	.reg .b32 	%r<14563>;
	.reg .b32 	%f<16515>;
	.reg .b64 	%rd<30>;

	ld.param.u64 	%rd8, [_Z12compute_gemmPK6__halfS1_PfS2_ff_param_2];
	ld.param.u64 	%rd9, [_Z12compute_gemmPK6__halfS1_PfS2_ff_param_3];
	mov.u32 	%r1, %tid.x;
	shr.u32 	%r2, %r1, 5;
	mov.u32 	%r14562, %ctaid.x;
	shr.u32 	%r17, %r14562, 2;
	and.b32  	%r14561, %r17, 134217720;
	setp.gt.u32 	%p1, %r14561, 255;
	@%p1 bra 	$L__BB0_6;
	shl.b32 	%r18, %r2, 6;
	and.b32  	%r19, %r18, 64;
	shl.b32 	%r20, %r1, 6;
	and.b32  	%r21, %r20, 61440;
	or.b32  	%r22, %r19, %r21;
	shl.b32 	%r23, %r22, 2;
	mov.u32 	%r24, shmem;
	add.s32 	%r5, %r24, %r23;
	shl.b32 	%r25, %r2, 13;
	add.s32 	%r26, %r24, %r25;
	and.b32  	%r27, %r1, 31;
	cvta.to.global.u64 	%rd10, %rd9;
	cvta.to.global.u64 	%rd11, %rd8;
	shl.b32 	%r28, %r1, 4;
	and.b32  	%r29, %r28, 496;
	add.s32 	%r6, %r26, %r29;
	cvt.u64.u32 	%rd12, %r28;
	and.b64  	%rd13, %rd12, 496;
	add.s64 	%rd1, %rd11, %rd13;
	setp.lt.u32 	%p2, %r1, 128;
	shl.b32 	%r7, %r2, 17;
	and.b32  	%r30, %r1, 96;
	or.b32  	%r31, %r30, 128;
	selp.b32 	%r32, %r30, %r31, %p2;
	and.b32  	%r8, %r1, 7;
	shr.u32 	%r33, %r27, 3;
	or.b32  	%r34, %r32, %r33;
	and.b32  	%r35, %r28, 112;
	add.s32 	%r36, %r24, %r35;
	shr.u32 	%r37, %r1, 1;
	and.b32  	%r38, %r37, 480;
	add.s64 	%rd2, %rd10, %rd13;
	mad.lo.s32 	%r9, %r34, 160, %r36;
	mad.lo.s32 	%r10, %r38, 160, %r24;
	mul.wide.u32 	%rd20, %r8, 16;
$L__BB0_2:
	setp.gt.u32 	%p3, %r1, 127;
	shl.b32 	%r39, %r14562, 3;
	and.b32  	%r13, %r39, 248;
	shr.u32 	%r40, %r1, 5;
	add.s32 	%r41, %r14561, %r40;
	shl.b32 	%r42, %r41, 16;
	shl.b32 	%r43, %r14562, 7;
	and.b32  	%r44, %r43, 3968;
	or.b32  	%r14, %r42, %r44;
	mul.wide.u32 	%rd14, %r14, 4;
	add.s64 	%rd15, %rd1, %rd14;
	ld.global.v4.u32 	{%r45, %r46, %r47, %r48}, [%rd15];
	st.shared.v4.u32 	[%r6], {%r45, %r46, %r47, %r48};
	ld.global.v4.u32 	{%r49, %r50, %r51, %r52}, [%rd15+16384];
	st.shared.v4.u32 	[%r6+512], {%r49, %r50, %r51, %r52};
	ld.global.v4.u32 	{%r53, %r54, %r55, %r56}, [%rd15+32768];
	st.shared.v4.u32 	[%r6+1024], {%r53, %r54, %r55, %r56};
	ld.global.v4.u32 	{%r57, %r58, %r59, %r60}, [%rd15+49152];
	st.shared.v4.u32 	[%r6+1536], {%r57, %r58, %r59, %r60};
	ld.global.v4.u32 	{%r61, %r62, %r63, %r64}, [%rd15+65536];
	st.shared.v4.u32 	[%r6+2048], {%r61, %r62, %r63, %r64};
	ld.global.v4.u32 	{%r65, %r66, %r67, %r68}, [%rd15+81920];
	st.shared.v4.u32 	[%r6+2560], {%r65, %r66, %r67, %r68};
	ld.global.v4.u32 	{%r69, %r70, %r71, %r72}, [%rd15+98304];
	st.shared.v4.u32 	[%r6+3072], {%r69, %r70, %r71, %r72};
	ld.global.v4.u32 	{%r73, %r74, %r75, %r76}, [%rd15+114688];
	st.shared.v4.u32 	[%r6+3584], {%r73, %r74, %r75, %r76};
	ld.global.v4.u32 	{%r77, %r78, %r79, %r80}, [%rd15+131072];
	st.shared.v4.u32 	[%r6+4096], {%r77, %r78, %r79, %r80};
	ld.global.v4.u32 	{%r81, %r82, %r83, %r84}, [%rd15+147456];
	st.shared.v4.u32 	[%r6+4608], {%r81, %r82, %r83, %r84};
	ld.global.v4.u32 	{%r85, %r86, %r87, %r88}, [%rd15+163840];
	st.shared.v4.u32 	[%r6+5120], {%r85, %r86, %r87, %r88};
	ld.global.v4.u32 	{%r89, %r90, %r91, %r92}, [%rd15+180224];
	st.shared.v4.u32 	[%r6+5632], {%r89, %r90, %r91, %r92};
	ld.global.v4.u32 	{%r93, %r94, %r95, %r96}, [%rd15+196608];
	st.shared.v4.u32 	[%r6+6144], {%r93, %r94, %r95, %r96};
	ld.global.v4.u32 	{%r97, %r98, %r99, %r100}, [%rd15+212992];
	st.shared.v4.u32 	[%r6+6656], {%r97, %r98, %r99, %r100};
	ld.global.v4.u32 	{%r101, %r102, %r103, %r104}, [%rd15+229376];
	st.shared.v4.u32 	[%r6+7168], {%r101, %r102, %r103, %r104};
	ld.global.v4.u32 	{%r105, %r106, %r107, %r108}, [%rd15+245760];
	st.shared.v4.u32 	[%r6+7680], {%r105, %r106, %r107, %r108};
	bar.sync 	0;
	mov.b32 	%r109, 128;
	wmma.load.c.sync.aligned.row.m16n16k16.shared.f32 	{%f1, %f2, %f3, %f4, %f5, %f6, %f7, %f8}, [%r5], %r109;
	add.s32 	%r110, %r5, 64;
	wmma.load.c.sync.aligned.row.m16n16k16.shared.f32 	{%f9, %f10, %f11, %f12, %f13, %f14, %f15, %f16}, [%r110], %r109;
	add.s32 	%r111, %r5, 128;
	wmma.load.c.sync.aligned.row.m16n16k16.shared.f32 	{%f17, %f18, %f19, %f20, %f21, %f22, %f23, %f24}, [%r111], %r109;
	add.s32 	%r112, %r5, 192;
	wmma.load.c.sync.aligned.row.m16n16k16.shared.f32 	{%f25, %f26, %f27, %f28, %f29, %f30, %f31, %f32}, [%r112], %r109;
	add.s32 	%r113, %r5, 8192;
	wmma.load.c.sync.aligned.row.m16n16k16.shared.f32 	{%f33, %f34, %f35, %f36, %f37, %f38, %f39, %f40}, [%r113], %r109;
	add.s32 	%r114, %r5, 8256;
	wmma.load.c.sync.aligned.row.m16n16k16.shared.f32 	{%f41, %f42, %f43, %f44, %f45, %f46, %f47, %f48}, [%r114], %r109;
	add.s32 	%r115, %r5, 8320;
	wmma.load.c.sync.aligned.row.m16n16k16.shared.f32 	{%f49, %f50, %f51, %f52, %f53, %f54, %f55, %f56}, [%r115], %r109;
	add.s32 	%r116, %r5, 8384;
	wmma.load.c.sync.aligned.row.m16n16k16.shared.f32 	{%f57, %f58, %f59, %f60, %f61, %f62, %f63, %f64}, [%r116], %r109;
	bar.sync 	0;
	@%p3 bra 	$L__BB0_4;
	ld.param.u64 	%rd27, [_Z12compute_gemmPK6__halfS1_PfS2_ff_param_0];
	shl.b32 	%r120, %r14561, 16;
	add.s32 	%r121, %r120, %r7;
	cvta.to.global.u64 	%rd18, %rd27;
	mul.wide.u32 	%rd19, %r121, 2;
	add.s64 	%rd29, %rd18, %rd19;
	bra.uni 	$L__BB0_5;
$L__BB0_4:
	ld.param.u64 	%rd28, [_Z12compute_gemmPK6__halfS1_PfS2_ff_param_1];
	shl.b32 	%r117, %r13, 16;
	and.b32  	%r118, %r7, 393216;
	add.s32 	%r119, %r117, %r118;
	cvta.to.global.u64 	%rd16, %rd28;
	mul.wide.u32 	%rd17, %r119, 2;
	add.s64 	%rd29, %rd16, %rd17;
$L__BB0_5:
	ld.param.f32 	%f16514, [_Z12compute_gemmPK6__halfS1_PfS2_ff_param_4];
	add.s64 	%rd21, %rd29, %rd20;
	shl.b32 	%r122, %r1, 10;
	cvt.u64.u32 	%rd22, %r122;
	and.b64  	%rd23, %rd22, 24576;
	add.s64 	%rd24, %rd21, %rd23;
	ld.global.v4.u32 	{%r123, %r124, %r125, %r126}, [%rd24];
	st.shared.v4.u32 	[%r9], {%r123, %r124, %r125, %r126};
	ld.global.v4.u32 	{%r127, %r128, %r129, %r130}, [%rd24+32768];
	st.shared.v4.u32 	[%r9+640], {%r127, %r128, %r129, %r130};
	ld.global.v4.u32 	{%r131, %r132, %r133, %r134}, [%rd24+65536];
	st.shared.v4.u32 	[%r9+1280], {%r131, %r132, %r133, %r134};
	ld.global.v4.u32 	{%r135, %r136, %r137, %r138}, [%rd24+98304];
	st.shared.v4.u32 	[%r9+1920], {%r135, %r136, %r137, %r138};
	ld.global.v4.u32 	{%r139, %r140, %r141, %r142}, [%rd24+131072];
	st.shared.v4.u32 	[%r9+2560], {%r139, %r140, %r141, %r142};
	ld.global.v4.u32 	{%r143, %r144, %r145, %r146}, [%rd24+163840];
	st.shared.v4.u32 	[%r9+3200], {%r143, %r144, %r145, %r146};
	ld.global.v4.u32 	{%r147, %r148, %r149, %r150}, [%rd24+196608];
	st.shared.v4.u32 	[%r9+3840], {%r147, %r148, %r149, %r150};
	ld.global.v4.u32 	{%r151, %r152, %r153, %r154}, [%rd24+229376];
	st.shared.v4.u32 	[%r9+4480], {%r151, %r152, %r153, %r154};
	bar.sync 	0;
	mov.b32 	%r155, 80;
	wmma.load.a.sync.aligned.row.m16n16k16.shared.f16 	{%r156, %r157, %r158, %r159, %r160, %r161, %r162, %r163}, [%r10], %r155;
	shl.b32 	%r164, %r1, 1;
	and.b32  	%r165, %r164, 64;
	mov.u32 	%r166, shmem;
	mad.lo.s32 	%r167, %r165, 160, %r166;
	add.s32 	%r168, %r167, 20480;
	wmma.load.b.sync.aligned.col.m16n16k16.shared.f16 	{%r169, %r170, %r171, %r172, %r173, %r174, %r175, %r176}, [%r168], %r155;
	wmma.mma.sync.aligned.row.col.m16n16k16.f32.f32 {%f66, %f67, %f68, %f69, %f70, %f71, %f72, %f73}, {%r156, %r157, %r158, %r159, %r160, %r161, %r162, %r163}, {%r169, %r170, %r171, %r172, %r173, %r174, %r175, %r176}, {%f1, %f2, %f3, %f4, %f5, %f6, %f7, %f8};
	add.s32 	%r177, %r167, 23040;
	wmma.load.b.sync.aligned.col.m16n16k16.shared.f16 	{%r178, %r179, %r180, %r181, %r182, %r183, %r184, %r185}, [%r177], %r155;
	wmma.mma.sync.aligned.row.col.m16n16k16.f32.f32 {%f74, %f75, %f76, %f77, %f78, %f79, %f80, %f81}, {%r156, %r157, %r158, %r159, %r160, %r161, %r162, %r163}, {%r178, %r179, %r180, %r181, %r182, %r183, %r184, %r185}, {%f9, %f10, %f11, %f12, %f13, %f14, %f15, %f16};
	add.s32 	%r186, %r167, 25600;
	wmma.load.b.sync.aligned.col.m16n16k16.shared.f16 	{%r187, %r188, %r189, %r190, %r191, %r192, %r193, %r194}, [%r186], %r155;
	wmma.mma.sync.aligned.row.col.m16n16k16.f32.f32 {%f82, %f83, %f84, %f85, %f86, %f87, %f88, %f89}, {%r156, %r157, %r158, %r159, %r160, %r161, %r162, %r163}, {%r187, %r188, %r189, %r190, %r191, %r192, %r193, %r194}, {%f17, %f18, %f19, %f20, %f21, %f22, %f23, %f24};
	add.s32 	%r195, %r167, 28160;
	wmma.load.b.sync.aligned.col.m16n16k16.shared.f16 	{%r196, %r197, %r198, %r199, %r200, %r201, %r202, %r203}, [%r195], %r155;
	wmma.mma.sync.aligned.row.col.m16n16k16.f32.f32 {%f90, %f91, %f92, %f93, %f94, %f95, %f96, %f97}, {%r156, %r157, %r158, %r159, %r160, %r161, %r162, %r163}, {%r196, %r197, %r198, %r199, %r200, %r201, %r202, %r203}, {%f25, %f26, %f27, %f28, %f29, %f30, %f31, %f32};
	add.s32 	%r204, %r10, 2560;
	wmma.load.a.sync.aligned.row.m16n16k16.shared.f16 	{%r205, %r206, %r207, %r208, %r209, %r210, %r211, %r212}, [%r204], %r155;
	wmma.mma.sync.aligned.row.col.m16n16k16.f32.f32 {%f98, %f99, %f100, %f101, %f102, %f103, %f104, %f105}, {%r205, %r206, %r207, %r208, %r209, %r210, %r211, %r212}, {%r169, %r170, %r171, %r172, %r173, %r174, %r175, %r176}, {%f33, %f34, %f35, %f36, %f37, %f38, %f39, %f40};
	wmma.mma.sync.aligned.row.col.m16n16k16.f32.f32 {%f106, %f107, %f108, %f109, %f110, %f111, %f112, %f113}, {%r205, %r206, %r207, %r208, %r209, %r210, %r211, %r212}, {%r178, %r179, %r180, %r181, %r182, %r183, %r184, %r185}, {%f41, %f42, %f43, %f44, %f45, %f46, %f47, %f48};
	wmma.mma.sync.aligned.row.col.m16n16k16.f32.f32 {%f114, %f115, %f116, %f117, %f118, %f119, %f120, %f121}, {%r205, %r206, %r207, %r208, %r209, %r210, %r211, %r212}, {%r187, %r188, %r189, %r190, %r191, %r192, %r193, %r194}, {%f49, %f50, %f51, %f52, %f53, %f54, %f55, %f56};
	wmma.mma.sync.aligned.row.col.m16n16k16.f32.f32 {%f122, %f123, %f124, %f125, %f126, %f127, %f128, %f129}, {%r205, %r206, %r207, %r208, %r209, %r210, %r211, %r212}, {%r196, %r197, %r198, %r199, %r200, %r201, %r202, %r203}, {%f57, %f58, %f59, %f60, %f61, %f62, %f63, %f64};
	add.s32 	%r213, %r10, 32;
	wmma.load.a.sync.aligned.row.m16n16k16.shared.f16 	{%r214, %r215, %r216, %r217, %r218, %r219, %r220, %r221}, [%r213], %r155;
	add.s32 	%r222, %r167, 20512;
	wmma.load.b.sync.aligned.col.m16n16k16.shared.f16 	{%r223, %r224, %r225, %r226, %r227, %r228, %r229, %r230}, [%r222], %r155;
	wmma.mma.sync.aligned.row.col.m16n16k16.f32.f32 {%f130, %f131, %f132, %f133, %f134, %f135, %f136, %f137}, {%r214, %r215, %r216, %r217, %r218, %r219, %r220, %r221}, {%r223, %r224, %r225, %r226, %r227, %r228, %r229, %r230}, {%f66, %f67, %f68, %f69, %f70, %f71, %f72, %f73};
	add.s32 	%r231, %r167, 23072;
	wmma.load.b.sync.aligned.col.m16n16k16.shared.f16 	{%r232, %r233, %r234, %r235, %r236, %r237, %r238, %r239}, [%r231], %r155;
	wmma.mma.sync.aligned.row.col.m16n16k16.f32.f32 {%f138, %f139, %f140, %f141, %f142, %f143, %f144, %f145}, {%r214, %r215, %r216, %r217, %r218, %r219, %r220, %r221}, {%r232, %r233, %r234, %r235, %r236, %r237, %r238, %r239}, {%f74, %f75, %f76, %f77, %f78, %f79, %f80, %f81};
	add.s32 	%r240, %r167, 25632;
	wmma.load.b.sync.aligned.col.m16n16k16.shared.f16 	{%r241, %r242, %r243, %r244, %r245, %r246, %r247, %r248}, [%r240], %r155;
	wmma.mma.sync.aligned.row.col.m16n16k16.f32.f32 {%f146, %f147, %f148, %f149, %f150, %f151, %f152, %f153}, {%r214, %r215, %r216, %r217, %r218, %r219, %r220, %r221}, {%r241, %r242, %r243, %r244, %r245, %r246, %r247, %r248}, {%f82, %f83, %f84, %f85, %f86, %f87, %f88, %f89};
	add.s32 	%r249, %r167, 28192;
	wmma.load.b.sync.aligned.col.m16n16k16.shared.f16 	{%r250, %r251, %r252, %r253, %r254, %r255, %r256, %r257}, [%r249], %r155;
	wmma.mma.sync.aligned.row.col.m16n16k16.f32.f32 {%f154, %f155, %f156, %f157, %f158, %f159, %f160, %f161}, {%r214, %r215, %r216, %r217, %r218, %r219, %r220, %r221}, {%r250, %r251, %r252, %r253, %r254, %r255, %r256, %r257}, {%f90, %f91, %f92, %f93, %f94, %f95, %f96, %f97};
	add.s32 	%r258, %r10, 2592;
	wmma.load.a.sync.aligned.row.m16n16k16.shared.f16 	{%r259, %r260, %r261, %r262, %r263, %r264, %r265, %r266}, [%r258], %r155;
	wmma.mma.sync.aligned.row.col.m16n16k16.f32.f32 {%f162, %f163, %f164, %f165, %f166, %f167, %f168, %f169}, {%r259, %r260, %r261, %r262, %r263, %r264, %r265, %r266}, {%r223, %r224, %r225, %r226, %r227, %r228, %r229, %r230}, {%f98, %f99, %f100, %f101, %f102, %f103, %f104, %f105};
	wmma.mma.sync.aligned.row.col.m16n16k16.f32.f32 {%f170, %f171, %f172, %f173, %f174, %f175, %f176, %f177}, {%r259, %r260, %r261, %r262, %r263, %r264, %r265, %r266}, {%r232, %r233, %r234, %r235, %r236, %r237, %r238, %r239}, {%f106, %f107, %f108, %f109, %f110, %f111, %f112, %f113};
	wmma.mma.sync.aligned.row.col.m16n16k16.f32.f32 {%f178, %f179, %f180, %f181, %f182, %f183, %f184, %f185}, {%r259, %r260, %r261, %r262, %r263, %r264, %r265, %r266}, {%r241, %r242, %r243, %r244, %r245, %r246, %r247, %r248}, {%f114, %f115, %f116, %f117, %f118, %f119, %f120, %f121};
	wmma.mma.sync.aligned.row.col.m16n16k16.f32.f32 {%f186, %f187, %f188, %f189, %f190, %f191, %f192, %f193}, {%r259, %r260, %r261, %r262, %r263, %r264, %r265, %r266}, {%r250, %r251, %r252, %r253, %r254, %r255, %r256, %r257}, {%f122, %f123, %f124, %f125, %f126, %f127, %f128, %f129};
	add.s32 	%r267, %r10, 64;
	wmma.load.a.sync.aligned.row.m16n16k16.shared.f16 	{%r268, %r269, %r270, %r271, %r272, %r273, %r274, %r275}, [%r267], %r155;
	add.s32 	%r276, %r167, 20544;
	wmma.load.b.sync.aligned.col.m16n16k16.shared.f16 	{%r277, %r278, %r279, %r280, %r281, %r282, %r283, %r284}, [%r276], %r155;
	wmma.mma.sync.aligned.row.col.m16n16k16.f32.f32 {%f194, %f195, %f196, %f197, %f198, %f199, %f200, %f201}, {%r268, %r269, %r270, %r271, %r272, %r273, %r274, %r275}, {%r277, %r278, %r279, %r280, %r281, %r282, %r283, %r284}, {%f130, %f131, %f132, %f133, %f134, %f135, %f136, %f137};
	add.s32 	%r285, %r167, 23104;
	wmma.load.b.sync.aligned.col.m16n16k16.shared.f16 	{%r286, %r287, %r288, %r289, %r290, %r291, %r292, %r293}, [%r285], %r155;
	wmma.mma.sync.aligned.row.col.m16n16k16.f32.f32 {%f202, %f203, %f204, %f205, %f206, %f207, %f208, %f209}, {%r268, %r269, %r270, %r271, %r272, %r273, %r274, %r275}, {%r286, %r287, %r288, %r289, %r290, %r291, %r292, %r293}, {%f138, %f139, %f140, %f141, %f142, %f143, %f144, %f145};
	add.s32 	%r294, %r167, 25664;
	wmma.load.b.sync.aligned.col.m16n16k16.shared.f16 	{%r295, %r296, %r297, %r298, %r299, %r300, %r301, %r302}, [%r294], %r155;
	wmma.mma.sync.aligned.row.col.m16n16k16.f32.f32 {%f210, %f211, %f212, %f213, %f214, %f215, %f216, %f217}, {%r268, %r269, %r270, %r271, %r272, %r273, %r274, %r275}, {%r295, %r296, %r297, %r298, %r299, %r300, %r301, %r302}, {%f146, %f147, %f148, %f149, %f150, %f151, %f152, %f153};
	add.s32 	%r303, %r167, 28224;
	wmma.load.b.sync.aligned.col.m16n16k16.shared.f16 	{%r304, %r305, %r306, %r307, %r308, %r309, %r310, %r311}, [%r303], %r155;
	wmma.mma.sync.aligned.row.col.m16n16k16.f32.f32 {%f218, %f219, %f220, %f221, %f222, %f223, %f224, %f225}, {%r268, %r269, %r270, %r271, %r272, %r273, %r274, %r275}, {%r304, %r305, %r306, %r307, %r308, %r309, %r310, %r311}, {%f154, %f155, %f156, %f157, %f158, %f159, %f160, %f161};
	add.s32 	%r312, %r10, 2624;
	wmma.load.a.sync.aligned.row.m16n16k16.shared.f16 	{%r313, %r314, %r315, %r316, %r317, %r318, %r319, %r320}, [%r312], %r155;
	wmma.mma.sync.aligned.row.col.m16n16k16.f32.f32 {%f226, %f227, %f228, %f229, %f230, %f231, %f232, %f233}, {%r313, %r314, %r315, %r316, %r317, %r318, %r319, %r320}, {%r277, %r278, %r279, %r280, %r281, %r282, %r283, %r284}, {%f162, %f163, %f164, %f165, %f166, %f167, %f168, %f169};
	wmma.mma.sync.aligned.row.col.m16n16k16.f32.f32 {%f234, %f235, %f236, %f237, %f238, %f239, %f240, %f241}, {%r313, %r314, %r315, %r316, %r317, %r318, %r319, %r320}, {%r286, %r287, %r288, %r289, %r290, %r291, %r292, %r293}, {%f170, %f171, %f172, %f173, %f174, %f175, %f176, %f177};
	wmma.mma.sync.aligned.row.col.m16n16k16.f32.f32 {%f242, %f243, %f244, %f245, %f246, %f247, %f248, %f249}, {%r313, %r314, %r315, %r316, %r317, %r318, %r319, %r320}, {%r295, %r296, %r297, %r298, %r299, %r300, %r301, %r302}, {%f178, %f179, %f180, %f181, %f182, %f183, %f184, %f185};
	wmma.mma.sync.aligned.row.col.m16n16k16.f32.f32 {%f250, %f251, %f252, %f253, %f254, %f255, %f256, %f257}, {%r313, %r314, %r315, %r316, %r317, %r318, %r319, %r320}, {%r304, %r305, %r306, %r307, %r308, %r309, %r310, %r311}, {%f186, %f187, %f188, %f189, %f190, %f191, %f192, %f193};
	add.s32 	%r321, %r10, 96;
	wmma.load.a.sync.aligned.row.m16n16k16.shared.f16 	{%r322, %r323, %r324, %r325, %r326, %r327, %r328, %r329}, [%r321], %r155;
	add.s32 	%r330, %r167, 20576;
	wmma.load.b.sync.aligned.col.m16n16k16.shared.f16 	{%r331, %r332, %r333, %r334, %r335, %r336, %r337, %r338}, [%r330], %r155;
	wmma.mma.sync.aligned.row.col.m16n16k16.f32.f32 {%f258, %f259, %f260, %f261, %f262, %f263, %f264, %f265}, {%r322, %r323, %r324, %r325, %r326, %r327, %r328, %r329}, {%r331, %r332, %r333, %r334, %r335, %r336, %r337, %r338}, {%f194, %f195, %f196, %f197, %f198, %f199, %f200, %f201};
	add.s32 	%r339, %r167, 23136;
	wmma.load.b.sync.aligned.col.m16n16k16.shared.f16 	{%r340, %r341, %r342, %r343, %r344, %r345, %r346, %r347}, [%r339], %r155;
	wmma.mma.sync.aligned.row.col.m16n16k16.f32.f32 {%f266, %f267, %f268, %f269, %f270, %f271, %f272, %f273}, {%r322, %r323, %r324, %r325, %r326, %r327, %r328, %r329}, {%r340, %r341, %r342, %r343, %r344, %r345, %r346, %r347}, {%f202, %f203, %f204, %f205, %f206, %f207, %f208, %f209};
	add.s32 	%r348, %r167, 25696;
	wmma.load.b.sync.aligned.col.m16n16k16.shared.f16 	{%r349, %r350, %r351, %r352, %r353, %r354, %r355, %r356}, [%r348], %r155;
	wmma.mma.sync.aligned.row.col.m16n16k16.f32.f32 {%f274, %f275, %f276, %f277, %f278, %f279, %f280, %f281}, {%r322, %r323, %r324, %r325, %r326, %r327, %r328, %r329}, {%r349, %r350, %r351, %r352, %r353, %r354, %r355, %r356}, {%f210, %f211, %f212, %f213, %f214, %f215, %f216, %f217};
	add.s32 	%r357, %r167, 28256;
	wmma.load.b.sync.aligned.col.m16n16k16.shared.f16 	{%r358, %r359, %r360, %r361, %r362, %r363, %r364, %r365}, [%r357], %r155;
	wmma.mma.sync.aligned.row.col.m16n16k16.f32.f32 {%f282, %f283, %f284, %f285, %f286, %f287, %f288, %f289}, {%r322, %r323, %r324, %r325, %r326, %r327, %r328, %r329}, {%r358, %r359, %r360, %r361, %r362, %r363, %r364, %r365}, {%f218, %f219, %f220, %f221, %f222, %f223, %f224, %f225};
	add.s32 	%r366, %r10, 2656;
	wmma.load.a.sync.aligned.row.m16n16k16.shared.f16 	{%r367, %r368, %r369, %r370, %r371, %r372, %r373, %r374}, [%r366], %r155;
	wmma.mma.sync.aligned.row.col.m16n16k16.f32.f32 {%f290, %f291, %f292, %f293, %f294, %f295, %f296, %f297}, {%r367, %r368, %r369, %r370, %r371, %r372, %r373, %r374}, {%r331, %r332, %r333, %r334, %r335, %r336, %r337, %r338}, {%f226, %f227, %f228, %f229, %f230, %f231, %f232, %f233};
	wmma.mma.sync.aligned.row.col.m16n16k16.f32.f32 {%f298, %f299, %f300, %f301, %f302, %f303, %f304, %f305}, {%r367, %r368, %r369, %r370, %r371, %r372, %r373, %r374}, {%r340, %r341, %r342, %r343, %r344, %r345, %r346, %r347}, {%f234, %f235, %f236, %f237, %f238, %f239, %f240, %f241};
	wmma.mma.sync.aligned.row.col.m16n16k16.f32.f32 {%f306, %f307, %f308, %f309, %f310, %f311, %f312, %f313}, {%r367, %r368, %r369, %r370, %r371, %r372, %r373, %r374}, {%r349, %r350, %r351, %r352, %r353, %r354, %r355, %r356}, {%f242, %f243, %f244, %f245, %f246, %f247, %f248, %f249};
	wmma.mma.sync.aligned.row.col.m16n16k16.f32.f32 {%f314, %f315, %f316, %f317, %f318, %f319, %f320, %f321}, {%r367, %r368, %r369, %r370, %r371, %r372, %r373, %r374}, {%r358, %r359, %r360, %r361, %r362, %r363, %r364, %r365}, {%f250, %f251, %f252, %f253, %f254, %f255, %f256, %f257};
	bar.sync 	0;
	ld.global.v4.u32 	{%r375, %r376, %r377, %r378}, [%rd24+128];
	st.shared.v4.u32 	[%r9], {%r375, %r376, %r377, %r378};
	ld.global.v4.u32 	{%r379, %r380, %r381, %r382}, [%rd24+32896];
	st.shared.v4.u32 	[%r9+640], {%r379, %r380, %r381, %r382};
	ld.global.v4.u32 	{%r383, %r384, %r385, %r386}, [%rd24+65664];
	st.shared.v4.u32 	[%r9+1280], {%r383, %r384, %r385, %r386};
	ld.global.v4.u32 	{%r387, %r388, %r389, %r390}, [%rd24+98432];
	st.shared.v4.u32 	[%r9+1920], {%r387, %r388, %r389, %r390};
	ld.global.v4.u32 	{%r391, %r392, %r393, %r394}, [%rd24+131200];
	st.shared.v4.u32 	[%r9+2560], {%r391, %r392, %r393, %r394};
	ld.global.v4.u32 	{%r395, %r396, %r397, %r398}, [%rd24+163968];
	st.shared.v4.u32 	[%r9+3200], {%r395, %r396, %r397, %r398};
	ld.global.v4.u32 	{%r399, %r400, %r401, %r402}, [%rd24+196736];
	st.shared.v4.u32 	[%r9+3840], {%r399, %r400, %r401, %r402};
	ld.global.v4.u32 	{%r403, %r404, %r405, %r406}, [%rd24+229504];
	st.shared.v4.u32 	[%r9+4480], {%r403, %r404, %r405, %r406};
	bar.sync 	0;
	wmma.load.a.sync.aligned.row.m16n16k16.shared.f16 	{%r407, %r408, %r409, %r410, %r411, %r412, %r413, %r414}, [%r10], %r155;
	wmma.load.b.sync.aligned.col.m16n16k16.shared.f16 	{%r415, %r416, %r417, %r418, %r419, %r420, %r421, %r422}, [%r168], %r155;
	wmma.mma.sync.aligned.row.col.m16n16k16.f32.f32 {%f322, %f323, %f324, %f325, %f326, %f327, %f328, %f329}, {%r407, %r408, %r409, %r410, %r411, %r412, %r413, %r414}, {%r415, %r416, %r417, %r418, %r419, %r420, %r421, %r422}, {%f258, %f259, %f260, %f261, %f262, %f263, %f264, %f265};
	wmma.load.b.sync.aligned.col.m16n16k16.shared.f16 	{%r423, %r424, %r425, %r426, %r427, %r428, %r429, %r430}, [%r177], %r155;
	wmma.mma.sync.aligned.row.col.m16n16k16.f32.f32 {%f330, %f331, %f332, %f333, %f334, %f335, %f336, %f337}, {%r407, %r408, %r409, %r410, %r411, %r412, %r413, %r414}, {%r423, %r424, %r425, %r426, %r427, %r428, %r429, %r430}, {%f266, %f267, %f268, %f269, %f270, %f271, %f272, %f273};
	wmma.load.b.sync.aligned.col.m16n16k16.shared.f16 	{%r431, %r432, %r433, %r434, %r435, %r436, %r437, %r438}, [%r186], %r155;
	wmma.mma.sync.aligned.row.col.m16n16k16.f32.f32 {%f338, %f339, %f340, %f341, %f342, %f343, %f344, %f345}, {%r407, %r408, %r409, %r410, %r411, %r412, %r413, %r414}, {%r431, %r432, %r433, %r434, %r435, %r436, %r437, %r438}, {%f274, %f275, %f276, %f277, %f278, %f279, %f280, %f281};
	wmma.load.b.sync.aligned.col.m16n16k16.shared.f16 	{%r439, %r440, %r441, %r442, %r443, %r444, %r445, %r446}, [%r195], %r155;
	wmma.mma.sync.aligned.row.col.m16n16k16.f32.f32 {%f346, %f347, %f348, %f349, %f350, %f351, %f352, %f353}, {%r407, %r408, %r409, %r410, %r411, %r412, %r413, %r414}, {%r439, %r440, %r441, %r442, %r443, %r444, %r445, %r446}, {%f282, %f283, %f284, %f285, %f286, %f287, %f288, %f289};
	wmma.load.a.sync.aligned.row.m16n16k16.shared.f16 	{%r447, %r448, %r449, %r450, %r451, %r452, %r453, %r454}, [%r204], %r155;
	wmma.mma.sync.aligned.row.col.m16n16k16.f32.f32 {%f354, %f355, %f356, %f357, %f358, %f359, %f360, %f361}, {%r447, %r448, %r449, %r450, %r451, %r452, %r453, %r454}, {%r415, %r416, %r417, %r418, %r419, %r420, %r421, %r422}, {%f290, %f291, %f292, %f293, %f294, %f295, %f296, %f297};
	wmma.mma.sync.aligned.row.col.m16n16k16.f32.f32 {%f362, %f363, %f364, %f365, %f366, %f367, %f368, %f369}, {%r447, %r448, %r449, %r450, %r451, %r452, %r453, %r454}, {%r423, %r424, %r425, %r426, %r427, %r428, %r429, %r430}, {%f298, %f299, %f300, %f301, %f302, %f303, %f304, %f305};
	wmma.mma.sync.aligned.row.col.m16n16k16.f32.f32 {%f370, %f371, %f372, %f373, %f374, %f375, %f376, %f377}, {%r447, %r448, %r449, %r450, %r451, %r452, %r453, %r454}, {%r431, %r432, %r433, %r434, %r435, %r436, %r437, %r438}, {%f306, %f307, %f308, %f309, %f310, %f311, %f312, %f313};
	wmma.mma.sync.aligned.row.col.m16n16k16.f32.f32 {%f378, %f379, %f380, %f381, %f382, %f383, %f384, %f385}, {%r447, %r448, %r449, %r450, %r451, %r452, %r453, %r454}, {%r439, %r440, %r441, %r442, %r443, %r444, %r445, %r446}, {%f314, %f315, %f316, %f317, %f318, %f319, %f320, %f321};
	wmma.load.a.sync.aligned.row.m16n16k16.shared.f16 	{%r455, %r456, %r457, %r458, %r459, %r460, %r461, %r462}, [%r213], %r155;
	wmma.load.b.sync.aligned.col.m16n16k16.shared.f16 	{%r463, %r464, %r465, %r466, %r467, %r468, %r469, %r470}, [%r222], %r155;
	wmma.mma.sync.aligned.row.col.m16n16k16.f32.f32 {%f386, %f387, %f388, %f389, %f390, %f391, %f392, %f393}, {%r455, %r456, %r457, %r458, %r459, %r460, %r461, %r462}, {%r463, %r464, %r465, %r466, %r467, %r468, %r469, %r470}, {%f322, %f323, %f324, %f325, %f326, %f327, %f328, %f329};
	wmma.load.b.sync.aligned.col.m16n16k16.shared.f16 	{%r471, %r472, %r473, %r474, %r475, %r476, %r477, %r478}, [%r231], %r155;
	wmma.mma.sync.aligned.row.col.m16n16k16.f32.f32 {%f394, %f395, %f396, %f397, %f398, %f399, %f400, %f401}, {%r455, %r456, %r457, %r458, %r459, %r460, %r461, %r462}, {%r471, %r472, %r473, %r474, %r475, %r476, %r477, %r478}, {%f330, %f331, %f332, %f333, %f334, %f335, %f336, %f337};
	wmma.load.b.sync.aligned.col.m16n16k16.shared.f16 	{%r479, %r480, %r481, %r482, %r483, %r484, %r485, %r486}, [%r240], %r155;
	wmma.mma.sync.aligned.row.col.m16n16k16.f32.f32 {%f402, %f403, %f404, %f405, %f406, %f407, %f408, %f409}, {%r455, %r456, %r457, %r458, %r459, %r460, %r461, %r462}, {%r479, %r480, %r481, %r482, %r483, %r484, %r485, %r486}, {%f338, %f339, %f340, %f341, %f342, %f343, %f344, %f345};
	wmma.load.b.sync.aligned.col.m16n16k16.shared.f16 	{%r487, %r488, %r489, %r490, %r491, %r492, %r493, %r494}, [%r249], %r155;
	wmma.mma.sync.aligned.row.col.m16n16k16.f32.f32 {%f410, %f411, %f412, %f413, %f414, %f415, %f416, %f417}, {%r455, %r456, %r457, %r458, %r459, %r460, %r461, %r462}, {%r487, %r488, %r489, %r490, %r491, %r492, %r493, %r494}, {%f346, %f347, %f348, %f349, %f350, %f351, %f352, %f353};
	wmma.load.a.sync.aligned.row.m16n16k16.shared.f16 	{%r495, %r496, %r497, %r498, %r499, %r500, %r501, %r502}, [%r258], %r155;
	wmma.mma.sync.aligned.row.col.m16n16k16.f32.f32 {%f418, %f419, %f420, %f421, %f422, %f423, %f424, %f425}, {%r495, %r496, %r497, %r498, %r499, %r500, %r501, %r502}, {%r463, %r464, %r465, %r466, %r467, %r468, %r469, %r470}, {%f354, %f355, %f356, %f357, %f358, %f359, %f360, %f361};
	wmma.mma.sync.aligned.row.col.m16n16k16.f32.f32 {%f426, %f427, %f428, %f429, %f430, %f431, %f432, %f433}, {%r495, %r496, %r497, %r498, %r499, %r500, %r501, %r502}, {%r471, %r472, %r473, %r474, %r475, %r476, %r477, %r478}, {%f362, %f363, %f364, %f365, %f366, %f367, %f368, %f369};
	wmma.mma.sync.aligned.row.col.m16n16k16.f32.f32 {%f434, %f435, %f436, %f437, %f438, %f439, %f440, %f441}, {%r495, %r496, %r497, %r498, %r499, %r500, %r501, %r502}, {%r479, %r480, %r481, %r482, %r483, %r484, %r485, %r486}, {%f370, %f371, %f372, %f373, %f374, %f375, %f376, %f377};
	wmma.mma.sync.aligned.row.col.m16n16k16.f32.f32 {%f442, %f443, %f444, %f445, %f446, %f447, %f448, %f449}, {%r495, %r496, %r497, %r498, %r499, %r500, %r501, %r502}, {%r487, %r488, %r489, %r490, %r491, %r492, %r493, %r494}, {%f378, %f379, %f380, %f381, %f382, %f383, %f384, %f385};
	wmma.load.a.sync.aligned.row.m16n16k16.shared.f16 	{%r503, %r504, %r505, %r506, %r507, %r508, %r509, %r510}, [%r267], %r155;
	wmma.load.b.sync.aligned.col.m16n16k16.shared.f16 	{%r511, %r512, %r513, %r514, %r515, %r516, %r517, %r518}, [%r276], %r155;
	wmma.mma.sync.aligned.row.col.m16n16k16.f32.f32 {%f450, %f451, %f452, %f453, %f454, %f455, %f456, %f457}, {%r503, %r504, %r505, %r506, %r507, %r508, %r509, %r510}, {%r511, %r512, %r513, %r514, %r515, %r516, %r517, %r518}, {%f386, %f387, %f388, %f389, %f390, %f391, %f392, %f393};
	wmma.load.b.sync.aligned.col.m16n16k16.shared.f16 	{%r519, %r520, %r521, %r522, %r523, %r524, %r525, %r526}, [%r285], %r155;
	wmma.mma.sync.aligned.row.col.m16n16k16.f32.f32 {%f458, %f459, %f460, %f461, %f462, %f463, %f464, %f465}, {%r503, %r504, %r505, %r506, %r507, %r508, %r509, %r510}, {%r519, %r520, %r521, %r522, %r523, %r524, %r525, %r526}, {%f394, %f395, %f396, %f397, %f398, %f399, %f400, %f401};
	wmma.load.b.sync.aligned.col.m16n16k16.shared.f16 	{%r527, %r528, %r529, %r530, %r531, %r532, %r533, %r534}, [%r294], %r155;
	wmma.mma.sync.aligned.row.col.m16n16k16.f32.f32 {%f466, %f467, %f468, %f469, %f470, %f471, %f472, %f473}, {%r503, %r504, %r505, %r506, %r507, %r508, %r509, %r510}, {%r527, %r528, %r529, %r530, %r531, %r532, %r533, %r534}, {%f402, %f403, %f404, %f405, %f406, %f407, %f408, %f409};
	wmma.load.b.sync.aligned.col.m16n16k16.shared.f16 	{%r535, %r536, %r537, %r538, %r539, %r540, %r541, %r542}, [%r303], %r155;
	wmma.mma.sync.aligned.row.col.m16n16k16.f32.f32 {%f474, %f475, %f476, %f477, %f478, %f479, %f480, %f481}, {%r503, %r504, %r505, %r506, %r507, %r508, %r509, %r510}, {%r535, %r536, %r537, %r538, %r539, %r540, %r541, %r542}, {%f410, %f411, %f412, %f413, %f414, %f415, %f416, %f417};
	wmma.load.a.sync.aligned.row.m16n16k16.shared.f16 	{%r543, %r544, %r545, %r546, %r547, %r548, %r549, %r550}, [%r312], %r155;
	wmma.mma.sync.aligned.row.col.m16n16k16.f32.f32 {%f482, %f483, %f484, %f485, %f486, %f487, %f488, %f489}, {%r543, %r544, %r545, %r546, %r547, %r548, %r549, %r550}, {%r511, %r512, %r513, %r514, %r515, %r516, %r517, %r518}, {%f418, %f419, %f420, %f421, %f422, %f423, %f424, %f425};
	wmma.mma.sync.aligned.row.col.m16n16k16.f32.f32 {%f490, %f491, %f492, %f493, %f494, %f495, %f496, %f497}, {%r543, %r544, %r545, %r546, %r547, %r548, %r549, %r550}, {%r519, %r520, %r521, %r522, %r523, %r524, %r525, %r526}, {%f426, %f427, %f428, %f429, %f430, %f431, %f432, %f433};
	wmma.mma.sync.aligned.row.col.m16n16k16.f32.f32 {%f498, %f499, %f500, %f501, %f502, %f503, %f504, %f505}, {%r543, %r544, %r545, %r546, %r547, %r548, %r549, %r550}, {%r527, %r528, %r529, %r530, %r531, %r532, %r533, %r534}, {%f434, %f435, %f436, %f437, %f438, %f439, %f440, %f441};
	wmma.mma.sync.aligned.row.col.m16n16k16.f32.f32 {%f506, %f507, %f508, %f509, %f510, %f511, %f512, %f513}, {%r543, %r544, %r545, %r546, %r547, %r548, %r549, %r550}, {%r535, %r536, %r537, %r538, %r539, %r540, %r541, %r542}, {%f442, %f443, %f444, %f445, %f446, %f447, %f448, %f449};
	wmma.load.a.sync.aligned.row.m16n16k16.shared.f16 	{%r551, %r552, %r553, %r554, %r555, %r556, %r557, %r558}, [%r321], %r155;
	wmma.load.b.sync.aligned.col.m16n16k16.shared.f16 	{%r559, %r560, %r561, %r562, %r563, %r564, %r565, %r566}, [%r330], %r155;
	wmma.mma.sync.aligned.row.col.m16n16k16.f32.f32 {%f514, %f515, %f516, %f517, %f518, %f519, %f520, %f521}, {%r551, %r552, %r553, %r554, %r555, %r556, %r557, %r558}, {%r559, %r560, %r561, %r562, %r563, %r564, %r565, %r566}, {%f450, %f451, %f452, %f453, %f454, %f455, %f456, %f457};
	wmma.load.b.sync.aligned.col.m16n16k16.shared.f16 	{%r567, %r568, %r569, %r570, %r571, %r572, %r573, %r574}, [%r339], %r155;
	wmma.mma.sync.aligned.row.col.m16n16k16.f32.f32 {%f522, %f523, %f524, %f525, %f526, %f527, %f528, %f529}, {%r551, %r552, %r553, %r554, %r555, %r556, %r557, %r558}, {%r567, %r568, %r569, %r570, %r571, %r572, %r573, %r574}, {%f458, %f459, %f460, %f461, %f462, %f463, %f464, %f465};
	wmma.load.b.sync.aligned.col.m16n16k16.shared.f16 	{%r575, %r576, %r577, %r578, %r579, %r580, %r581, %r582}, [%r348], %r155;
	wmma.mma.sync.aligned.row.col.m16n16k16.f32.f32 {%f530, %f531, %f532, %f533, %f534, %f535, %f536, %f537}, {%r551, %r552, %r553, %r554, %r555, %r556, %r557, %r558}, {%r575, %r576, %r577, %r578, %r579, %r580, %r581, %r582}, {%f466, %f467, %f468, %f469, %f470, %f471, %f472, %f473};
	wmma.load.b.sync.aligned.col.m16n16k16.shared.f16 	{%r583, %r584, %r585, %r586, %r587, %r588, %r589, %r590}, [%r357], %r155;
	wmma.mma.sync.aligned.row.col.m16n16k16.f32.f32 {%f538, %f539, %f540, %f541, %f542, %f543, %f544, %f545}, {%r551, %r552, %r553, %r554, %r555, %r556, %r557, %r558}, {%r583, %r584, %r585, %r586, %r587, %r588, %r589, %r590}, {%f474, %f475, %f476, %f477, %f478, %f479, %f480, %f481};
	wmma.load.a.sync.aligned.row.m16n16k16.shared.f16 	{%r591, %r592, %r593, %r594, %r595, %r596, %r597, %r598}, [%r366], %r155;
	wmma.mma.sync.aligned.row.col.m16n16k16.f32.f32 {%f546, %f547, %f548, %f549, %f550, %f551, %f552, %f553}, {%r591, %r592, %r593, %r594, %r595, %r596, %r597, %r598}, {%r559, %r560, %r561, %r562, %r563, %r564, %r565, %r566}, {%f482, %f483, %f484, %f485, %f486, %f487, %f488, %f489};
	wmma.mma.sync.aligned.row.col.m16n16k16.f32.f32 {%f554, %f555, %f556, %f557, %f558, %f559, %f560, %f561}, {%r591, %r592, %r593, %r594, %r595, %r596, %r597, %r598}, {%r567, %r568, %r569, %r570, %r571, %r572, %r573, %r574}, {%f490, %f491, %f492, %f493, %f494, %f495, %f496, %f497};
	wmma.mma.sync.aligned.row.col.m16n16k16.f32.f32 {%f562, %f563, %f564, %f565, %f566, %f567, %f568, %f569}, {%r591, %r592, %r593, %r594, %r595, %r596, %r597, %r598}, {%r575, %r576, %r577, %r578, %r579, %r580, %r581, %r582}, {%f498, %f499, %f500, %f501, %f502, %f503, %f504, %f505};
	wmma.mma.sync.aligned.row.col.m16n16k16.f32.f32 {%f570, %f571, %f572, %f573, %f574, %f575, %f576, %f577}, {%r591, %r592, %r593, %r594, %r595, %r596, %r597, %r598}, {%r583, %r584, %r585, %r586, %r587, %r588, %r589, %r590}, {%f506, %f507, %f508, %f509, %f510, %f511, %f512, %f513};
	bar.sync 	0;
	ld.global.v4.u32 	{%r599, %r600, %r601, %r602}, [%rd24+256];
	st.shared.v4.u32 	[%r9], {%r599, %r600, %r601, %r602};
	ld.global.v4.u32 	{%r603, %r604, %r605, %r606}, [%rd24+33024];
	st.shared.v4.u32 	[%r9+640], {%r603, %r604, %r605, %r606};
	ld.global.v4.u32 	{%r607, %r608, %r609, %r610}, [%rd24+65792];
	st.shared.v4.u32 	[%r9+1280], {%r607, %r608, %r609, %r610};
	ld.global.v4.u32 	{%r611, %r612, %r613, %r614}, [%rd24+98560];
	st.shared.v4.u32 	[%r9+1920], {%r611, %r612, %r613, %r614};
	ld.global.v4.u32 	{%r615, %r616, %r617, %r618}, [%rd24+131328];
	st.shared.v4.u32 	[%r9+2560], {%r615, %r616, %r617, %r618};
	ld.global.v4.u32 	{%r619, %r620, %r621, %r622}, [%rd24+164096];
	st.shared.v4.u32 	[%r9+3200], {%r619, %r620, %r621, %r622};
	ld.global.v4.u32 	{%r623, %r624, %r625, %r626}, [%rd24+196864];
	st.shared.v4.u32 	[%r9+3840], {%r623, %r624, %r625, %r626};
	ld.global.v4.u32 	{%r627, %r628, %r629, %r630}, [%rd24+229632];
	st.shared.v4.u32 	[%r9+4480], {%r627, %r628, %r629, %r630};
	bar.sync 	0;
	wmma.load.a.sync.aligned.row.m16n16k16.shared.f16 	{%r631, %r632, %r633, %r634, %r635, %r636, %r637, %r638}, [%r10], %r155;
	wmma.load.b.sync.aligned.col.m16n16k16.shared.f16 	{%r639, %r640, %r641, %r642, %r643, %r644, %r645, %r646}, [%r168], %r155;
	wmma.mma.sync.aligned.row.col.m16n16k16.f32.f32 {%f578, %f579, %f580, %f581, %f582, %f583, %f584, %f585}, {%r631, %r632, %r633, %r634, %r635, %r636, %r637, %r638}, {%r639, %r640, %r641, %r642, %r643, %r644, %r645, %r646}, {%f514, %f515, %f516, %f517, %f518, %f519, %f520, %f521};
	wmma.load.b.sync.aligned.col.m16n16k16.shared.f16 	{%r647, %r648, %r649, %r650, %r651, %r652, %r653, %r654}, [%r177], %r155;
	wmma.mma.sync.aligned.row.col.m16n16k16.f32.f32 {%f586, %f587, %f588, %f589, %f590, %f591, %f592, %f593}, {%r631, %r632, %r633, %r634, %r635, %r636, %r637, %r638}, {%r647, %r648, %r649, %r650, %r651, %r652, %r653, %r654}, {%f522, %f523, %f524, %f525, %f526, %f527, %f528, %f529};
	wmma.load.b.sync.aligned.col.m16n16k16.shared.f16 	{%r655, %r656, %r657, %r658, %r659, %r660, %r661, %r662}, [%r186], %r155;
	wmma.mma.sync.aligned.row.col.m16n16k16.f32.f32 {%f594, %f595, %f596, %f597, %f598, %f599, %f600, %f601}, {%r631, %r632, %r633, %r634, %r635, %r636, %r637, %r638}, {%r655, %r656, %r657, %r658, %r659, %r660, %r661, %r662}, {%f530, %f531, %f532, %f533, %f534, %f535, %f536, %f537};
	wmma.load.b.sync.aligned.col.m16n16k16.shared.f16 	{%r663, %r664, %r665, %r666, %r667, %r668, %r669, %r670}, [%r195], %r155;
	wmma.mma.sync.aligned.row.col.m16n16k16.f32.f32 {%f602, %f603, %f604, %f605, %f606, %f607, %f608, %f609}, {%r631, %r632, %r633, %r634, %r635, %r636, %r637, %r638}, {%r663, %r664, %r665, %r666, %r667, %r668, %r669, %r670}, {%f538, %f539, %f540, %f541, %f542, %f543, %f544, %f545};
	wmma.load.a.sync.aligned.row.m16n16k16.shared.f16 	{%r671, %r672, %r673, %r674, %r675, %r676, %r677, %r678}, [%r204], %r155;
	wmma.mma.sync.aligned.row.col.m16n16k16.f32.f32 {%f610, %f611, %f612, %f613, %f614, %f615, %f616, %f617}, {%r671, %r672, %r673, %r674, %r675, %r676, %r677, %r678}, {%r639, %r640, %r641, %r642, %r643, %r644, %r645, %r646}, {%f546, %f547, %f548, %f549, %f550, %f551, %f552, %f553};
	wmma.mma.sync.aligned.row.col.m16n16k16.f32.f32 {%f618, %f619, %f620, %f621, %f622, %f623, %f624, %f625}, {%r671, %r672, %r673, %r674, %r675, %r676, %r677, %r678}, {%r647, %r648, %r649, %r650, %r651, %r652, %r653, %r654}, {%f554, %f555, %f556, %f557, %f558, %f559, %f560, %f561};
	wmma.mma.sync.aligned.row.col.m16n16k16.f32.f32 {%f626, %f627, %f628, %f629, %f630, %f631, %f632, %f633}, {%r671, %r672, %r673, %r674, %r675, %r676, %r677, %r678}, {%r655, %r656, %r657, %r658, %r659, %r660, %r661, %r662}, {%f562, %f563, %f564, %f565, %f566, %f567, %f568, %f569};
	wmma.mma.sync.aligned.row.col.m16n16k16.f32.f32 {%f634, %f635, %f636, %f637, %f638, %f639, %f640, %f641}, {%r671, %r672, %r673, %r674, %r675, %r676, %r677, %r678}, {%r663, %r664, %r665, %r666, %r667, %r668, %r669, %r670}, {%f570, %f571, %f572, %f573, %f574, %f575, %f576, %f577};
	wmma.load.a.sync.aligned.row.m16n16k16.shared.f16 	{%r679, %r680, %r681, %r682, %r683, %r684, %r685, %r686}, [%r213], %r155;
	wmma.load.b.sync.aligned.col.m16n16k16.shared.f16 	{%r687, %r688, %r689, %r690, %r691, %r692, %r693, %r694}, [%r222], %r155;
	wmma.mma.sync.aligned.row.col.m16n16k16.f32.f32 {%f642, %f643, %f644, %f645, %f646, %f647, %f648, %f649}, {%r679, %r680, %r681, %r682, %r683, %r684, %r685, %r686}, {%r687, %r688, %r689, %r690, %r691, %r692, %r693, %r694}, {%f578, %f579, %f580, %f581, %f582, %f583, %f584, %f585};
	wmma.load.b.sync.aligned.col.m16n16k16.shared.f16 	{%r695, %r696, %r697, %r698, %r699, %r700, %r701, %r702}, [%r231], %r155;
	wmma.mma.sync.aligned.row.col.m16n16k16.f32.f32 {%f650, %f651, %f652, %f653, %f654, %f655, %f656, %f657}, {%r679, %r680, %r681, %r682, %r683, %r684, %r685, %r686}, {%r695, %r696, %r697, %r698, %r699, %r700, %r701, %r702}, {%f586, %f587, %f588, %f589, %f590, %f591, %f592, %f593};
	wmma.load.b.sync.aligned.col.m16n16k16.shared.f16 	{%r703, %r704, %r705, %r706, %r707, %r708, %r709, %r710}, [%r240], %r155;
	wmma.mma.sync.aligned.row.col.m16n16k16.f32.f32 {%f658, %f659, %f660, %f661, %f662, %f663, %f664, %f665}, {%r679, %r680, %r681, %r682, %r683, %r684, %r685, %r686}, {%r703, %r704, %r705, %r706, %r707, %r708, %r709, %r710}, {%f594, %f595, %f596, %f597, %f598, %f599, %f600, %f601};
	wmma.load.b.sync.aligned.col.m16n16k16.shared.f16 	{%r711, %r712, %r713, %r714, %r715, %r716, %r717, %r718}, [%r249], %r155;
	wmma.mma.sync.aligned.row.col.m16n16k16.f32.f32 {%f666, %f667, %f668, %f669, %f670, %f671, %f672, %f673}, {%r679, %r680, %r681, %r682, %r683, %r684, %r685, %r686}, {%r711, %r712, %r713, %r714, %r715, %r716, %r717, %r718}, {%f602, %f603, %f604, %f605, %f606, %f607, %f608, %f609};
	wmma.load.a.sync.aligned.row.m16n16k16.shared.f16 	{%r719, %r720, %r721, %r722, %r723, %r724, %r725, %r726}, [%r258], %r155;
	wmma.mma.sync.aligned.row.col.m16n16k16.f32.f32 {%f674, %f675, %f676, %f677, %f678, %f679, %f680, %f681}, {%r719, %r720, %r721, %r722, %r723, %r724, %r725, %r726}, {%r687, %r688, %r689, %r690, %r691, %r692, %r693, %r694}, {%f610, %f611, %f612, %f613, %f614, %f615, %f616, %f617};
	wmma.mma.sync.aligned.row.col.m16n16k16.f32.f32 {%f682, %f683, %f684, %f685, %f686, %f687, %f688, %f689}, {%r719, %r720, %r721, %r722, %r723, %r724, %r725, %r726}, {%r695, %r696, %r697, %r698, %r699, %r700, %r701, %r702}, {%f618, %f619, %f620, %f621, %f622, %f623, %f624, %f625};
	wmma.mma.sync.aligned.row.col.m16n16k16.f32.f32 {%f690, %f691, %f692, %f693, %f694, %f695, %f696, %f697}, {%r719, %r720, %r721, %r722, %r723, %r724, %r725, %r726}, {%r703, %r704, %r705, %r706, %r707, %r708, %r709, %r710}, {%f626, %f627, %f628, %f629, %f630, %f631, %f632, %f633};
	wmma.mma.sync.aligned.row.col.m16n16k16.f32.f32 {%f698, %f699, %f700, %f701, %f702, %f703, %f704, %f705}, {%r719, %r720, %r721, %r722, %r723, %r724, %r725, %r726}, {%r711, %r712, %r713, %r714, %r715, %r716, %r717, %r718}, {%f634, %f635, %f636, %f637, %f638, %f639, %f640, %f641};
	wmma.load.a.sync.aligned.row.m16n16k16.shared.f16 	{%r727, %r728, %r729, %r730, %r731, %r732, %r733, %r734}, [%r267], %r155;
	wmma.load.b.sync.aligned.col.m16n16k16.shared.f16 	{%r735, %r736, %r737, %r738, %r739, %r740, %r741, %r742}, [%r276], %r155;
	wmma.mma.sync.aligned.row.col.m16n16k16.f32.f32 {%f706, %f707, %f708, %f709, %f710, %f711, %f712, %f713}, {%r727, %r728, %r729, %r730, %r731, %r732, %r733, %r734}, {%r735, %r736, %r737, %r738, %r739, %r740, %r741, %r742}, {%f642, %f643, %f644, %f645, %f646, %f647, %f648, %f649};
	wmma.load.b.sync.aligned.col.m16n16k16.shared.f16 	{%r743, %r744, %r745, %r746, %r747, %r748, %r749, %r750}, [%r285], %r155;
	wmma.mma.sync.aligned.row.col.m16n16k16.f32.f32 {%f714, %f715, %f716, %f717, %f718, %f719, %f720, %f721}, {%r727, %r728, %r729, %r730, %r731, %r732, %r733, %r734}, {%r743, %r744, %r745, %r746, %r747, %r748, %r749, %r750}, {%f650, %f651, %f652, %f653, %f654, %f655, %f656, %f657};
	wmma.load.b.sync.aligned.col.m16n16k16.shared.f16 	{%r751, %r752, %r753, %r754, %r755, %r756, %r757, %r758}, [%r294], %r155;
	wmma.mma.sync.aligned.row.col.m16n16k16.f32.f32 {%f722, %f723, %f724, %f725, %f726, %f727, %f728, %f729}, {%r727, %r728, %r729, %r730, %r731, %r732, %r733, %r734}, {%r751, %r752, %r753, %r754, %r755, %r756, %r757, %r758}, {%f658, %f659, %f660, %f661, %f662, %f663, %f664, %f665};
	wmma.load.b.sync.aligned.col.m16n16k16.shared.f16 	{%r759, %r760, %r761, %r762, %r763, %r764, %r765, %r766}, [%r303], %r155;
	wmma.mma.sync.aligned.row.col.m16n16k16.f32.f32 {%f730, %f731, %f732, %f733, %f734, %f735, %f736, %f737}, {%r727, %r728, %r729, %r730, %r731, %r732, %r733, %r734}, {%r759, %r760, %r761, %r762, %r763, %r764, %r765, %r766}, {%f666, %f667, %f668, %f669, %f670, %f671, %f672, %f673};
	wmma.load.a.sync.aligned.row.m16n16k16.shared.f16 	{%r767, %r768, %r769, %r770, %r771, %r772, %r773, %r774}, [%r312], %r155;
	wmma.mma.sync.aligned.row.col.m16n16k16.f32.f32 {%f738, %f739, %f740, %f741, %f742, %f743, %f744, %f745}, {%r767, %r768, %r769, %r770, %r771, %r772, %r773, %r774}, {%r735, %r736, %r737, %r738, %r739, %r740, %r741, %r742}, {%f674, %f675, %f676, %f677, %f678, %f679, %f680, %f681};
	wmma.mma.sync.aligned.row.col.m16n16k16.f32.f32 {%f746, %f747, %f748, %f749, %f750, %f751, %f752, %f753}, {%r767, %r768, %r769, %r770, %r771, %r772, %r773, %r774}, {%r743, %r744, %r745, %r746, %r747, %r748, %r749, %r750}, {%f682, %f683, %f684, %f685, %f686, %f687, %f688, %f689};
	wmma.mma.sync.aligned.row.col.m16n16k16.f32.f32 {%f754, %f755, %f756, %f757, %f758, %f759, %f760, %f761}, {%r767, %r768, %r769, %r770, %r771, %r772, %r773, %r774}, {%r751, %r752, %r753, %r754, %r755, %r756, %r757, %r758}, {%f690, %f691, %f692, %f693, %f694, %f695, %f696, %f697};
	wmma.mma.sync.aligned.row.col.m16n16k16.f32.f32 {%f762, %f763, %f764, %f765, %f766, %f767, %f768, %f769}, {%r767, %r768, %r769, %r770, %r771, %r772, %r773, %r774}, {%r759, %r760, %r761, %r762, %r763, %r764, %r765, %r766}, {%f698, %f699, %f700, %f701, %f702, %f703, %f704, %f705};
	wmma.load.a.sync.aligned.row.m16n16k16.shared.f16 	{%r775, %r776, %r777, %r778, %r779, %r780, %r781, %r782}, [%r321], %r155;
	wmma.load.b.sync.aligned.col.m16n16k16.shared.f16 	{%r783, %r784, %r785, %r786, %r787, %r788, %r789, %r790}, [%r330], %r155;
	wmma.mma.sync.aligned.row.col.m16n16k16.f32.f32 {%f770, %f771, %f772, %f773, %f774, %f775, %f776, %f777}, {%r775, %r776, %r777, %r778, %r779, %r780, %r781, %r782}, {%r783, %r784, %r785, %r786, %r787, %r788, %r789, %r790}, {%f706, %f707, %f708, %f709, %f710, %f711, %f712, %f713};
	wmma.load.b.sync.aligned.col.m16n16k16.shared.f16 	{%r791, %r792, %r793, %r794, %r795, %r796, %r797, %r798}, [%r339], %r155;
	wmma.mma.sync.aligned.row.col.m16n16k16.f32.f32 {%f778, %f779, %f780, %f781, %f782, %f783, %f784, %f785}, {%r775, %r776, %r777, %r778, %r779, %r780, %r781, %r782}, {%r791, %r792, %r793, %r794, %r795, %r796, %r797, %r798}, {%f714, %f715, %f716, %f717, %f718, %f719, %f720, %f721};
	wmma.load.b.sync.aligned.col.m16n16k16.shared.f16 	{%r799, %r800, %r801, %r802, %r803, %r804, %r805, %r806}, [%r348], %r155;
	wmma.mma.sync.aligned.row.col.m16n16k16.f32.f32 {%f786, %f787, %f788, %f789, %f790, %f791, %f792, %f793}, {%r775, %r776, %r777, %r778, %r779, %r780, %r781, %r782}, {%r799, %r800, %r801, %r802, %r803, %r804, %r805, %r806}, {%f722, %f723, %f724, %f725, %f726, %f727, %f728, %f729};
	wmma.load.b.sync.aligned.col.m16n16k16.shared.f16 	{%r807, %r808, %r809, %r810, %r811, %r812, %r813, %r814}, [%r357], %r155;
	wmma.mma.sync.aligned.row.col.m16n16k16.f32.f32 {%f794, %f795, %f796, %f797, %f798, %f799, %f800, %f801}, {%r775, %r776, %r777, %r778, %r779, %r780, %r781, %r782}, {%r807, %r808, %r809, %r810, %r811, %r812, %r813, %r814}, {%f730, %f731, %f732, %f733, %f734, %f735, %f736, %f737};
	wmma.load.a.sync.aligned.row.m16n16k16.shared.f16 	{%r815, %r816, %r817, %r818, %r819, %r820, %r821, %r822}, [%r366], %r155;
	wmma.mma.sync.aligned.row.col.m16n16k16.f32.f32 {%f802, %f803, %f804, %f805, %f806, %f807, %f808, %f809}, {%r815, %r816, %r817, %r818, %r819, %r820, %r821, %r822}, {%r783, %r784, %r785, %r786, %r787, %r788, %r789, %r790}, {%f738, %f739, %f740, %f741, %f742, %f743, %f744, %f745};
	wmma.mma.sync.aligned.row.col.m16n16k16.f32.f32 {%f810, %f811, %f812, %f813, %f814, %f815, %f816, %f817}, {%r815, %r816, %r817, %r818, %r819, %r820, %r821, %r822}, {%r791, %r792, %r793, %r794, %r795, %r796, %r797, %r798}, {%f746, %f747, %f748, %f749, %f750, %f751, %f752, %f753};
	wmma.mma.sync.aligned.row.col.m16n16k16.f32.f32 {%f818, %f819, %f820, %f821, %f822, %f823, %f824, %f825}, {%r815, %r816, %r817, %r818, %r819, %r820, %r821, %r822}, {%r799, %r800, %r801, %r802, %r803, %r804, %r805, %r806}, {%f754, %f755, %f756, %f757, %f758, %f759, %f760, %f761};
	wmma.mma.sync.aligned.row.col.m16n16k16.f32.f32 {%f826, %f827, %f828, %f829, %f830, %f831, %f832, %f833}, {%r815, %r816, %r817, %r818, %r819, %r820, %r821, %r822}, {%r807, %r808, %r809, %r810, %r811, %r812, %r813, %r814}, {%f762, %f763, %f764, %f765, %f766, %f767, %f768, %f769};
	bar.sync 	0;
	ld.global.v4.u32 	{%r823, %r824, %r825, %r826}, [%rd24+384];
	st.shared.v4.u32 	[%r9], {%r823, %r824, %r825, %r826};
	ld.global.v4.u32 	{%r827, %r828, %r829, %r830}, [%rd24+33152];
	st.shared.v4.u32 	[%r9+640], {%r827, %r828, %r829, %r830};
	ld.global.v4.u32 	{%r831, %r832, %r833, %r834}, [%rd24+65920];
	st.shared.v4.u32 	[%r9+1280], {%r831, %r832, %r833, %r834};
	ld.global.v4.u32 	{%r835, %r836, %r837, %r838}, [%rd24+98688];
	st.shared.v4.u32 	[%r9+1920], {%r835, %r836, %r837, %r838};
	ld.global.v4.u32 	{%r839, %r840, %r841, %r842}, [%rd24+131456];
	st.shared.v4.u32 	[%r9+2560], {%r839, %r840, %r841, %r842};
	ld.global.v4.u32 	{%r843, %r844, %r845, %r846}, [%rd24+164224];
	st.shared.v4.u32 	[%r9+3200], {%r843, %r844, %r845, %r846};
	ld.global.v4.u32 	{%r847, %r848, %r849, %r850}, [%rd24+196992];
	st.shared.v4.u32 	[%r9+3840], {%r847, %r848, %r849, %r850};
	ld.global.v4.u32 	{%r851, %r852, %r853, %r854}, [%rd24+229760];
	st.shared.v4.u32 	[%r9+4480], {%r851, %r852, %r853, %r854};
	bar.sync 	0;
	wmma.load.a.sync.aligned.row.m16n16k16.shared.f16 	{%r855, %r856, %r857, %r858, %r859, %r860, %r861, %r862}, [%r10], %r155;
	wmma.load.b.sync.aligned.col.m16n16k16.shared.f16 	{%r863, %r864, %r865, %r866, %r867, %r868, %r869, %r870}, [%r168], %r155;
	wmma.mma.sync.aligned.row.col.m16n16k16.f32.f32 {%f834, %f835, %f836, %f837, %f838, %f839, %f840, %f841}, {%r855, %r856, %r857, %r858, %r859, %r860, %r861, %r862}, {%r863, %r864, %r865, %r866, %r867, %r868, %r869, %r870}, {%f770, %f771, %f772, %f773, %f774, %f775, %f776, %f777};
	wmma.load.b.sync.aligned.col.m16n16k16.shared.f16 	{%r871, %r872, %r873, %r874, %r875, %r876, %r877, %r878}, [%r177], %r155;
	wmma.mma.sync.aligned.row.col.m16n16k16.f32.f32 {%f842, %f843, %f844, %f845, %f846, %f847, %f848, %f849}, {%r855, %r856, %r857, %r858, %r859, %r860, %r861, %r862}, {%r871, %r872, %r873, %r874, %r875, %r876, %r877, %r878}, {%f778, %f779, %f780, %f781, %f782, %f783, %f784, %f785};
	wmma.load.b.sync.aligned.col.m16n16k16.shared.f16 	{%r879, %r880, %r881, %r882, %r883, %r884, %r885, %r886}, [%r186], %r155;
	wmma.mma.sync.aligned.row.col.m16n16k16.f32.f32 {%f850, %f851, %f852, %f853, %f854, %f855, %f856, %f857}, {%r855, %r856, %r857, %r858, %r859, %r860, %r861, %r862}, {%r879, %r880, %r881, %r882, %r883, %r884, %r885, %r886}, {%f786, %f787, %f788, %f789, %f790, %f791, %f792, %f793};
	wmma.load.b.sync.aligned.col.m16n16k16.shared.f16 	{%r887, %r888, %r889, %r890, %r891, %r892, %r893, %r894}, [%r195], %r155;
	wmma.mma.sync.aligned.row.col.m16n16k16.f32.f32 {%f858, %f859, %f860, %f861, %f862, %f863, %f864, %f865}, {%r855, %r856, %r857, %r858, %r859, %r860, %r861, %r862}, {%r887, %r888, %r889, %r890, %r891, %r892, %r893, %r894}, {%f794, %f795, %f796, %f797, %f798, %f799, %f800, %f801};
	wmma.load.a.sync.aligned.row.m16n16k16.shared.f16 	{%r895, %r896, %r897, %r898, %r899, %r900, %r901, %r902}, [%r204], %r155;
	wmma.mma.sync.aligned.row.col.m16n16k16.f32.f32 {%f866, %f867, %f868, %f869, %f870, %f871, %f872, %f873}, {%r895, %r896, %r897, %r898, %r899, %r900, %r901, %r902}, {%r863, %r864, %r865, %r866, %r867, %r868, %r869, %r870}, {%f802, %f803, %f804, %f805, %f806, %f807, %f808, %f809};
	wmma.mma.sync.aligned.row.col.m16n16k16.f32.f32 {%f874, %f875, %f876, %f877, %f878, %f879, %f880, %f881}, {%r895, %r896, %r897, %r898, %r899, %r900, %r901, %r902}, {%r871, %r872, %r873, %r874, %r875, %r876, %r877, %r878}, {%f810, %f811, %f812, %f813, %f814, %f815, %f816, %f817};
	wmma.mma.sync.aligned.row.col.m16n16k16.f32.f32 {%f882, %f883, %f884, %f885, %f886, %f887, %f888, %f889}, {%r895, %r896, %r897, %r898, %r899, %r900, %r901, %r902}, {%r879, %r880, %r881, %r882, %r883, %r884, %r885, %r886}, {%f818, %f819, %f820, %f821, %f822, %f823, %f824, %f825};
	wmma.mma.sync.aligned.row.col.m16n16k16.f32.f32 {%f890, %f891, %f892, %f893, %f894, %f895, %f896, %f897}, {%r895, %r896, %r897, %r898, %r899, %r900, %r901, %r902}, {%r887, %r888, %r889, %r890, %r891, %r892, %r893, %r894}, {%f826, %f827, %f828, %f829, %f830, %f831, %f832, %f833};
	wmma.load.a.sync.aligned.row.m16n16k16.shared.f16 	{%r903, %r904, %r905, %r906, %r907, %r908, %r909, %r910}, [%r213], %r155;
	wmma.load.b.sync.aligned.col.m16n16k16.shared.f16 	{%r911, %r912, %r913, %r914, %r915, %r916, %r917, %r918}, [%r222], %r155;
	wmma.mma.sync.aligned.row.col.m16n16k16.f32.f32 {%f898, %f899, %f900, %f901, %f902, %f903, %f904, %f905}, {%r903, %r904, %r905, %r906, %r907, %r908, %r909, %r910}, {%r911, %r912, %r913, %r914, %r915, %r916, %r917, %r918}, {%f834, %f835, %f836, %f837, %f838, %f839, %f840, %f841};
	wmma.load.b.sync.aligned.col.m16n16k16.shared.f16 	{%r919, %r920, %r921, %r922, %r923, %r924, %r925, %r926}, [%r231], %r155;
	wmma.mma.sync.aligned.row.col.m16n16k16.f32.f32 {%f906, %f907, %f908, %f909, %f910, %f911, %f912, %f913}, {%r903, %r904, %r905, %r906, %r907, %r908, %r909, %r910}, {%r919, %r920, %r921, %r922, %r923, %r924, %r925, %r926}, {%f842, %f843, %f844, %f845, %f846, %f847, %f848, %f849};
	wmma.load.b.sync.aligned.col.m16n16k16.shared.f16 	{%r927, %r928, %r929, %r930, %r931, %r932, %r933, %r934}, [%r240], %r155;
	wmma.mma.sync.aligned.row.col.m16n16k16.f32.f32 {%f914, %f915, %f916, %f917, %f918, %f919, %f920, %f921}, {%r903, %r904, %r905, %r906, %r907, %r908, %r909, %r910}, {%r927, %r928, %r929, %r930, %r931, %r932, %r933, %r934}, {%f850, %f851, %f852, %f853, %f854, %f855, %f856, %f857};
	wmma.load.b.sync.aligned.col.m16n16k16.shared.f16 	{%r935, %r936, %r937, %r938, %r939, %r940, %r941, %r942}, [%r249], %r155;
	wmma.mma.sync.aligned.row.col.m16n16k16.f32.f32 {%f922, %f923, %f924, %f925, %f926, %f927, %f928, %f929}, {%r903, %r904, %r905, %r906, %r907, %r908, %r909, %r910}, {%r935, %r936, %r937, %r938, %r939, %r940, %r941, %r942}, {%f858, %f859, %f860, %f861, %f862, %f863, %f864, %f865};
	wmma.load.a.sync.aligned.row.m16n16k16.shared.f16 	{%r943, %r944, %r945, %r946, %r947, %r948, %r949, %r950}, [%r258], %r155;
	wmma.mma.sync.aligned.row.col.m16n16k16.f32.f32 {%f930, %f931, %f932, %f933, %f934, %f935, %f936, %f937}, {%r943, %r944, %r945, %r946, %r947, %r948, %r949, %r950}, {%r911, %r912, %r913, %r914, %r915, %r916, %r917, %r918}, {%f866, %f867, %f868, %f869, %f870, %f871, %f872, %f873};
	wmma.mma.sync.aligned.row.col.m16n16k16.f32.f32 {%f938, %f939, %f940, %f941, %f942, %f943, %f944, %f945}, {%r943, %r944, %r945, %r946, %r947, %r948, %r949, %r950}, {%r919, %r920, %r921, %r922, %r923, %r924, %r925, %r926}, {%f874, %f875, %f876, %f877, %f878, %f879, %f880, %f881};
	wmma.mma.sync.aligned.row.col.m16n16k16.f32.f32 {%f946, %f947, %f948, %f949, %f950, %f951, %f952, %f953}, {%r943, %r944, %r945, %r946, %r947, %r948, %r949, %r950}, {%r927, %r928, %r929, %r930, %r931, %r932, %r933, %r934}, {%f882, %f883, %f884, %f885, %f886, %f887, %f888, %f889};
	wmma.mma.sync.aligned.row.col.m16n16k16.f32.f32 {%f954, %f955, %f956, %f957, %f958, %f959, %f960, %f961}, {%r943, %r944, %r945, %r946, %r947, %r948, %r949, %r950}, {%r935, %r936, %r937, %r938, %r939, %r940, %r941, %r942}, {%f890, %f891, %f892, %f893, %f894, %f895, %f896, %f897};
	wmma.load.a.sync.aligned.row.m16n16k16.shared.f16 	{%r951, %r952, %r953, %r954, %r955, %r956, %r957, %r958}, [%r267], %r155;
	wmma.load.b.sync.aligned.col.m16n16k16.shared.f16 	{%r959, %r960, %r961, %r962, %r963, %r964, %r965, %r966}, [%r276], %r155;
	wmma.mma.sync.aligned.row.col.m16n16k16.f32.f32 {%f962, %f963, %f964, %f965, %f966, %f967, %f968, %f969}, {%r951, %r952, %r953, %r954, %r955, %r956, %r957, %r958}, {%r959, %r960, %r961, %r962, %r963, %r964, %r965, %r966}, {%f898, %f899, %f900, %f901, %f902, %f903, %f904, %f905};
	wmma.load.b.sync.aligned.col.m16n16k16.shared.f16 	{%r967, %r968, %r969, %r970, %r971, %r972, %r973, %r974}, [%r285], %r155;
	wmma.mma.sync.aligned.row.col.m16n16k16.f32.f32 {%f970, %f971, %f972, %f973, %f974, %f975, %f976, %f977}, {%r951, %r952, %r953, %r954, %r955, %r956, %r957, %r958}, {%r967, %r968, %r969, %r970, %r971, %r972, %r973, %r974}, {%f906, %f907, %f908, %f909, %f910, %f911, %f912, %f913};
	wmma.load.b.sync.aligned.col.m16n16k16.shared.f16 	{%r975, %r976, %r977, %r978, %r979, %r980, %r981, %r982}, [%r294], %r155;
	wmma.mma.sync.aligned.row.col.m16n16k16.f32.f32 {%f978, %f979, %f980, %f981, %f982, %f983, %f984, %f985}, {%r951, %r952, %r953, %r954, %r955, %r956, %r957, %r958}, {%r975, %r976, %r977, %r978, %r979, %r980, %r981, %r982}, {%f914, %f915, %f916, %f917, %f918, %f919, %f920, %f921};
	wmma.load.b.sync.aligned.col.m16n16k16.shared.f16 	{%r983, %r984, %r985, %r986, %r987, %r988, %r989, %r990}, [%r303], %r155;
	wmma.mma.sync.aligned.row.col.m16n16k16.f32.f32 {%f986, %f987, %f988, %f989, %f990, %f991, %f992, %f993}, {%r951, %r952, %r953, %r954, %r955, %r956, %r957, %r958}, {%r983, %r984, %r985, %r986, %r987, %r988, %r989, %r990}, {%f922, %f923, %f924, %f925, %f926, %f927, %f928, %f929};
	wmma.load.a.sync.aligned.row.m16n16k16.shared.f16 	{%r991, %r992, %r993, %r994, %r995, %r996, %r997, %r998}, [%r312], %r155;
	wmma.mma.sync.aligned.row.col.m16n16k16.f32.f32 {%f994, %f995, %f996, %f997, %f998, %f999, %f1000, %f1001}, {%r991, %r992, %r993, %r994, %r995, %r996, %r997, %r998}, {%r959, %r960, %r961, %r962, %r963, %r964, %r965, %r966}, {%f930, %f931, %f932, %f933, %f934, %f935, %f936, %f937};
	wmma.mma.sync.aligned.row.col.m16n16k16.f32.f32 {%f1002, %f1003, %f1004, %f1005, %f1006, %f1007, %f1008, %f1009}, {%r991, %r992, %r993, %r994, %r995, %r996, %r997, %r998}, {%r967, %r968, %r969, %r970, %r971, %r972, %r973, %r974}, {%f938, %f939, %f940, %f941, %f942, %f943, %f944, %f945};
	wmma.mma.sync.aligned.row.col.m16n16k16.f32.f32 {%f1010, %f1011, %f1012, %f1013, %f1014, %f1015, %f1016, %f1017}, {%r991, %r992, %r993, %r994, %r995, %r996, %r997, %r998}, {%r975, %r976, %r977, %r978, %r979, %r980, %r981, %r982}, {%f946, %f947, %f948, %f949, %f950, %f951, %f952, %f953};
	wmma.mma.sync.aligned.row.col.m16n16k16.f32.f32 {%f1018, %f1019, %f1020, %f1021, %f1022, %f1023, %f1024, %f1025}, {%r991, %r992, %r993, %r994, %r995, %r996, %r997, %r998}, {%r983, %r984, %r985, %r986, %r987, %r988, %r989, %r990}, {%f954, %f955, %f956, %f957, %f958, %f959, %f960, %f961};
	wmma.load.a.sync.aligned.row.m16n16k16.shared.f16 	{%r999, %r1000, %r1001, %r1002, %r1003, %r1004, %r1005, %r1006}, [%r321], %r155;
	wmma.load.b.sync.aligned.col.m16n16k16.shared.f16 	{%r1007, %r1008, %r1009, %r1010, %r1011, %r1012, %r1013, %r1014}, [%r330], %r155;
	wmma.mma.sync.aligned.row.col.m16n16k16.f32.f32 {%f1026, %f1027, %f1028, %f1029, %f1030, %f1031, %f1032, %f1033}, {%r999, %r1000, %r1001, %r1002, %r1003, %r1004, %r1005, %r1006}, {%r1007, %r1008, %r1009, %r1010, %r1011, %r1012, %r1013, %r1014}, {%f962, %f963, %f964, %f965, %f966, %f967, %f968, %f969};
	wmma.load.b.sync.aligned.col.m16n16k16.shared.f16 	{%r1015, %r1016, %r1017, %r1018, %r1019, %r1020, %r1021, %r1022}, [%r339], %r155;
	wmma.mma.sync.aligned.row.col.m16n16k16.f32.f32 {%f1034, %f1035, %f1036, %f1037, %f1038, %f1039, %f1040, %f1041}, {%r999, %r1000, %r1001, %r1002, %r1003, %r1004, %r1005, %r1006}, {%r1015, %r1016, %r1017, %r1018, %r1019, %r1020, %r1021, %r1022}, {%f970, %f971, %f972, %f973, %f974, %f975, %f976, %f977};
	wmma.load.b.sync.aligned.col.m16n16k16.shared.f16 	{%r1023, %r1024, %r1025, %r1026, %r1027, %r1028, %r1029, %r1030}, [%r348], %r155;
	wmma.mma.sync.aligned.row.col.m16n16k16.f32.f32 {%f1042, %f1043, %f1044, %f1045, %f1046, %f1047, %f1048, %f1049}, {%r999, %r1000, %r1001, %r1002, %r1003, %r1004, %r1005, %r1006}, {%r1023, %r1024, %r1025, %r1026, %r1027, %r1028, %r1029, %r1030}, {%f978, %f979, %f980, %f981, %f982, %f983, %f984, %f985};
	wmma.load.b.sync.aligned.col.m16n16k16.shared.f16 	{%r1031, %r1032, %r1033, %r1034, %r1035, %r1036, %r1037, %r1038}, [%r357], %r155;
	wmma.mma.sync.aligned.row.col.m16n16k16.f32.f32 {%f1050, %f1051, %f1052, %f1053, %f1054, %f1055, %f1056, %f1057}, {%r999, %r1000, %r1001, %r1002, %r1003, %r1004, %r1005, %r1006}, {%r1031, %r1032, %r1033, %r1034, %r1035, %r1036, %r1037, %r1038}, {%f986, %f987, %f988, %f989, %f990, %f991, %f992, %f993};
	wmma.load.a.sync.aligned.row.m16n16k16.shared.f16 	{%r1039, %r1040, %r1041, %r1042, %r1043, %r1044, %r1045, %r1046}, [%r366], %r155;
	wmma.mma.sync.aligned.row.col.m16n16k16.f32.f32 {%f1058, %f1059, %f1060, %f1061, %f1062, %f1063, %f1064, %f1065}, {%r1039, %r1040, %r1041, %r1042, %r1043, %r1044, %r1045, %r1046}, {%r1007, %r1008, %r1009, %r1010, %r1011, %r1012, %r1013, %r1014}, {%f994, %f995, %f996, %f997, %f998, %f999, %f1000, %f1001};
	wmma.mma.sync.aligned.row.col.m16n16k16.f32.f32 {%f1066, %f1067, %f1068, %f1069, %f1070, %f1071, %f1072, %f1073}, {%r1039, %r1040, %r1041, %r1042, %r1043, %r1044, %r1045, %r1046}, {%r1015, %r1016, %r1017, %r1018, %r1019, %r1020, %r1021, %r1022}, {%f1002, %f1003, %f1004, %f1005, %f1006, %f1007, %f1008, %f1009};
	wmma.mma.sync.aligned.row.col.m16n16k16.f32.f32 {%f1074, %f1075, %f1076, %f1077, %f1078, %f1079, %f1080, %f1081}, {%r1039, %r1040, %r1041, %r1042, %r1043, %r1044, %r1045, %r1046}, {%r1023, %r1024, %r1025, %r1026, %r1027, %r1028, %r1029, %r1030}, {%f1010, %f1011, %f1012, %f1013, %f1014, %f1015, %f1016, %f1017};
	wmma.mma.sync.aligned.row.col.m16n16k16.f32.f32 {%f1082, %f1083, %f1084, %f1085, %f1086, %f1087, %f1088, %f1089}, {%r1039, %r1040, %r1041, %r1042, %r1043, %r1044, %r1045, %r1046}, {%r1031, %r1032, %r1033, %r1034, %r1035, %r1036, %r1037, %r1038}, {%f1018, %f1019, %f1020, %f1021, %f1022, %f1023, %f1024, %f1025};
	bar.sync 	0;
	ld.global.v4.u32 	{%r1047, %r1048, %r1049, %r1050}, [%rd24+512];
	st.shared.v4.u32 	[%r9], {%r1047, %r1048, %r1049, %r1050};
	ld.global.v4.u32 	{%r1051, %r1052, %r1053, %r1054}, [%rd24+33280];
	st.shared.v4.u32 	[%r9+640], {%r1051, %r1052, %r1053, %r1054};
	ld.global.v4.u32 	{%r1055, %r1056, %r1057, %r1058}, [%rd24+66048];
	st.shared.v4.u32 	[%r9+1280], {%r1055, %r1056, %r1057, %r1058};
	ld.global.v4.u32 	{%r1059, %r1060, %r1061, %r1062}, [%rd24+98816];
	st.shared.v4.u32 	[%r9+1920], {%r1059, %r1060, %r1061, %r1062};
	ld.global.v4.u32 	{%r1063, %r1064, %r1065, %r1066}, [%rd24+131584];
	st.shared.v4.u32 	[%r9+2560], {%r1063, %r1064, %r1065, %r1066};
	ld.global.v4.u32 	{%r1067, %r1068, %r1069, %r1070}, [%rd24+164352];
	st.shared.v4.u32 	[%r9+3200], {%r1067, %r1068, %r1069, %r1070};
	ld.global.v4.u32 	{%r1071, %r1072, %r1073, %r1074}, [%rd24+197120];
	st.shared.v4.u32 	[%r9+3840], {%r1071, %r1072, %r1073, %r1074};
	ld.global.v4.u32 	{%r1075, %r1076, %r1077, %r1078}, [%rd24+229888];
	st.shared.v4.u32 	[%r9+4480], {%r1075, %r1076, %r1077, %r1078};
	bar.sync 	0;
	wmma.load.a.sync.aligned.row.m16n16k16.shared.f16 	{%r1079, %r1080, %r1081, %r1082, %r1083, %r1084, %r1085, %r1086}, [%r10], %r155;
	wmma.load.b.sync.aligned.col.m16n16k16.shared.f16 	{%r1087, %r1088, %r1089, %r1090, %r1091, %r1092, %r1093, %r1094}, [%r168], %r155;
	wmma.mma.sync.aligned.row.col.m16n16k16.f32.f32 {%f1090, %f1091, %f1092, %f1093, %f1094, %f1095, %f1096, %f1097}, {%r1079, %r1080, %r1081, %r1082, %r1083, %r1084, %r1085, %r1086}, {%r1087, %r1088, %r1089, %r1090, %r1091, %r1092, %r1093, %r1094}, {%f1026, %f1027, %f1028, %f1029, %f1030, %f1031, %f1032, %f1033};
	wmma.load.b.sync.aligned.col.m16n16k16.shared.f16 	{%r1095, %r1096, %r1097, %r1098, %r1099, %r1100, %r1101, %r1102}, [%r177], %r155;
	wmma.mma.sync.aligned.row.col.m16n16k16.f32.f32 {%f1098, %f1099, %f1100, %f1101, %f1102, %f1103, %f1104, %f1105}, {%r1079, %r1080, %r1081, %r1082, %r1083, %r1084, %r1085, %r1086}, {%r1095, %r1096, %r1097, %r1098, %r1099, %r1100, %r1101, %r1102}, {%f1034, %f1035, %f1036, %f1037, %f1038, %f1039, %f1040, %f1041};
	wmma.load.b.sync.aligned.col.m16n16k16.shared.f16 	{%r1103, %r1104, %r1105, %r1106, %r1107, %r1108, %r1109, %r1110}, [%r186], %r155;
	wmma.mma.sync.aligned.row.col.m16n16k16.f32.f32 {%f1106, %f1107, %f1108, %f1109, %f1110, %f1111, %f1112, %f1113}, {%r1079, %r1080, %r1081, %r1082, %r1083, %r1084, %r1085, %r1086}, {%r1103, %r1104, %r1105, %r1106, %r1107, %r1108, %r1109, %r1110}, {%f1042, %f1043, %f1044, %f1045, %f1046, %f1047, %f1048, %f1049};
	wmma.load.b.sync.aligned.col.m16n16k16.shared.f16 	{%r1111, %r1112, %r1113, %r1114, %r1115, %r1116, %r1117, %r1118}, [%r195], %r155;
	wmma.mma.sync.aligned.row.col.m16n16k16.f32.f32 {%f1114, %f1115, %f1116, %f1117, %f1118, %f1119, %f1120, %f1121}, {%r1079, %r1080, %r1081, %r1082, %r1083, %r1084, %r1085, %r1086}, {%r1111, %r1112, %r1113, %r1114, %r1115, %r1116, %r1117, %r1118}, {%f1050, %f1051, %f1052, %f1053, %f1054, %f1055, %f1056, %f1057};
	wmma.load.a.sync.aligned.row.m16n16k16.shared.f16 	{%r1119, %r1120, %r1121, %r1122, %r1123, %r1124, %r1125, %r1126}, [%r204], %r155;
	wmma.mma.sync.aligned.row.col.m16n16k16.f32.f32 {%f1122, %f1123, %f1124, %f1125, %f1126, %f1127, %f1128, %f1129}, {%r1119, %r1120, %r1121, %r1122, %r1123, %r1124, %r1125, %r1126}, {%r1087, %r1088, %r1089, %r1090, %r1091, %r1092, %r1093, %r1094}, {%f1058, %f1059, %f1060, %f1061, %f1062, %f1063, %f1064, %f1065};
	wmma.mma.sync.aligned.row.col.m16n16k16.f32.f32 {%f1130, %f1131, %f1132, %f1133, %f1134, %f1135, %f1136, %f1137}, {%r1119, %r1120, %r1121, %r1122, %r1123, %r1124, %r1125, %r1126}, {%r1095, %r1096, %r1097, %r1098, %r1099, %r1100, %r1101, %r1102}, {%f1066, %f1067, %f1068, %f1069, %f1070, %f1071, %f1072, %f1073};
	wmma.mma.sync.aligned.row.col.m16n16k16.f32.f32 {%f1138, %f1139, %f1140, %f1141, %f1142, %f1143, %f1144, %f1145}, {%r1119, %r1120, %r1121, %r1122, %r1123, %r1124, %r1125, %r1126}, {%r1103, %r1104, %r1105, %r1106, %r1107, %r1108, %r1109, %r1110}, {%f1074, %f1075, %f1076, %f1077, %f1078, %f1079, %f1080, %f1081};
	wmma.mma.sync.aligned.row.col.m16n16k16.f32.f32 {%f1146, %f1147, %f1148, %f1149, %f1150, %f1151, %f1152, %f1153}, {%r1119, %r1120, %r1121, %r1122, %r1123, %r1124, %r1125, %r1126}, {%r1111, %r1112, %r1113, %r1114, %r1115, %r1116, %r1117, %r1118}, {%f1082, %f1083, %f1084, %f1085, %f1086, %f1087, %f1088, %f1089};
	wmma.load.a.sync.aligned.row.m16n16k16.shared.f16 	{%r1127, %r1128, %r1129, %r1130, %r1131, %r1132, %r1133, %r1134}, [%r213], %r155;
	wmma.load.b.sync.aligned.col.m16n16k16.shared.f16 	{%r1135, %r1136, %r1137, %r1138, %r1139, %r1140, %r1141, %r1142}, [%r222], %r155;
	wmma.mma.sync.aligned.row.col.m16n16k16.f32.f32 {%f1154, %f1155, %f1156, %f1157, %f1158, %f1159, %f1160, %f1161}, {%r1127, %r1128, %r1129, %r1130, %r1131, %r1132, %r1133, %r1134}, {%r1135, %r1136, %r1137, %r1138, %r1139, %r1140, %r1141, %r1142}, {%f1090, %f1091, %f1092, %f1093, %f1094, %f1095, %f1096, %f1097};
	wmma.load.b.sync.aligned.col.m16n16k16.shared.f16 	{%r1143, %r1144, %r1145, %r1146, %r1147, %r1148, %r1149, %r1150}, [%r231], %r155;
	wmma.mma.sync.aligned.row.col.m16n16k16.f32.f32 {%f1162, %f1163, %f1164, %f1165, %f1166, %f1167, %f1168, %f1169}, {%r1127, %r1128, %r1129, %r1130, %r1131, %r1132, %r1133, %r1134}, {%r1143, %r1144, %r1145, %r1146, %r1147, %r1148, %r1149, %r1150}, {%f1098, %f1099, %f1100, %f1101, %f1102, %f1103, %f1104, %f1105};
	wmma.load.b.sync.aligned.col.m16n16k16.shared.f16 	{%r1151, %r1152, %r1153, %r1154, %r1155, %r1156, %r1157, %r1158}, [%r240], %r155;
	wmma.mma.sync.aligned.row.col.m16n16k16.f32.f32 {%f1170, %f1171, %f1172, %f1173, %f1174, %f1175, %f1176, %f1177}, {%r1127, %r1128, %r1129, %r1130, %r1131, %r1132, %r1133, %r1134}, {%r1151, %r1152, %r1153, %r1154, %r1155, %r1156, %r1157, %r1158}, {%f1106, %f1107, %f1108, %f1109, %f1110, %f1111, %f1112, %f1113};
	wmma.load.b.sync.aligned.col.m16n16k16.shared.f16 	{%r1159, %r1160, %r1161, %r1162, %r1163, %r1164, %r1165, %r1166}, [%r249], %r155;
	wmma.mma.sync.aligned.row.col.m16n16k16.f32.f32 {%f1178, %f1179, %f1180, %f1181, %f1182, %f1183, %f1184, %f1185}, {%r1127, %r1128, %r1129, %r1130, %r1131, %r1132, %r1133, %r1134}, {%r1159, %r1160, %r1161, %r1162, %r1163, %r1164, %r1165, %r1166}, {%f1114, %f1115, %f1116, %f1117, %f1118, %f1119, %f1120, %f1121};
	wmma.load.a.sync.aligned.row.m16n16k16.shared.f16 	{%r1167, %r1168, %r1169, %r1170, %r1171, %r1172, %r1173, %r1174}, [%r258], %r155;
	wmma.mma.sync.aligned.row.col.m16n16k16.f32.f32 {%f1186, %f1187, %f1188, %f1189, %f1190, %f1191, %f1192, %f1193}, {%r1167, %r1168, %r1169, %r1170, %r1171, %r1172, %r1173, %r1174}, {%r1135, %r1136, %r1137, %r1138, %r1139, %r1140, %r1141, %r1142}, {%f1122, %f1123, %f1124, %f1125, %f1126, %f1127, %f1128, %f1129};
	wmma.mma.sync.aligned.row.col.m16n16k16.f32.f32 {%f1194, %f1195, %f1196, %f1197, %f1198, %f1199, %f1200, %f1201}, {%r1167, %r1168, %r1169, %r1170, %r1171, %r1172, %r1173, %r1174}, {%r1143, %r1144, %r1145, %r1146, %r1147, %r1148, %r1149, %r1150}, {%f1130, %f1131, %f1132, %f1133, %f1134, %f1135, %f1136, %f1137};
	wmma.mma.sync.aligned.row.col.m16n16k16.f32.f32 {%f1202, %f1203, %f1204, %f1205, %f1206, %f1207, %f1208, %f1209}, {%r1167, %r1168, %r1169, %r1170, %r1171, %r1172, %r1173, %r1174}, {%r1151, %r1152, %r1153, %r1154, %r1155, %r1156, %r1157, %r1158}, {%f1138, %f1139, %f1140, %f1141, %f1142, %f1143, %f1144, %f1145};
	wmma.mma.sync.aligned.row.col.m16n16k16.f32.f32 {%f1210, %f1211, %f1212, %f1213, %f1214, %f1215, %f1216, %f1217}, {%r1167, %r1168, %r1169, %r1170, %r1171, %r1172, %r1173, %r1174}, {%r1159, %r1160, %r1161, %r1162, %r1163, %r1164, %r1165, %r1166}, {%f1146, %f1147, %f1148, %f1149, %f1150, %f1151, %f1152, %f1153};
	wmma.load.a.sync.aligned.row.m16n16k16.shared.f16 	{%r1175, %r1176, %r1177, %r1178, %r1179, %r1180, %r1181, %r1182}, [%r267], %r155;
	wmma.load.b.sync.aligned.col.m16n16k16.shared.f16 	{%r1183, %r1184, %r1185, %r1186, %r1187, %r1188, %r1189, %r1190}, [%r276], %r155;
	wmma.mma.sync.aligned.row.col.m16n16k16.f32.f32 {%f1218, %f1219, %f1220, %f1221, %f1222, %f1223, %f1224, %f1225}, {%r1175, %r1176, %r1177, %r1178, %r1179, %r1180, %r1181, %r1182}, {%r1183, %r1184, %r1185, %r1186, %r1187, %r1188, %r1189, %r1190}, {%f1154, %f1155, %f1156, %f1157, %f1158, %f1159, %f1160, %f1161};
	wmma.load.b.sync.aligned.col.m16n16k16.shared.f16 	{%r1191, %r1192, %r1193, %r1194, %r1195, %r1196, %r1197, %r1198}, [%r285], %r155;
	wmma.mma.sync.aligned.row.col.m16n16k16.f32.f32 {%f1226, %f1227, %f1228, %f1229, %f1230, %f1231, %f1232, %f1233}, {%r1175, %r1176, %r1177, %r1178, %r1179, %r1180, %r1181, %r1182}, {%r1191, %r1192, %r1193, %r1194, %r1195, %r1196, %r1197, %r1198}, {%f1162, %f1163, %f1164, %f1165, %f1166, %f1167, %f1168, %f1169};
	wmma.load.b.sync.aligned.col.m16n16k16.shared.f16 	{%r1199, %r1200, %r1201, %r1202, %r1203, %r1204, %r1205, %r1206}, [%r294], %r155;
	wmma.mma.sync.aligned.row.col.m16n16k16.f32.f32 {%f1234, %f1235, %f1236, %f1237, %f1238, %f1239, %f1240, %f1241}, {%r1175, %r1176, %r1177, %r1178, %r1179, %r1180, %r1181, %r1182}, {%r1199, %r1200, %r1201, %r1202, %r1203, %r1204, %r1205, %r1206}, {%f1170, %f1171, %f1172, %f1173, %f1174, %f1175, %f1176, %f1177};
	wmma.load.b.sync.aligned.col.m16n16k16.shared.f16 	{%r1207, %r1208, %r1209, %r1210, %r1211, %r1212, %r1213, %r1214}, [%r303], %r155;
	wmma.mma.sync.aligned.row.col.m16n16k16.f32.f32 {%f1242, %f1243, %f1244, %f1245, %f1246, %f1247, %f1248, %f1249}, {%r1175, %r1176, %r1177, %r1178, %r1179, %r1180, %r1181, %r1182}, {%r1207, %r1208, %r1209, %r1210, %r1211, %r1212, %r1213, %r1214}, {%f1178, %f1179, %f1180, %f1181, %f1182, %f1183, %f1184, %f1185};
	wmma.load.a.sync.aligned.row.m16n16k16.shared.f16 	{%r1215, %r1216, %r1217, %r1218, %r1219, %r1220, %r1221, %r1222}, [%r312], %r155;
	wmma.mma.sync.aligned.row.col.m16n16k16.f32.f32 {%f1250, %f1251, %f1252, %f1253, %f1254, %f1255, %f1256, %f1257}, {%r1215, %r1216, %r1217, %r1218, %r1219, %r1220, %r1221, %r1222}, {%r1183, %r1184, %r1185, %r1186, %r1187, %r1188, %r1189, %r1190}, {%f1186, %f1187, %f1188, %f1189, %f1190, %f1191, %f1192, %f1193};
	wmma.mma.sync.aligned.row.col.m16n16k16.f32.f32 {%f1258, %f1259, %f1260, %f1261, %f1262, %f1263, %f1264, %f1265}, {%r1215, %r1216, %r1217, %r1218, %r1219, %r1220, %r1221, %r1222}, {%r1191, %r1192, %r1193, %r1194, %r1195, %r1196, %r1197, %r1198}, {%f1194, %f1195, %f1196, %f1197, %f1198, %f1199, %f1200, %f1201};
	wmma.mma.sync.aligned.row.col.m16n16k16.f32.f32 {%f1266, %f1267, %f1268, %f1269, %f1270, %f1271, %f1272, %f1273}, {%r1215, %r1216, %r1217, %r1218, %r1219, %r1220, %r1221, %r1222}, {%r1199, %r1200, %r1201, %r1202, %r1203, %r1204, %r1205, %r1206}, {%f1202, %f1203, %f1204, %f1205, %f1206, %f1207, %f1208, %f1209};
	wmma.mma.sync.aligned.row.col.m16n16k16.f32.f32 {%f1274, %f1275, %f1276, %f1277, %f1278, %f1279, %f1280, %f1281}, {%r1215, %r1216, %r1217, %r1218, %r1219, %r1220, %r1221, %r1222}, {%r1207, %r1208, %r1209, %r1210, %r1211, %r1212, %r1213, %r1214}, {%f1210, %f1211, %f1212, %f1213, %f1214, %f1215, %f1216, %f1217};
	wmma.load.a.sync.aligned.row.m16n16k16.shared.f16 	{%r1223, %r1224, %r1225, %r1226, %r1227, %r1228, %r1229, %r1230}, [%r321], %r155;
	wmma.load.b.sync.aligned.col.m16n16k16.shared.f16 	{%r1231, %r1232, %r1233, %r1234, %r1235, %r1236, %r1237, %r1238}, [%r330], %r155;
	wmma.mma.sync.aligned.row.col.m16n16k16.f32.f32 {%f1282, %f1283, %f1284, %f1285, %f1286, %f1287, %f1288, %f1289}, {%r1223, %r1224, %r1225, %r1226, %r1227, %r1228, %r1229, %r1230}, {%r1231, %r1232, %r1233, %r1234, %r1235, %r1236, %r1237, %r1238}, {%f1218, %f1219, %f1220, %f1221, %f1222, %f1223, %f1224, %f1225};
	wmma.load.b.sync.aligned.col.m16n16k16.shared.f16 	{%r1239, %r1240, %r1241, %r1242, %r1243, %r1244, %r1245, %r1246}, [%r339], %r155;
	wmma.mma.sync.aligned.row.col.m16n16k16.f32.f32 {%f1290, %f1291, %f1292, %f1293, %f1294, %f1295, %f1296, %f1297}, {%r1223, %r1224, %r1225, %r1226, %r1227, %r1228, %r1229, %r1230}, {%r1239, %r1240, %r1241, %r1242, %r1243, %r1244, %r1245, %r1246}, {%f1226, %f1227, %f1228, %f1229, %f1230, %f1231, %f1232, %f1233};
	wmma.load.b.sync.aligned.col.m16n16k16.shared.f16 	{%r1247, %r1248, %r1249, %r1250, %r1251, %r1252, %r1253, %r1254}, [%r348], %r155;
	wmma.mma.sync.aligned.row.col.m16n16k16.f32.f32 {%f1298, %f1299, %f1300, %f1301, %f1302, %f1303, %f1304, %f1305}, {%r1223, %r1224, %r1225, %r1226, %r1227, %r1228, %r1229, %r1230}, {%r1247, %r1248, %r1249, %r1250, %r1251, %r1252, %r1253, %r1254}, {%f1234, %f1235, %f1236, %f1237, %f1238, %f1239, %f1240, %f1241};
	wmma.load.b.sync.aligned.col.m16n16k16.shared.f16 	{%r1255, %r1256, %r1257, %r1258, %r1259, %r1260, %r1261, %r1262}, [%r357], %r155;
	wmma.mma.sync.aligned.row.col.m16n16k16.f32.f32 {%f1306, %f1307, %f1308, %f1309, %f1310, %f1311, %f1312, %f1313}, {%r1223, %r1224, %r1225, %r1226, %r1227, %r1228, %r1229, %r1230}, {%r1255, %r1256, %r1257, %r1258, %r1259, %r1260, %r1261, %r1262}, {%f1242, %f1243, %f1244, %f1245, %f1246, %f1247, %f1248, %f1249};
	wmma.load.a.sync.aligned.row.m16n16k16.shared.f16 	{%r1263, %r1264, %r1265, %r1266, %r1267, %r1268, %r1269, %r1270}, [%r366], %r155;
	wmma.mma.sync.aligned.row.col.m16n16k16.f32.f32 {%f1314, %f1315, %f1316, %f1317, %f1318, %f1319, %f1320, %f1321}, {%r1263, %r1264, %r1265, %r1266, %r1267, %r1268, %r1269, %r1270}, {%r1231, %r1232, %r1233, %r1234, %r1235, %r1236, %r1237, %r1238}, {%f1250, %f1251, %f1252, %f1253, %f1254, %f1255, %f1256, %f1257};
	wmma.mma.sync.aligned.row.col.m16n16k16.f32.f32 {%f1322, %f1323, %f1324, %f1325, %f1326, %f1327, %f1328, %f1329}, {%r1263, %r1264, %r1265, %r1266, %r1267, %r1268, %r1269, %r1270}, {%r1239, %r1240, %r1241, %r1242, %r1243, %r1244, %r1245, %r1246}, {%f1258, %f1259, %f1260, %f1261, %f1262, %f1263, %f1264, %f1265};
	wmma.mma.sync.aligned.row.col.m16n16k16.f32.f32 {%f1330, %f1331, %f1332, %f1333, %f1334, %f1335, %f1336, %f1337}, {%r1263, %r1264, %r1265, %r1266, %r1267, %r1268, %r1269, %r1270}, {%r1247, %r1248, %r1249, %r1250, %r1251, %r1252, %r1253, %r1254}, {%f1266, %f1267, %f1268, %f1269, %f1270, %f1271, %f1272, %f1273};
	wmma.mma.sync.aligned.row.col.m16n16k16.f32.f32 {%f1338, %f1339, %f1340, %f1341, %f1342, %f1343, %f1344, %f1345}, {%r1263, %r1264, %r1265, %r1266, %r1267, %r1268, %r1269, %r1270}, {%r1255, %r1256, %r1257, %r1258, %r1259, %r1260, %r1261, %r1262}, {%f1274, %f1275, %f1276, %f1277, %f1278, %f1279, %f1280, %f1281};
	bar.sync 	0;
	ld.global.v4.u32 	{%r1271, %r1272, %r1273, %r1274}, [%rd24+640];
	st.shared.v4.u32 	[%r9], {%r1271, %r1272, %r1273, %r1274};
	ld.global.v4.u32 	{%r1275, %r1276, %r1277, %r1278}, [%rd24+33408];
	st.shared.v4.u32 	[%r9+640], {%r1275, %r1276, %r1277, %r1278};
	ld.global.v4.u32 	{%r1279, %r1280, %r1281, %r1282}, [%rd24+66176];
	st.shared.v4.u32 	[%r9+1280], {%r1279, %r1280, %r1281, %r1282};
	ld.global.v4.u32 	{%r1283, %r1284, %r1285, %r1286}, [%rd24+98944];
	st.shared.v4.u32 	[%r9+1920], {%r1283, %r1284, %r1285, %r1286};
	ld.global.v4.u32 	{%r1287, %r1288, %r1289, %r1290}, [%rd24+131712];
	st.shared.v4.u32 	[%r9+2560], {%r1287, %r1288, %r1289, %r1290};
	ld.global.v4.u32 	{%r1291, %r1292, %r1293, %r1294}, [%rd24+164480];
	st.shared.v4.u32 	[%r9+3200], {%r1291, %r1292, %r1293, %r1294};
	ld.global.v4.u32 	{%r1295, %r1296, %r1297, %r1298}, [%rd24+197248];
	st.shared.v4.u32 	[%r9+3840], {%r1295, %r1296, %r1297, %r1298};
	ld.global.v4.u32 	{%r1299, %r1300, %r1301, %r1302}, [%rd24+230016];
	st.shared.v4.u32 	[%r9+4480], {%r1299, %r1300, %r1301, %r1302};
	bar.sync 	0;
	wmma.load.a.sync.aligned.row.m16n16k16.shared.f16 	{%r1303, %r1304, %r1305, %r1306, %r1307, %r1308, %r1309, %r1310}, [%r10], %r155;
	wmma.load.b.sync.aligned.col.m16n16k16.shared.f16 	{%r1311, %r1312, %r1313, %r1314, %r1315, %r1316, %r1317, %r1318}, [%r168], %r155;
	wmma.mma.sync.aligned.row.col.m16n16k16.f32.f32 {%f1346, %f1347, %f1348, %f1349, %f1350, %f1351, %f1352, %f1353}, {%r1303, %r1304, %r1305, %r1306, %r1307, %r1308, %r1309, %r1310}, {%r1311, %r1312, %r1313, %r1314, %r1315, %r1316, %r1317, %r1318}, {%f1282, %f1283, %f1284, %f1285, %f1286, %f1287, %f1288, %f1289};
	wmma.load.b.sync.aligned.col.m16n16k16.shared.f16 	{%r1319, %r1320, %r1321, %r1322, %r1323, %r1324, %r1325, %r1326}, [%r177], %r155;
	wmma.mma.sync.aligned.row.col.m16n16k16.f32.f32 {%f1354, %f1355, %f1356, %f1357, %f1358, %f1359, %f1360, %f1361}, {%r1303, %r1304, %r1305, %r1306, %r1307, %r1308, %r1309, %r1310}, {%r1319, %r1320, %r1321, %r1322, %r1323, %r1324, %r1325, %r1326}, {%f1290, %f1291, %f1292, %f1293, %f1294, %f1295, %f1296, %f1297};
	wmma.load.b.sync.aligned.col.m16n16k16.shared.f16 	{%r1327, %r1328, %r1329, %r1330, %r1331, %r1332, %r1333, %r1334}, [%r186], %r155;
	wmma.mma.sync.aligned.row.col.m16n16k16.f32.f32 {%f1362, %f1363, %f1364, %f1365, %f1366, %f1367, %f1368, %f1369}, {%r1303, %r1304, %r1305, %r1306, %r1307, %r1308, %r1309, %r1310}, {%r1327, %r1328, %r1329, %r1330, %r1331, %r1332, %r1333, %r1334}, {%f1298, %f1299, %f1300, %f1301, %f1302, %f1303, %f1304, %f1305};
	wmma.load.b.sync.aligned.col.m16n16k16.shared.f16 	{%r1335, %r1336, %r1337, %r1338, %r1339, %r1340, %r1341, %r1342}, [%r195], %r155;
	wmma.mma.sync.aligned.row.col.m16n16k16.f32.f32 {%f1370, %f1371, %f1372, %f1373, %f1374, %f1375, %f1376, %f1377}, {%r1303, %r1304, %r1305, %r1306, %r1307, %r1308, %r1309, %r1310}, {%r1335, %r1336, %r1337, %r1338, %r1339, %r1340, %r1341, %r1342}, {%f1306, %f1307, %f1308, %f1309, %f1310, %f1311, %f1312, %f1313};
	wmma.load.a.sync.aligned.row.m16n16k16.shared.f16 	{%r1343, %r1344, %r1345, %r1346, %r1347, %r1348, %r1349, %r1350}, [%r204], %r155;
	wmma.mma.sync.aligned.row.col.m16n16k16.f32.f32 {%f1378, %f1379, %f1380, %f1381, %f1382, %f1383, %f1384, %f1385}, {%r1343, %r1344, %r1345, %r1346, %r1347, %r1348, %r1349, %r1350}, {%r1311, %r1312, %r1313, %r1314, %r1315, %r1316, %r1317, %r1318}, {%f1314, %f1315, %f1316, %f1317, %f1318, %f1319, %f1320, %f1321};
	wmma.mma.sync.aligned.row.col.m16n16k16.f32.f32 {%f1386, %f1387, %f1388, %f1389, %f1390, %f1391, %f1392, %f1393}, {%r1343, %r1344, %r1345, %r1346, %r1347, %r1348, %r1349, %r1350}, {%r1319, %r1320, %r1321, %r1322, %r1323, %r1324, %r1325, %r1326}, {%f1322, %f1323, %f1324, %f1325, %f1326, %f1327, %f1328, %f1329};
	wmma.mma.sync.aligned.row.col.m16n16k16.f32.f32 {%f1394, %f1395, %f1396, %f1397, %f1398, %f1399, %f1400, %f1401}, {%r1343, %r1344, %r1345, %r1346, %r1347, %r1348, %r1349, %r1350}, {%r1327, %r1328, %r1329, %r1330, %r1331, %r1332, %r1333, %r1334}, {%f1330, %f1331, %f1332, %f1333, %f1334, %f1335, %f1336, %f1337};
	wmma.mma.sync.aligned.row.col.m16n16k16.f32.f32 {%f1402, %f1403, %f1404, %f1405, %f1406, %f1407, %f1408, %f1409}, {%r1343, %r1344, %r1345, %r1346, %r1347, %r1348, %r1349, %r1350}, {%r1335, %r1336, %r1337, %r1338, %r1339, %r1340, %r1341, %r1342}, {%f1338, %f1339, %f1340, %f1341, %f1342, %f1343, %f1344, %f1345};
	wmma.load.a.sync.aligned.row.m16n16k16.shared.f16 	{%r1351, %r1352, %r1353, %r1354, %r1355, %r1356, %r1357, %r1358}, [%r213], %r155;
	wmma.load.b.sync.aligned.col.m16n16k16.shared.f16 	{%r1359, %r1360, %r1361, %r1362, %r1363, %r1364, %r1365, %r1366}, [%r222], %r155;
	wmma.mma.sync.aligned.row.col.m16n16k16.f32.f32 {%f1410, %f1411, %f1412, %f1413, %f1414, %f1415, %f1416, %f1417}, {%r1351, %r1352, %r1353, %r1354, %r1355, %r1356, %r1357, %r1358}, {%r1359, %r1360, %r1361, %r1362, %r1363, %r1364, %r1365, %r1366}, {%f1346, %f1347, %f1348, %f1349, %f1350, %f1351, %f1352, %f1353};
	wmma.load.b.sync.aligned.col.m16n16k16.shared.f16 	{%r1367, %r1368, %r1369, %r1370, %r1371, %r1372, %r1373, %r1374}, [%r231], %r155;
	wmma.mma.sync.aligned.row.col.m16n16k16.f32.f32 {%f1418, %f1419, %f1420, %f1421, %f1422, %f1423, %f1424, %f1425}, {%r1351, %r1352, %r1353, %r1354, %r1355, %r1356, %r1357, %r1358}, {%r1367, %r1368, %r1369, %r1370, %r1371, %r1372, %r1373, %r1374}, {%f1354, %f1355, %f1356, %f1357, %f1358, %f1359, %f1360, %f1361};
	wmma.load.b.sync.aligned.col.m16n16k16.shared.f16 	{%r1375, %r1376, %r1377, %r1378, %r1379, %r1380, %r1381, %r1382}, [%r240], %r155;
	wmma.mma.sync.aligned.row.col.m16n16k16.f32.f32 {%f1426, %f1427, %f1428, %f1429, %f1430, %f1431, %f1432, %f1433}, {%r1351, %r1352, %r1353, %r1354, %r1355, %r1356, %r1357, %r1358}, {%r1375, %r1376, %r1377, %r1378, %r1379, %r1380, %r1381, %r1382}, {%f1362, %f1363, %f1364, %f1365, %f1366, %f1367, %f1368, %f1369};
	wmma.load.b.sync.aligned.col.m16n16k16.shared.f16 	{%r1383, %r1384, %r1385, %r1386, %r1387, %r1388, %r1389, %r1390}, [%r249], %r155;
	wmma.mma.sync.aligned.row.col.m16n16k16.f32.f32 {%f1434, %f1435, %f1436, %f1437, %f1438, %f1439, %f1440, %f1441}, {%r1351, %r1352, %r1353, %r1354, %r1355, %r1356, %r1357, %r1358}, {%r1383, %r1384, %r1385, %r1386, %r1387, %r1388, %r1389, %r1390}, {%f1370, %f1371, %f1372, %f1373, %f1374, %f1375, %f1376, %f1377};
	wmma.load.a.sync.aligned.row.m16n16k16.shared.f16 	{%r1391, %r1392, %r1393, %r1394, %r1395, %r1396, %r1397, %r1398}, [%r258], %r155;
	wmma.mma.sync.aligned.row.col.m16n16k16.f32.f32 {%f1442, %f1443, %f1444, %f1445, %f1446, %f1447, %f1448, %f1449}, {%r1391, %r1392, %r1393, %r1394, %r1395, %r1396, %r1397, %r1398}, {%r1359, %r1360, %r1361, %r1362, %r1363, %r1364, %r1365, %r1366}, {%f1378, %f1379, %f1380, %f1381, %f1382, %f1383, %f1384, %f1385};
	wmma.mma.sync.aligned.row.col.m16n16k16.f32.f32 {%f1450, %f1451, %f1452, %f1453, %f1454, %f1455, %f1456, %f1457}, {%r1391, %r1392, %r1393, %r1394, %r1395, %r1396, %r1397, %r1398}, {%r1367, %r1368, %r1369, %r1370, %r1371, %r1372, %r1373, %r1374}, {%f1386, %f1387, %f1388, %f1389, %f1390, %f1391, %f1392, %f1393};
	wmma.mma.sync.aligned.row.col.m16n16k16.f32.f32 {%f1458, %f1459, %f1460, %f1461, %f1462, %f1463, %f1464, %f1465}, {%r1391, %r1392, %r1393, %r1394, %r1395, %r1396, %r1397, %r1398}, {%r1375, %r1376, %r1377, %r1378, %r1379, %r1380, %r1381, %r1382}, {%f1394, %f1395, %f1396, %f1397, %f1398, %f1399, %f1400, %f1401};
	wmma.mma.sync.aligned.row.col.m16n16k16.f32.f32 {%f1466, %f1467, %f1468, %f1469, %f1470, %f1471, %f1472, %f1473}, {%r1391, %r1392, %r1393, %r1394, %r1395, %r1396, %r1397, %r1398}, {%r1383, %r1384, %r1385, %r1386, %r1387, %r1388, %r1389, %r1390}, {%f1402, %f1403, %f1404, %f1405, %f1406, %f1407, %f1408, %f1409};
	wmma.load.a.sync.aligned.row.m16n16k16.shared.f16 	{%r1399, %r1400, %r1401, %r1402, %r1403, %r1404, %r1405, %r1406}, [%r267], %r155;
	wmma.load.b.sync.aligned.col.m16n16k16.shared.f16 	{%r1407, %r1408, %r1409, %r1410, %r1411, %r1412, %r1413, %r1414}, [%r276], %r155;
	wmma.mma.sync.aligned.row.col.m16n16k16.f32.f32 {%f1474, %f1475, %f1476, %f1477, %f1478, %f1479, %f1480, %f1481}, {%r1399, %r1400, %r1401, %r1402, %r1403, %r1404, %r1405, %r1406}, {%r1407, %r1408, %r1409, %r1410, %r1411, %r1412, %r1413, %r1414}, {%f1410, %f1411, %f1412, %f1413, %f1414, %f1415, %f1416, %f1417};
	wmma.load.b.sync.aligned.col.m16n16k16.shared.f16 	{%r1415, %r1416, %r1417, %r1418, %r1419, %r1420, %r1421, %r1422}, [%r285], %r155;
	wmma.mma.sync.aligned.row.col.m16n16k16.f32.f32 {%f1482, %f1483, %f1484, %f1485, %f1486, %f1487, %f1488, %f1489}, {%r1399, %r1400, %r1401, %r1402, %r1403, %r1404, %r1405, %r1406}, {%r1415, %r1416, %r1417, %r1418, %r1419, %r1420, %r1421, %r1422}, {%f1418, %f1419, %f1420, %f1421, %f1422, %f1423, %f1424, %f1425};
	wmma.load.b.sync.aligned.col.m16n16k16.shared.f16 	{%r1423, %r1424, %r1425, %r1426, %r1427, %r1428, %r1429, %r1430}, [%r294], %r155;
	wmma.mma.sync.aligned.row.col.m16n16k16.f32.f32 {%f1490, %f1491, %f1492, %f1493, %f1494, %f1495, %f1496, %f1497}, {%r1399, %r1400, %r1401, %r1402, %r1403, %r1404, %r1405, %r1406}, {%r1423, %r1424, %r1425, %r1426, %r1427, %r1428, %r1429, %r1430}, {%f1426, %f1427, %f1428, %f1429, %f1430, %f1431, %f1432, %f1433};
	wmma.load.b.sync.aligned.col.m16n16k16.shared.f16 	{%r1431, %r1432, %r1433, %r1434, %r1435, %r1436, %r1437, %r1438}, [%r303], %r155;
	wmma.mma.sync.aligned.row.col.m16n16k16.f32.f32 {%f1498, %f1499, %f1500, %f1501, %f1502, %f1503, %f1504, %f1505}, {%r1399, %r1400, %r1401, %r1402, %r1403, %r1404, %r1405, %r1406}, {%r1431, %r1432, %r1433, %r1434, %r1435, %r1436, %r1437, %r1438}, {%f1434, %f1435, %f1436, %f1437, %f1438, %f1439, %f1440, %f1441};
	wmma.load.a.sync.aligned.row.m16n16k16.shared.f16 	{%r1439, %r1440, %r1441, %r1442, %r1443, %r1444, %r1445, %r1446}, [%r312], %r155;
	wmma.mma.sync.aligned.row.col.m16n16k16.f32.f32 {%f1506, %f1507, %f1508, %f1509, %f1510, %f1511, %f1512, %f1513}, {%r1439, %r1440, %r1441, %r1442, %r1443, %r1444, %r1445, %r1446}, {%r1407, %r1408, %r1409, %r1410, %r1411, %r1412, %r1413, %r1414}, {%f1442, %f1443, %f1444, %f1445, %f1446, %f1447, %f1448, %f1449};
	wmma.mma.sync.aligned.row.col.m16n16k16.f32.f32 {%f1514, %f1515, %f1516, %f1517, %f1518, %f1519, %f1520, %f1521}, {%r1439, %r1440, %r1441, %r1442, %r1443, %r1444, %r1445, %r1446}, {%r1415, %r1416, %r1417, %r1418, %r1419, %r1420, %r1421, %r1422}, {%f1450, %f1451, %f1452, %f1453, %f1454, %f1455, %f1456, %f1457};
	wmma.mma.sync.aligned.row.col.m16n16k16.f32.f32 {%f1522, %f1523, %f1524, %f1525, %f1526, %f1527, %f1528, %f1529}, {%r1439, %r1440, %r1441, %r1442, %r1443, %r1444, %r1445, %r1446}, {%r1423, %r1424, %r1425, %r1426, %r1427, %r1428, %r1429, %r1430}, {%f1458, %f1459, %f1460, %f1461, %f1462, %f1463, %f1464, %f1465};
	wmma.mma.sync.aligned.row.col.m16n16k16.f32.f32 {%f1530, %f1531, %f1532, %f1533, %f1534, %f1535, %f1536, %f1537}, {%r1439, %r1440, %r1441, %r1442, %r1443, %r1444, %r1445, %r1446}, {%r1431, %r1432, %r1433, %r1434, %r1435, %r1436, %r1437, %r1438}, {%f1466, %f1467, %f1468, %f1469, %f1470, %f1471, %f1472, %f1473};
	wmma.load.a.sync.aligned.row.m16n16k16.shared.f16 	{%r1447, %r1448, %r1449, %r1450, %r1451, %r1452, %r1453, %r1454}, [%r321], %r155;
	wmma.load.b.sync.aligned.col.m16n16k16.shared.f16 	{%r1455, %r1456, %r1457, %r1458, %r1459, %r1460, %r1461, %r1462}, [%r330], %r155;
	wmma.mma.sync.aligned.row.col.m16n16k16.f32.f32 {%f1538, %f1539, %f1540, %f1541, %f1542, %f1543, %f1544, %f1545}, {%r1447, %r1448, %r1449, %r1450, %r1451, %r1452, %r1453, %r1454}, {%r1455, %r1456, %r1457, %r1458, %r1459, %r1460, %r1461, %r1462}, {%f1474, %f1475, %f1476, %f1477, %f1478, %f1479, %f1480, %f1481};
	wmma.load.b.sync.aligned.col.m16n16k16.shared.f16 	{%r1463, %r1464, %r1465, %r1466, %r1467, %r1468, %r1469, %r1470}, [%r339], %r155;
	wmma.mma.sync.aligned.row.col.m16n16k16.f32.f32 {%f1546, %f1547, %f1548, %f1549, %f1550, %f1551, %f1552, %f1553}, {%r1447, %r1448, %r1449, %r1450, %r1451, %r1452, %r1453, %r1454}, {%r1463, %r1464, %r1465, %r1466, %r1467, %r1468, %r1469, %r1470}, {%f1482, %f1483, %f1484, %f1485, %f1486, %f1487, %f1488, %f1489};
	wmma.load.b.sync.aligned.col.m16n16k16.shared.f16 	{%r1471, %r1472, %r1473, %r1474, %r1475, %r1476, %r1477, %r1478}, [%r348], %r155;
	wmma.mma.sync.aligned.row.col.m16n16k16.f32.f32 {%f1554, %f1555, %f1556, %f1557, %f1558, %f1559, %f1560, %f1561}, {%r1447, %r1448, %r1449, %r1450, %r1451, %r1452, %r1453, %r1454}, {%r1471, %r1472, %r1473, %r1474, %r1475, %r1476, %r1477, %r1478}, {%f1490, %f1491, %f1492, %f1493, %f1494, %f1495, %f1496, %f1497};
	wmma.load.b.sync.aligned.col.m16n16k16.shared.f16 	{%r1479, %r1480, %r1481, %r1482, %r1483, %r1484, %r1485, %r1486}, [%r357], %r155;
	wmma.mma.sync.aligned.row.col.m16n16k16.f32.f32 {%f1562, %f1563, %f1564, %f1565, %f1566, %f1567, %f1568, %f1569}, {%r1447, %r1448, %r1449, %r1450, %r1451, %r1452, %r1453, %r1454}, {%r1479, %r1480, %r1481, %r1482, %r1483, %r1484, %r1485, %r1486}, {%f1498, %f1499, %f1500, %f1501, %f1502, %f1503, %f1504, %f1505};
	wmma.load.a.sync.aligned.row.m16n16k16.shared.f16 	{%r1487, %r1488, %r1489, %r1490, %r1491, %r1492, %r1493, %r1494}, [%r366], %r155;
	wmma.mma.sync.aligned.row.col.m16n16k16.f32.f32 {%f1570, %f1571, %f1572, %f1573, %f1574, %f1575, %f1576, %f1577}, {%r1487, %r1488, %r1489, %r1490, %r1491, %r1492, %r1493, %r1494}, {%r1455, %r1456, %r1457, %r1458, %r1459, %r1460, %r1461, %r1462}, {%f1506, %f1507, %f1508, %f1509, %f1510, %f1511, %f1512, %f1513};
	wmma.mma.sync.aligned.row.col.m16n16k16.f32.f32 {%f1578, %f1579, %f1580, %f1581, %f1582, %f1583, %f1584, %f1585}, {%r1487, %r1488, %r1489, %r1490, %r1491, %r1492, %r1493, %r1494}, {%r1463, %r1464, %r1465, %r1466, %r1467, %r1468, %r1469, %r1470}, {%f1514, %f1515, %f1516, %f1517, %f1518, %f1519, %f1520, %f1521};
	wmma.mma.sync.aligned.row.col.m16n16k16.f32.f32 {%f1586, %f1587, %f1588, %f1589, %f1590, %f1591, %f1592, %f1593}, {%r1487, %r1488, %r1489, %r1490, %r1491, %r1492, %r1493, %r1494}, {%r1471, %r1472, %r1473, %r1474, %r1475, %r1476, %r1477, %r1478}, {%f1522, %f1523, %f1524, %f1525, %f1526, %f1527, %f1528, %f1529};
	wmma.mma.sync.aligned.row.col.m16n16k16.f32.f32 {%f1594, %f1595, %f1596, %f1597, %f1598, %f1599, %f1600, %f1601}, {%r1487, %r1488, %r1489, %r1490, %r1491, %r1492, %r1493, %r1494}, {%r1479, %r1480, %r1481, %r1482, %r1483, %r1484, %r1485, %r1486}, {%f1530, %f1531, %f1532, %f1533, %f1534, %f1535, %f1536, %f1537};
	bar.sync 	0;
	ld.global.v4.u32 	{%r1495, %r1496, %r1497, %r1498}, [%rd24+768];
	st.shared.v4.u32 	[%r9], {%r1495, %r1496, %r1497, %r1498};
	ld.global.v4.u32 	{%r1499, %r1500, %r1501, %r1502}, [%rd24+33536];
	st.shared.v4.u32 	[%r9+640], {%r1499, %r1500, %r1501, %r1502};
	ld.global.v4.u32 	{%r1503, %r1504, %r1505, %r1506}, [%rd24+66304];
	st.shared.v4.u32 	[%r9+1280], {%r1503, %r1504, %r1505, %r1506};
	ld.global.v4.u32 	{%r1507, %r1508, %r1509, %r1510}, [%rd24+99072];
	st.shared.v4.u32 	[%r9+1920], {%r1507, %r1508, %r1509, %r1510};
	ld.global.v4.u32 	{%r1511, %r1512, %r1513, %r1514}, [%rd24+131840];
	st.shared.v4.u32 	[%r9+2560], {%r1511, %r1512, %r1513, %r1514};
	ld.global.v4.u32 	{%r1515, %r1516, %r1517, %r1518}, [%rd24+164608];
	st.shared.v4.u32 	[%r9+3200], {%r1515, %r1516, %r1517, %r1518};
	ld.global.v4.u32 	{%r1519, %r1520, %r1521, %r1522}, [%rd24+197376];
	st.shared.v4.u32 	[%r9+3840], {%r1519, %r1520, %r1521, %r1522};
	ld.global.v4.u32 	{%r1523, %r1524, %r1525, %r1526}, [%rd24+230144];
	st.shared.v4.u32 	[%r9+4480], {%r1523, %r1524, %r1525, %r1526};
	bar.sync 	0;
	wmma.load.a.sync.aligned.row.m16n16k16.shared.f16 	{%r1527, %r1528, %r1529, %r1530, %r1531, %r1532, %r1533, %r1534}, [%r10], %r155;
	wmma.load.b.sync.aligned.col.m16n16k16.shared.f16 	{%r1535, %r1536, %r1537, %r1538, %r1539, %r1540, %r1541, %r1542}, [%r168], %r155;
	wmma.mma.sync.aligned.row.col.m16n16k16.f32.f32 {%f1602, %f1603, %f1604, %f1605, %f1606, %f1607, %f1608, %f1609}, {%r1527, %r1528, %r1529, %r1530, %r1531, %r1532, %r1533, %r1534}, {%r1535, %r1536, %r1537, %r1538, %r1539, %r1540, %r1541, %r1542}, {%f1538, %f1539, %f1540, %f1541, %f1542, %f1543, %f1544, %f1545};
	wmma.load.b.sync.aligned.col.m16n16k16.shared.f16 	{%r1543, %r1544, %r1545, %r1546, %r1547, %r1548, %r1549, %r1550}, [%r177], %r155;
	wmma.mma.sync.aligned.row.col.m16n16k16.f32.f32 {%f1610, %f1611, %f1612, %f1613, %f1614, %f1615, %f1616, %f1617}, {%r1527, %r1528, %r1529, %r1530, %r1531, %r1532, %r1533, %r1534}, {%r1543, %r1544, %r1545, %r1546, %r1547, %r1548, %r1549, %r1550}, {%f1546, %f1547, %f1548, %f1549, %f1550, %f1551, %f1552, %f1553};
	wmma.load.b.sync.aligned.col.m16n16k16.shared.f16 	{%r1551, %r1552, %r1553, %r1554, %r1555, %r1556, %r1557, %r1558}, [%r186], %r155;
	wmma.mma.sync.aligned.row.col.m16n16k16.f32.f32 {%f1618, %f1619, %f1620, %f1621, %f1622, %f1623, %f1624, %f1625}, {%r1527, %r1528, %r1529, %r1530, %r1531, %r1532, %r1533, %r1534}, {%r1551, %r1552, %r1553, %r1554, %r1555, %r1556, %r1557, %r1558}, {%f1554, %f1555, %f1556, %f1557, %f1558, %f1559, %f1560, %f1561};
	wmma.load.b.sync.aligned.col.m16n16k16.shared.f16 	{%r1559, %r1560, %r1561, %r1562, %r1563, %r1564, %r1565, %r1566}, [%r195], %r155;
	wmma.mma.sync.aligned.row.col.m16n16k16.f32.f32 {%f1626, %f1627, %f1628, %f1629, %f1630, %f1631, %f1632, %f1633}, {%r1527, %r1528, %r1529, %r1530, %r1531, %r1532, %r1533, %r1534}, {%r1559, %r1560, %r1561, %r1562, %r1563, %r1564, %r1565, %r1566}, {%f1562, %f1563, %f1564, %f1565, %f1566, %f1567, %f1568, %f1569};
	wmma.load.a.sync.aligned.row.m16n16k16.shared.f16 	{%r1567, %r1568, %r1569, %r1570, %r1571, %r1572, %r1573, %r1574}, [%r204], %r155;
	wmma.mma.sync.aligned.row.col.m16n16k16.f32.f32 {%f1634, %f1635, %f1636, %f1637, %f1638, %f1639, %f1640, %f1641}, {%r1567, %r1568, %r1569, %r1570, %r1571, %r1572, %r1573, %r1574}, {%r1535, %r1536, %r1537, %r1538, %r1539, %r1540, %r1541, %r1542}, {%f1570, %f1571, %f1572, %f1573, %f1574, %f1575, %f1576, %f1577};
	wmma.mma.sync.aligned.row.col.m16n16k16.f32.f32 {%f1642, %f1643, %f1644, %f1645, %f1646, %f1647, %f1648, %f1649}, {%r1567, %r1568, %r1569, %r1570, %r1571, %r1572, %r1573, %r1574}, {%r1543, %r1544, %r1545, %r1546, %r1547, %r1548, %r1549, %r1550}, {%f1578, %f1579, %f1580, %f1581, %f1582, %f1583, %f1584, %f1585};
	wmma.mma.sync.aligned.row.col.m16n16k16.f32.f32 {%f1650, %f1651, %f1652, %f1653, %f1654, %f1655, %f1656, %f1657}, {%r1567, %r1568, %r1569, %r1570, %r1571, %r1572, %r1573, %r1574}, {%r1551, %r1552, %r1553, %r1554, %r1555, %r1556, %r1557, %r1558}, {%f1586, %f1587, %f1588, %f1589, %f1590, %f1591, %f1592, %f1593};
	wmma.mma.sync.aligned.row.col.m16n16k16.f32.f32 {%f1658, %f1659, %f1660, %f1661, %f1662, %f1663, %f1664, %f1665}, {%r1567, %r1568, %r1569, %r1570, %r1571, %r1572, %r1573, %r1574}, {%r1559, %r1560, %r1561, %r1562, %r1563, %r1564, %r1565, %r1566}, {%f1594, %f1595, %f1596, %f1597, %f1598, %f1599, %f1600, %f1601};
	wmma.load.a.sync.aligned.row.m16n16k16.shared.f16 	{%r1575, %r1576, %r1577, %r1578, %r1579, %r1580, %r1581, %r1582}, [%r213], %r155;
	wmma.load.b.sync.aligned.col.m16n16k16.shared.f16 	{%r1583, %r1584, %r1585, %r1586, %r1587, %r1588, %r1589, %r1590}, [%r222], %r155;
	wmma.mma.sync.aligned.row.col.m16n16k16.f32.f32 {%f1666, %f1667, %f1668, %f1669, %f1670, %f1671, %f1672, %f1673}, {%r1575, %r1576, %r1577, %r1578, %r1579, %r1580, %r1581, %r1582}, {%r1583, %r1584, %r1585, %r1586, %r1587, %r1588, %r1589, %r1590}, {%f1602, %f1603, %f1604, %f1605, %f1606, %f1607, %f1608, %f1609};
	wmma.load.b.sync.aligned.col.m16n16k16.shared.f16 	{%r1591, %r1592, %r1593, %r1594, %r1595, %r1596, %r1597, %r1598}, [%r231], %r155;
	wmma.mma.sync.aligned.row.col.m16n16k16.f32.f32 {%f1674, %f1675, %f1676, %f1677, %f1678, %f1679, %f1680, %f1681}, {%r1575, %r1576, %r1577, %r1578, %r1579, %r1580, %r1581, %r1582}, {%r1591, %r1592, %r1593, %r1594, %r1595, %r1596, %r1597, %r1598}, {%f1610, %f1611, %f1612, %f1613, %f1614, %f1615, %f1616, %f1617};
	wmma.load.b.sync.aligned.col.m16n16k16.shared.f16 	{%r1599, %r1600, %r1601, %r1602, %r1603, %r1604, %r1605, %r1606}, [%r240], %r155;
	wmma.mma.sync.aligned.row.col.m16n16k16.f32.f32 {%f1682, %f1683, %f1684, %f1685, %f1686, %f1687, %f1688, %f1689}, {%r1575, %r1576, %r1577, %r1578, %r1579, %r1580, %r1581, %r1582}, {%r1599, %r1600, %r1601, %r1602, %r1603, %r1604, %r1605, %r1606}, {%f1618, %f1619, %f1620, %f1621, %f1622, %f1623, %f1624, %f1625};
	wmma.load.b.sync.aligned.col.m16n16k16.shared.f16 	{%r1607, %r1608, %r1609, %r1610, %r1611, %r1612, %r1613, %r1614}, [%r249], %r155;
	wmma.mma.sync.aligned.row.col.m16n16k16.f32.f32 {%f1690, %f1691, %f1692, %f1693, %f1694, %f1695, %f1696, %f1697}, {%r1575, %r1576, %r1577, %r1578, %r1579, %r1580, %r1581, %r1582}, {%r1607, %r1608, %r1609, %r1610, %r1611, %r1612, %r1613, %r1614}, {%f1626, %f1627, %f1628, %f1629, %f1630, %f1631, %f1632, %f1633};
	wmma.load.a.sync.aligned.row.m16n16k16.shared.f16 	{%r1615, %r1616, %r1617, %r1618, %r1619, %r1620, %r1621, %r1622}, [%r258], %r155;
	wmma.mma.sync.aligned.row.col.m16n16k16.f32.f32 {%f1698, %f1699, %f1700, %f1701, %f1702, %f1703, %f1704, %f1705}, {%r1615, %r1616, %r1617, %r1618, %r1619, %r1620, %r1621, %r1622}, {%r1583, %r1584, %r1585, %r1586, %r1587, %r1588, %r1589, %r1590}, {%f1634, %f1635, %f1636, %f1637, %f1638, %f1639, %f1640, %f1641};
	wmma.mma.sync.aligned.row.col.m16n16k16.f32.f32 {%f1706, %f1707, %f1708, %f1709, %f1710, %f1711, %f1712, %f1713}, {%r1615, %r1616, %r1617, %r1618, %r1619, %r1620, %r1621, %r1622}, {%r1591, %r1592, %r1593, %r1594, %r1595, %r1596, %r1597, %r1598}, {%f1642, %f1643, %f1644, %f1645, %f1646, %f1647, %f1648, %f1649};
	wmma.mma.sync.aligned.row.col.m16n16k16.f32.f32 {%f1714, %f1715, %f1716, %f1717, %f1718, %f1719, %f1720, %f1721}, {%r1615, %r1616, %r1617, %r1618, %r1619, %r1620, %r1621, %r1622}, {%r1599, %r1600, %r1601, %r1602, %r1603, %r1604, %r1605, %r1606}, {%f1650, %f1651, %f1652, %f1653, %f1654, %f1655, %f1656, %f1657};
	wmma.mma.sync.aligned.row.col.m16n16k16.f32.f32 {%f1722, %f1723, %f1724, %f1725, %f1726, %f1727, %f1728, %f1729}, {%r1615, %r1616, %r1617, %r1618, %r1619, %r1620, %r1621, %r1622}, {%r1607, %r1608, %r1609, %r1610, %r1611, %r1612, %r1613, %r1614}, {%f1658, %f1659, %f1660, %f1661, %f1662, %f1663, %f1664, %f1665};
	wmma.load.a.sync.aligned.row.m16n16k16.shared.f16 	{%r1623, %r1624, %r1625, %r1626, %r1627, %r1628, %r1629, %r1630}, [%r267], %r155;
	wmma.load.b.sync.aligned.col.m16n16k16.shared.f16 	{%r1631, %r1632, %r1633, %r1634, %r1635, %r1636, %r1637, %r1638}, [%r276], %r155;
	wmma.mma.sync.aligned.row.col.m16n16k16.f32.f32 {%f1730, %f1731, %f1732, %f1733, %f1734, %f1735, %f1736, %f1737}, {%r1623, %r1624, %r1625, %r1626, %r1627, %r1628, %r1629, %r1630}, {%r1631, %r1632, %r1633, %r1634, %r1635, %r1636, %r1637, %r1638}, {%f1666, %f1667, %f1668, %f1669, %f1670, %f1671, %f1672, %f1673};
	wmma.load.b.sync.aligned.col.m16n16k16.shared.f16 	{%r1639, %r1640, %r1641, %r1642, %r1643, %r1644, %r1645, %r1646}, [%r285], %r155;
	wmma.mma.sync.aligned.row.col.m16n16k16.f32.f32 {%f1738, %f1739, %f1740, %f1741, %f1742, %f1743, %f1744, %f1745}, {%r1623, %r1624, %r1625, %r1626, %r1627, %r1628, %r1629, %r1630}, {%r1639, %r1640, %r1641, %r1642, %r1643, %r1644, %r1645, %r1646}, {%f1674, %f1675, %f1676, %f1677, %f1678, %f1679, %f1680, %f1681};
	wmma.load.b.sync.aligned.col.m16n16k16.shared.f16 	{%r1647, %r1648, %r1649, %r1650, %r1651, %r1652, %r1653, %r1654}, [%r294], %r155;
	wmma.mma.sync.aligned.row.col.m16n16k16.f32.f32 {%f1746, %f1747, %f1748, %f1749, %f1750, %f1751, %f1752, %f1753}, {%r1623, %r1624, %r1625, %r1626, %r1627, %r1628, %r1629, %r1630}, {%r1647, %r1648, %r1649, %r1650, %r1651, %r1652, %r1653, %r1654}, {%f1682, %f1683, %f1684, %f1685, %f1686, %f1687, %f1688, %f1689};
	wmma.load.b.sync.aligned.col.m16n16k16.shared.f16 	{%r1655, %r1656, %r1657, %r1658, %r1659, %r1660, %r1661, %r1662}, [%r303], %r155;
	wmma.mma.sync.aligned.row.col.m16n16k16.f32.f32 {%f1754, %f1755, %f1756, %f1757, %f1758, %f1759, %f1760, %f1761}, {%r1623, %r1624, %r1625, %r1626, %r1627, %r1628, %r1629, %r1630}, {%r1655, %r1656, %r1657, %r1658, %r1659, %r1660, %r1661, %r1662}, {%f1690, %f1691, %f1692, %f1693, %f1694, %f1695, %f1696, %f1697};
	wmma.load.a.sync.aligned.row.m16n16k16.shared.f16 	{%r1663, %r1664, %r1665, %r1666, %r1667, %r1668, %r1669, %r1670}, [%r312], %r155;
	wmma.mma.sync.aligned.row.col.m16n16k16.f32.f32 {%f1762, %f1763, %f1764, %f1765, %f1766, %f1767, %f1768, %f1769}, {%r1663, %r1664, %r1665, %r1666, %r1667, %r1668, %r1669, %r1670}, {%r1631, %r1632, %r1633, %r1634, %r1635, %r1636, %r1637, %r1638}, {%f1698, %f1699, %f1700, %f1701, %f1702, %f1703, %f1704, %f1705};
	wmma.mma.sync.aligned.row.col.m16n16k16.f32.f32 {%f1770, %f1771, %f1772, %f1773, %f1774, %f1775, %f1776, %f1777}, {%r1663, %r1664, %r1665, %r1666, %r1667, %r1668, %r1669, %r1670}, {%r1639, %r1640, %r1641, %r1642, %r1643, %r1644, %r1645, %r1646}, {%f1706, %f1707, %f1708, %f1709, %f1710, %f1711, %f1712, %f1713};
	wmma.mma.sync.aligned.row.col.m16n16k16.f32.f32 {%f1778, %f1779, %f1780, %f1781, %f1782, %f1783, %f1784, %f1785}, {%r1663, %r1664, %r1665, %r1666, %r1667, %r1668, %r1669, %r1670}, {%r1647, %r1648, %r1649, %r1650, %r1651, %r1652, %r1653, %r1654}, {%f1714, %f1715, %f1716, %f1717, %f1718, %f1719, %f1720, %f1721};
	wmma.mma.sync.aligned.row.col.m16n16k16.f32.f32 {%f1786, %f1787, %f1788, %f1789, %f1790, %f1791, %f1792, %f1793}, {%r1663, %r1664, %r1665, %r1666, %r1667, %r1668, %r1669, %r1670}, {%r1655, %r1656, %r1657, %r1658, %r1659, %r1660, %r1661, %r1662}, {%f1722, %f1723, %f1724, %f1725, %f1726, %f1727, %f1728, %f1729};
	wmma.load.a.sync.aligned.row.m16n16k16.shared.f16 	{%r1671, %r1672, %r1673, %r1674, %r1675, %r1676, %r1677, %r1678}, [%r321], %r155;
	wmma.load.b.sync.aligned.col.m16n16k16.shared.f16 	{%r1679, %r1680, %r1681, %r1682, %r1683, %r1684, %r1685, %r1686}, [%r330], %r155;
	wmma.mma.sync.aligned.row.col.m16n16k16.f32.f32 {%f1794, %f1795, %f1796, %f1797, %f1798, %f1799, %f1800, %f1801}, {%r1671, %r1672, %r1673, %r1674, %r1675, %r1676, %r1677, %r1678}, {%r1679, %r1680, %r1681, %r1682, %r1683, %r1684, %r1685, %r1686}, {%f1730, %f1731, %f1732, %f1733, %f1734, %f1735, %f1736, %f1737};
	wmma.load.b.sync.aligned.col.m16n16k16.shared.f16 	{%r1687, %r1688, %r1689, %r1690, %r1691, %r1692, %r1693, %r1694}, [%r339], %r155;
	wmma.mma.sync.aligned.row.col.m16n16k16.f32.f32 {%f1802, %f1803, %f1804, %f1805, %f1806, %f1807, %f1808, %f1809}, {%r1671, %r1672, %r1673, %r1674, %r1675, %r1676, %r1677, %r1678}, {%r1687, %r1688, %r1689, %r1690, %r1691, %r1692, %r1693, %r1694}, {%f1738, %f1739, %f1740, %f1741, %f1742, %f1743, %f1744, %f1745};
	wmma.load.b.sync.aligned.col.m16n16k16.shared.f16 	{%r1695, %r1696, %r1697, %r1698, %r1699, %r1700, %r1701, %r1702}, [%r348], %r155;
	wmma.mma.sync.aligned.row.col.m16n16k16.f32.f32 {%f1810, %f1811, %f1812, %f1813, %f1814, %f1815, %f1816, %f1817}, {%r1671, %r1672, %r1673, %r1674, %r1675, %r1676, %r1677, %r1678}, {%r1695, %r1696, %r1697, %r1698, %r1699, %r1700, %r1701, %r1702}, {%f1746, %f1747, %f1748, %f1749, %f1750, %f1751, %f1752, %f1753};
	wmma.load.b.sync.aligned.col.m16n16k16.shared.f16 	{%r1703, %r1704, %r1705, %r1706, %r1707, %r1708, %r1709, %r1710}, [%r357], %r155;
	wmma.mma.sync.aligned.row.col.m16n16k16.f32.f32 {%f1818, %f1819, %f1820, %f1821, %f1822, %f1823, %f1824, %f1825}, {%r1671, %r1672, %r1673, %r1674, %r1675, %r1676, %r1677, %r1678}, {%r1703, %r1704, %r1705, %r1706, %r1707, %r1708, %r1709, %r1710}, {%f1754, %f1755, %f1756, %f1757, %f1758, %f1759, %f1760, %f1761};
	wmma.load.a.sync.aligned.row.m16n16k16.shared.f16 	{%r1711, %r1712, %r1713, %r1714, %r1715, %r1716, %r1717, %r1718}, [%r366], %r155;
	wmma.mma.sync.aligned.row.col.m16n16k16.f32.f32 {%f1826, %f1827, %f1828, %f1829, %f1830, %f1831, %f1832, %f1833}, {%r1711, %r1712, %r1713, %r1714, %r1715, %r1716, %r1717, %r1718}, {%r1679, %r1680, %r1681, %r1682, %r1683, %r1684, %r1685, %r1686}, {%f1762, %f1763, %f1764, %f1765, %f1766, %f1767, %f1768, %f1769};
	wmma.mma.sync.aligned.row.col.m16n16k16.f32.f32 {%f1834, %f1835, %f1836, %f1837, %f1838, %f1839, %f1840, %f1841}, {%r1711, %r1712, %r1713, %r1714, %r1715, %r1716, %r1717, %r1718}, {%r1687, %r1688, %r1689, %r1690, %r1691, %r1692, %r1693, %r1694}, {%f1770, %f1771, %f1772, %f1773, %f1774, %f1775, %f1776, %f1777};
	wmma.mma.sync.aligned.row.col.m16n16k16.f32.f32 {%f1842, %f1843, %f1844, %f1845, %f1846, %f1847, %f1848, %f1849}, {%r1711, %r1712, %r1713, %r1714, %r1715, %r1716, %r1717, %r1718}, {%r1695, %r1696, %r1697, %r1698, %r1699, %r1700, %r1701, %r1702}, {%f1778, %f1779, %f1780, %f1781, %f1782, %f1783, %f1784, %f1785};
	wmma.mma.sync.aligned.row.col.m16n16k16.f32.f32 {%f1850, %f1851, %f1852, %f1853, %f1854, %f1855, %f1856, %f1857}, {%r1711, %r1712, %r1713, %r1714, %r1715, %r1716, %r1717, %r1718}, {%r1703, %r1704, %r1705, %r1706, %r1707, %r1708, %r1709, %r1710}, {%f1786, %f1787, %f1788, %f1789, %f1790, %f1791, %f1792, %f1793};
	bar.sync 	0;
	ld.global.v4.u32 	{%r1719, %r1720, %r1721, %r1722}, [%rd24+896];
	st.shared.v4.u32 	[%r9], {%r1719, %r1720, %r1721, %r1722};
	ld.global.v4.u32 	{%r1723, %r1724, %r1725, %r1726}, [%rd24+33664];
	st.shared.v4.u32 	[%r9+640], {%r1723, %r1724, %r1725, %r1726};
	ld.global.v4.u32 	{%r1727, %r1728, %r1729, %r1730}, [%rd24+66432];
	st.shared.v4.u32 	[%r9+1280], {%r1727, %r1728, %r1729, %r1730};
	ld.global.v4.u32 	{%r1731, %r1732, %r1733, %r1734}, [%rd24+99200];
	st.shared.v4.u32 	[%r9+1920], {%r1731, %r1732, %r1733, %r1734};
	ld.global.v4.u32 	{%r1735, %r1736, %r1737, %r1738}, [%rd24+131968];
	st.shared.v4.u32 	[%r9+2560], {%r1735, %r1736, %r1737, %r1738};
	ld.global.v4.u32 	{%r1739, %r1740, %r1741, %r1742}, [%rd24+164736];
	st.shared.v4.u32 	[%r9+3200], {%r1739, %r1740, %r1741, %r1742};
	ld.global.v4.u32 	{%r1743, %r1744, %r1745, %r1746}, [%rd24+197504];
	st.shared.v4.u32 	[%r9+3840], {%r1743, %r1744, %r1745, %r1746};
	ld.global.v4.u32 	{%r1747, %r1748, %r1749, %r1750}, [%rd24+230272];
	st.shared.v4.u32 	[%r9+4480], {%r1747, %r1748, %r1749, %r1750};
	bar.sync 	0;
	wmma.load.a.sync.aligned.row.m16n16k16.shared.f16 	{%r1751, %r1752, %r1753, %r1754, %r1755, %r1756, %r1757, %r1758}, [%r10], %r155;
	wmma.load.b.sync.aligned.col.m16n16k16.shared.f16 	{%r1759, %r1760, %r1761, %r1762, %r1763, %r1764, %r1765, %r1766}, [%r168], %r155;
	wmma.mma.sync.aligned.row.col.m16n16k16.f32.f32 {%f1858, %f1859, %f1860, %f1861, %f1862, %f1863, %f1864, %f1865}, {%r1751, %r1752, %r1753, %r1754, %r1755, %r1756, %r1757, %r1758}, {%r1759, %r1760, %r1761, %r1762, %r1763, %r1764, %r1765, %r1766}, {%f1794, %f1795, %f1796, %f1797, %f1798, %f1799, %f1800, %f1801};
	wmma.load.b.sync.aligned.col.m16n16k16.shared.f16 	{%r1767, %r1768, %r1769, %r1770, %r1771, %r1772, %r1773, %r1774}, [%r177], %r155;
	wmma.mma.sync.aligned.row.col.m16n16k16.f32.f32 {%f1866, %f1867, %f1868, %f1869, %f1870, %f1871, %f1872, %f1873}, {%r1751, %r1752, %r1753, %r1754, %r1755, %r1756, %r1757, %r1758}, {%r1767, %r1768, %r1769, %r1770, %r1771, %r1772, %r1773, %r1774}, {%f1802, %f1803, %f1804, %f1805, %f1806, %f1807, %f1808, %f1809};
	wmma.load.b.sync.aligned.col.m16n16k16.shared.f16 	{%r1775, %r1776, %r1777, %r1778, %r1779, %r1780, %r1781, %r1782}, [%r186], %r155;
	wmma.mma.sync.aligned.row.col.m16n16k16.f32.f32 {%f1874, %f1875, %f1876, %f1877, %f1878, %f1879, %f1880, %f1881}, {%r1751, %r1752, %r1753, %r1754, %r1755, %r1756, %r1757, %r1758}, {%r1775, %r1776, %r1777, %r1778, %r1779, %r1780, %r1781, %r1782}, {%f1810, %f1811, %f1812, %f1813, %f1814, %f1815, %f1816, %f1817};
	wmma.load.b.sync.aligned.col.m16n16k16.shared.f16 	{%r1783, %r1784, %r1785, %r1786, %r1787, %r1788, %r1789, %r1790}, [%r195], %r155;
	wmma.mma.sync.aligned.row.col.m16n16k16.f32.f32 {%f1882, %f1883, %f1884, %f1885, %f1886, %f1887, %f1888, %f1889}, {%r1751, %r1752, %r1753, %r1754, %r1755, %r1756, %r1757, %r1758}, {%r1783, %r1784, %r1785, %r1786, %r1787, %r1788, %r1789, %r1790}, {%f1818, %f1819, %f1820, %f1821, %f1822, %f1823, %f1824, %f1825};
	wmma.load.a.sync.aligned.row.m16n16k16.shared.f16 	{%r1791, %r1792, %r1793, %r1794, %r1795, %r1796, %r1797, %r1798}, [%r204], %r155;
	wmma.mma.sync.aligned.row.col.m16n16k16.f32.f32 {%f1890, %f1891, %f1892, %f1893, %f1894, %f1895, %f1896, %f1897}, {%r1791, %r1792, %r1793, %r1794, %r1795, %r1796, %r1797, %r1798}, {%r1759, %r1760, %r1761, %r1762, %r1763, %r1764, %r1765, %r1766}, {%f1826, %f1827, %f1828, %f1829, %f1830, %f1831, %f1832, %f1833};
	wmma.mma.sync.aligned.row.col.m16n16k16.f32.f32 {%f1898, %f1899, %f1900, %f1901, %f1902, %f1903, %f1904, %f1905}, {%r1791, %r1792, %r1793, %r1794, %r1795, %r1796, %r1797, %r1798}, {%r1767, %r1768, %r1769, %r1770, %r1771, %r1772, %r1773, %r1774}, {%f1834, %f1835, %f1836, %f1837, %f1838, %f1839, %f1840, %f1841};
	wmma.mma.sync.aligned.row.col.m16n16k16.f32.f32 {%f1906, %f1907, %f1908, %f1909, %f1910, %f1911, %f1912, %f1913}, {%r1791, %r1792, %r1793, %r1794, %r1795, %r1796, %r1797, %r1798}, {%r1775, %r1776, %r1777, %r1778, %r1779, %r1780, %r1781, %r1782}, {%f1842, %f1843, %f1844, %f1845, %f1846, %f1847, %f1848, %f1849};
	wmma.mma.sync.aligned.row.col.m16n16k16.f32.f32 {%f1914, %f1915, %f1916, %f1917, %f1918, %f1919, %f1920, %f1921}, {%r1791, %r1792, %r1793, %r1794, %r1795, %r1796, %r1797, %r1798}, {%r1783, %r1784, %r1785, %r1786, %r1787, %r1788, %r1789, %r1790}, {%f1850, %f1851, %f1852, %f1853, %f1854, %f1855, %f1856, %f1857};
	wmma.load.a.sync.aligned.row.m16n16k16.shared.f16 	{%r1799, %r1800, %r1801, %r1802, %r1803, %r1804, %r1805, %r1806}, [%r213], %r155;
	wmma.load.b.sync.aligned.col.m16n16k16.shared.f16 	{%r1807, %r1808, %r1809, %r1810, %r1811, %r1812, %r1813, %r1814}, [%r222], %r155;
	wmma.mma.sync.aligned.row.col.m16n16k16.f32.f32 {%f1922, %f1923, %f1924, %f1925, %f1926, %f1927, %f1928, %f1929}, {%r1799, %r1800, %r1801, %r1802, %r1803, %r1804, %r1805, %r1806}, {%r1807, %r1808, %r1809, %r1810, %r1811, %r1812, %r1813, %r1814}, {%f1858, %f1859, %f1860, %f1861, %f1862, %f1863, %f1864, %f1865};
	wmma.load.b.sync.aligned.col.m16n16k16.shared.f16 	{%r1815, %r1816, %r1817, %r1818, %r1819, %r1820, %r1821, %r1822}, [%r231], %r155;
	wmma.mma.sync.aligned.row.col.m16n16k16.f32.f32 {%f1930, %f1931, %f1932, %f1933, %f1934, %f1935, %f1936, %f1937}, {%r1799, %r1800, %r1801, %r1802, %r1803, %r1804, %r1805, %r1806}, {%r1815, %r1816, %r1817, %r1818, %r1819, %r1820, %r1821, %r1822}, {%f1866, %f1867, %f1868, %f1869, %f1870, %f1871, %f1872, %f1873};
	wmma.load.b.sync.aligned.col.m16n16k16.shared.f16 	{%r1823, %r1824, %r1825, %r1826, %r1827, %r1828, %r1829, %r1830}, [%r240], %r155;
	wmma.mma.sync.aligned.row.col.m16n16k16.f32.f32 {%f1938, %f1939, %f1940, %f1941, %f1942, %f1943, %f1944, %f1945}, {%r1799, %r1800, %r1801, %r1802, %r1803, %r1804, %r1805, %r1806}, {%r1823, %r1824, %r1825, %r1826, %r1827, %r1828, %r1829, %r1830}, {%f1874, %f1875, %f1876, %f1877, %f1878, %f1879, %f1880, %f1881};
	wmma.load.b.sync.aligned.col.m16n16k16.shared.f16 	{%r1831, %r1832, %r1833, %r1834, %r1835, %r1836, %r1837, %r1838}, [%r249], %r155;
	wmma.mma.sync.aligned.row.col.m16n16k16.f32.f32 {%f1946, %f1947, %f1948, %f1949, %f1950, %f1951, %f1952, %f1953}, {%r1799, %r1800, %r1801, %r1802, %r1803, %r1804, %r1805, %r1806}, {%r1831, %r1832, %r1833, %r1834, %r1835, %r1836, %r1837, %r1838}, {%f1882, %f1883, %f1884, %f1885, %f1886, %f1887, %f1888, %f1889};
	wmma.load.a.sync.aligned.row.m16n16k16.shared.f16 	{%r1839, %r1840, %r1841, %r1842, %r1843, %r1844, %r1845, %r1846}, [%r258], %r155;
	wmma.mma.sync.aligned.row.col.m16n16k16.f32.f32 {%f1954, %f1955, %f1956, %f1957, %f1958, %f1959, %f1960, %f1961}, {%r1839, %r1840, %r1841, %r1842, %r1843, %r1844, %r1845, %r1846}, {%r1807, %r1808, %r1809, %r1810, %r1811, %r1812, %r1813, %r1814}, {%f1890, %f1891, %f1892, %f1893, %f1894, %f1895, %f1896, %f1897};
	wmma.mma.sync.aligned.row.col.m16n16k16.f32.f32 {%f1962, %f1963, %f1964, %f1965, %f1966, %f1967, %f1968, %f1969}, {%r1839, %r1840, %r1841, %r1842, %r1843, %r1844, %r1845, %r1846}, {%r1815, %r1816, %r1817, %r1818, %r1819, %r1820, %r1821, %r1822}, {%f1898, %f1899, %f1900, %f1901, %f1902, %f1903, %f1904, %f1905};
	wmma.mma.sync.aligned.row.col.m16n16k16.f32.f32 {%f1970, %f1971, %f1972, %f1973, %f1974, %f1975, %f1976, %f1977}, {%r1839, %r1840, %r1841, %r1842, %r1843, %r1844, %r1845, %r1846}, {%r1823, %r1824, %r1825, %r1826, %r1827, %r1828, %r1829, %r1830}, {%f1906, %f1907, %f1908, %f1909, %f1910, %f1911, %f1912, %f1913};
	wmma.mma.sync.aligned.row.col.m16n16k16.f32.f32 {%f1978, %f1979, %f1980, %f1981, %f1982, %f1983, %f1984, %f1985}, {%r1839, %r1840, %r1841, %r1842, %r1843, %r1844, %r1845, %r1846}, {%r1831, %r1832, %r1833, %r1834, %r1835, %r1836, %r1837, %r1838}, {%f1914, %f1915, %f1916, %f1917, %f1918, %f1919, %f1920, %f1921};
	wmma.load.a.sync.aligned.row.m16n16k16.shared.f16 	{%r1847, %r1848, %r1849, %r1850, %r1851, %r1852, %r1853, %r1854}, [%r267], %r155;
	wmma.load.b.sync.aligned.col.m16n16k16.shared.f16 	{%r1855, %r1856, %r1857, %r1858, %r1859, %r1860, %r1861, %r1862}, [%r276], %r155;
	wmma.mma.sync.aligned.row.col.m16n16k16.f32.f32 {%f1986, %f1987, %f1988, %f1989, %f1990, %f1991, %f1992, %f1993}, {%r1847, %r1848, %r1849, %r1850, %r1851, %r1852, %r1853, %r1854}, {%r1855, %r1856, %r1857, %r1858, %r1859, %r1860, %r1861, %r1862}, {%f1922, %f1923, %f1924, %f1925, %f1926, %f1927, %f1928, %f1929};
	wmma.load.b.sync.aligned.col.m16n16k16.shared.f16 	{%r1863, %r1864, %r1865, %r1866, %r1867, %r1868, %r1869, %r1870}, [%r285], %r155;
	wmma.mma.sync.aligned.row.col.m16n16k16.f32.f32 {%f1994, %f1995, %f1996, %f1997, %f1998, %f1999, %f2000, %f2001}, {%r1847, %r1848, %r1849, %r1850, %r1851, %r1852, %r1853, %r1854}, {%r1863, %r1864, %r1865, %r1866, %r1867, %r1868, %r1869, %r1870}, {%f1930, %f1931, %f1932, %f1933, %f1934, %f1935, %f1936, %f1937};
	wmma.load.b.sync.aligned.col.m16n16k16.shared.f16 	{%r1871, %r1872, %r1873, %r1874, %r1875, %r1876, %r1877, %r1878}, [%r294], %r155;
	wmma.mma.sync.aligned.row.col.m16n16k16.f32.f32 {%f2002, %f2003, %f2004, %f2005, %f2006, %f2007, %f2008, %f2009}, {%r1847, %r1848, %r1849, %r1850, %r1851, %r1852, %r1853, %r1854}, {%r1871, %r1872, %r1873, %r1874, %r1875, %r1876, %r1877, %r1878}, {%f1938, %f1939, %f1940, %f1941, %f1942, %f1943, %f1944, %f1945};
	wmma.load.b.sync.aligned.col.m16n16k16.shared.f16 	{%r1879, %r1880, %r1881, %r1882, %r1883, %r1884, %r1885, %r1886}, [%r303], %r155;
	wmma.mma.sync.aligned.row.col.m16n16k16.f32.f32 {%f2010, %f2011, %f2012, %f2013, %f2014, %f2015, %f2016, %f2017}, {%r1847, %r1848, %r1849, %r1850, %r1851, %r1852, %r1853, %r1854}, {%r1879, %r1880, %r1881, %r1882, %r1883, %r1884, %r1885, %r1886}, {%f1946, %f1947, %f1948, %f1949, %f1950, %f1951, %f1952, %f1953};
	wmma.load.a.sync.aligned.row.m16n16k16.shared.f16 	{%r1887, %r1888, %r1889, %r1890, %r1891, %r1892, %r1893, %r1894}, [%r312], %r155;
	wmma.mma.sync.aligned.row.col.m16n16k16.f32.f32 {%f2018, %f2019, %f2020, %f2021, %f2022, %f2023, %f2024, %f2025}, {%r1887, %r1888, %r1889, %r1890, %r1891, %r1892, %r1893, %r1894}, {%r1855, %r1856, %r1857, %r1858, %r1859, %r1860, %r1861, %r1862}, {%f1954, %f1955, %f1956, %f1957, %f1958, %f1959, %f1960, %f1961};
	wmma.mma.sync.aligned.row.col.m16n16k16.f32.f32 {%f2026, %f2027, %f2028, %f2029, %f2030, %f2031, %f2032, %f2033}, {%r1887, %r1888, %r1889, %r1890, %r1891, %r1892, %r1893, %r1894}, {%r1863, %r1864, %r1865, %r1866, %r1867, %r1868, %r1869, %r1870}, {%f1962, %f1963, %f1964, %f1965, %f1966, %f1967, %f1968, %f1969};
	wmma.mma.sync.aligned.row.col.m16n16k16.f32.f32 {%f2034, %f2035, %f2036, %f2037, %f2038, %f2039, %f2040, %f2041}, {%r1887, %r1888, %r1889, %r1890, %r1891, %r1892, %r1893, %r1894}, {%r1871, %r1872, %r1873, %r1874, %r1875, %r1876, %r1877, %r1878}, {%f1970, %f1971, %f1972, %f1973, %f1974, %f1975, %f1976, %f1977};
	wmma.mma.sync.aligned.row.col.m16n16k16.f32.f32 {%f2042, %f2043, %f2044, %f2045, %f2046, %f2047, %f2048, %f2049}, {%r1887, %r1888, %r1889, %r1890, %r1891, %r1892, %r1893, %r1894}, {%r1879, %r1880, %r1881, %r1882, %r1883, %r1884, %r1885, %r1886}, {%f1978, %f1979, %f1980, %f1981, %f1982, %f1983, %f1984, %f1985};
	wmma.load.a.sync.aligned.row.m16n16k16.shared.f16 	{%r1895, %r1896, %r1897, %r1898, %r1899, %r1900, %r1901, %r1902}, [%r321], %r155;
	wmma.load.b.sync.aligned.col.m16n16k16.shared.f16 	{%r1903, %r1904, %r1905, %r1906, %r1907, %r1908, %r1909, %r1910}, [%r330], %r155;
	wmma.mma.sync.aligned.row.col.m16n16k16.f32.f32 {%f2050, %f2051, %f2052, %f2053, %f2054, %f2055, %f2056, %f2057}, {%r1895, %r1896, %r1897, %r1898, %r1899, %r1900, %r1901, %r1902}, {%r1903, %r1904, %r1905, %r1906, %r1907, %r1908, %r1909, %r1910}, {%f1986, %f1987, %f1988, %f1989, %f1990, %f1991, %f1992, %f1993};
	wmma.load.b.sync.aligned.col.m16n16k16.shared.f16 	{%r1911, %r1912, %r1913, %r1914, %r1915, %r1916, %r1917, %r1918}, [%r339], %r155;
	wmma.mma.sync.aligned.row.col.m16n16k16.f32.f32 {%f2058, %f2059, %f2060, %f2061, %f2062, %f2063, %f2064, %f2065}, {%r1895, %r1896, %r1897, %r1898, %r1899, %r1900, %r1901, %r1902}, {%r1911, %r1912, %r1913, %r1914, %r1915, %r1916, %r1917, %r1918}, {%f1994, %f1995, %f1996, %f1997, %f1998, %f1999, %f2000, %f2001};
	wmma.load.b.sync.aligned.col.m16n16k16.shared.f16 	{%r1919, %r1920, %r1921, %r1922, %r1923, %r1924, %r1925, %r1926}, [%r348], %r155;
	wmma.mma.sync.aligned.row.col.m16n16k16.f32.f32 {%f2066, %f2067, %f2068, %f2069, %f2070, %f2071, %f2072, %f2073}, {%r1895, %r1896, %r1897, %r1898, %r1899, %r1900, %r1901, %r1902}, {%r1919, %r1920, %r1921, %r1922, %r1923, %r1924, %r1925, %r1926}, {%f2002, %f2003, %f2004, %f2005, %f2006, %f2007, %f2008, %f2009};
	wmma.load.b.sync.aligned.col.m16n16k16.shared.f16 	{%r1927, %r1928, %r1929, %r1930, %r1931, %r1932, %r1933, %r1934}, [%r357], %r155;
	wmma.mma.sync.aligned.row.col.m16n16k16.f32.f32 {%f2074, %f2075, %f2076, %f2077, %f2078, %f2079, %f2080, %f2081}, {%r1895, %r1896, %r1897, %r1898, %r1899, %r1900, %r1901, %r1902}, {%r1927, %r1928, %r1929, %r1930, %r1931, %r1932, %r1933, %r1934}, {%f2010, %f2011, %f2012, %f2013, %f2014, %f2015, %f2016, %f2017};
	wmma.load.a.sync.aligned.row.m16n16k16.shared.f16 	{%r1935, %r1936, %r1937, %r1938, %r1939, %r1940, %r1941, %r1942}, [%r366], %r155;
	wmma.mma.sync.aligned.row.col.m16n16k16.f32.f32 {%f2082, %f2083, %f2084, %f2085, %f2086, %f2087, %f2088, %f2089}, {%r1935, %r1936, %r1937, %r1938, %r1939, %r1940, %r1941, %r1942}, {%r1903, %r1904, %r1905, %r1906, %r1907, %r1908, %r1909, %r1910}, {%f2018, %f2019, %f2020, %f2021, %f2022, %f2023, %f2024, %f2025};
	wmma.mma.sync.aligned.row.col.m16n16k16.f32.f32 {%f2090, %f2091, %f2092, %f2093, %f2094, %f2095, %f2096, %f2097}, {%r1935, %r1936, %r1937, %r1938, %r1939, %r1940, %r1941, %r1942}, {%r1911, %r1912, %r1913, %r1914, %r1915, %r1916, %r1917, %r1918}, {%f2026, %f2027, %f2028, %f2029, %f2030, %f2031, %f2032, %f2033};
	wmma.mma.sync.aligned.row.col.m16n16k16.f32.f32 {%f2098, %f2099, %f2100, %f2101, %f2102, %f2103, %f2104, %f2105}, {%r1935, %r1936, %r1937, %r1938, %r1939, %r1940, %r1941, %r1942}, {%r1919, %r1920, %r1921, %r1922, %r1923, %r1924, %r1925, %r1926}, {%f2034, %f2035, %f2036, %f2037, %f2038, %f2039, %f2040, %f2041};
	wmma.mma.sync.aligned.row.col.m16n16k16.f32.f32 {%f2106, %f2107, %f2108, %f2109, %f2110, %f2111, %f2112, %f2113}, {%r1935, %r1936, %r1937, %r1938, %r1939, %r1940, %r1941, %r1942}, {%r1927, %r1928, %r1929, %r1930, %r1931, %r1932, %r1933, %r1934}, {%f2042, %f2043, %f2044, %f2045, %f2046, %f2047, %f2048, %f2049};
	bar.sync 	0;
	ld.global.v4.u32 	{%r1943, %r1944, %r1945, %r1946}, [%rd24+1024];
	st.shared.v4.u32 	[%r9], {%r1943, %r1944, %r1945, %r1946};
	ld.global.v4.u32 	{%r1947, %r1948, %r1949, %r1950}, [%rd24+33792];
	st.shared.v4.u32 	[%r9+640], {%r1947, %r1948, %r1949, %r1950};
	ld.global.v4.u32 	{%r1951, %r1952, %r1953, %r1954}, [%rd24+66560];
	st.shared.v4.u32 	[%r9+1280], {%r1951, %r1952, %r1953, %r1954};
	ld.global.v4.u32 	{%r1955, %r1956, %r1957, %r1958}, [%rd24+99328];
	st.shared.v4.u32 	[%r9+1920], {%r1955, %r1956, %r1957, %r1958};
	ld.global.v4.u32 	{%r1959, %r1960, %r1961, %r1962}, [%rd24+132096];
	st.shared.v4.u32 	[%r9+2560], {%r1959, %r1960, %r1961, %r1962};
	ld.global.v4.u32 	{%r1963, %r1964, %r1965, %r1966}, [%rd24+164864];
	st.shared.v4.u32 	[%r9+3200], {%r1963, %r1964, %r1965, %r1966};
	ld.global.v4.u32 	{%r1967, %r1968, %r1969, %r1970}, [%rd24+197632];
	st.shared.v4.u32 	[%r9+3840], {%r1967, %r1968, %r1969, %r1970};
	ld.global.v4.u32 	{%r1971, %r1972, %r1973, %r1974}, [%rd24+230400];
	st.shared.v4.u32 	[%r9+4480], {%r1971, %r1972, %r1973, %r1974};
	bar.sync 	0;
	wmma.load.a.sync.aligned.row.m16n16k16.shared.f16 	{%r1975, %r1976, %r1977, %r1978, %r1979, %r1980, %r1981, %r1982}, [%r10], %r155;
	wmma.load.b.sync.aligned.col.m16n16k16.shared.f16 	{%r1983, %r1984, %r1985, %r1986, %r1987, %r1988, %r1989, %r1990}, [%r168], %r155;
	wmma.mma.sync.aligned.row.col.m16n16k16.f32.f32 {%f2114, %f2115, %f2116, %f2117, %f2118, %f2119, %f2120, %f2121}, {%r1975, %r1976, %r1977, %r1978, %r1979, %r1980, %r1981, %r1982}, {%r1983, %r1984, %r1985, %r1986, %r1987, %r1988, %r1989, %r1990}, {%f2050, %f2051, %f2052, %f2053, %f2054, %f2055, %f2056, %f2057};
	wmma.load.b.sync.aligned.col.m16n16k16.shared.f16 	{%r1991, %r1992, %r1993, %r1994, %r1995, %r1996, %r1997, %r1998}, [%r177], %r155;
	wmma.mma.sync.aligned.row.col.m16n16k16.f32.f32 {%f2122, %f2123, %f2124, %f2125, %f2126, %f2127, %f2128, %f2129}, {%r1975, %r1976, %r1977, %r1978, %r1979, %r1980, %r1981, %r1982}, {%r1991, %r1992, %r1993, %r1994, %r1995, %r1996, %r1997, %r1998}, {%f2058, %f2059, %f2060, %f2061, %f2062, %f2063, %f2064, %f2065};
	wmma.load.b.sync.aligned.col.m16n16k16.shared.f16 	{%r1999, %r2000, %r2001, %r2002, %r2003, %r2004, %r2005, %r2006}, [%r186], %r155;
	wmma.mma.sync.aligned.row.col.m16n16k16.f32.f32 {%f2130, %f2131, %f2132, %f2133, %f2134, %f2135, %f2136, %f2137}, {%r1975, %r1976, %r1977, %r1978, %r1979, %r1980, %r1981, %r1982}, {%r1999, %r2000, %r2001, %r2002, %r2003, %r2004, %r2005, %r2006}, {%f2066, %f2067, %f2068, %f2069, %f2070, %f2071, %f2072, %f2073};
	wmma.load.b.sync.aligned.col.m16n16k16.shared.f16 	{%r2007, %r2008, %r2009, %r2010, %r2011, %r2012, %r2013, %r2014}, [%r195], %r155;
	wmma.mma.sync.aligned.row.col.m16n16k16.f32.f32 {%f2138, %f2139, %f2140, %f2141, %f2142, %f2143, %f2144, %f2145}, {%r1975, %r1976, %r1977, %r1978, %r1979, %r1980, %r1981, %r1982}, {%r2007, %r2008, %r2009, %r2010, %r2011, %r2012, %r2013, %r2014}, {%f2074, %f2075, %f2076, %f2077, %f2078, %f2079, %f2080, %f2081};
	wmma.load.a.sync.aligned.row.m16n16k16.shared.f16 	{%r2015, %r2016, %r2017, %r2018, %r2019, %r2020, %r2021, %r2022}, [%r204], %r155;
	wmma.mma.sync.aligned.row.col.m16n16k16.f32.f32 {%f2146, %f2147, %f2148, %f2149, %f2150, %f2151, %f2152, %f2153}, {%r2015, %r2016, %r2017, %r2018, %r2019, %r2020, %r2021, %r2022}, {%r1983, %r1984, %r1985, %r1986, %r1987, %r1988, %r1989, %r1990}, {%f2082, %f2083, %f2084, %f2085, %f2086, %f2087, %f2088, %f2089};
	wmma.mma.sync.aligned.row.col.m16n16k16.f32.f32 {%f2154, %f2155, %f2156, %f2157, %f2158, %f2159, %f2160, %f2161}, {%r2015, %r2016, %r2017, %r2018, %r2019, %r2020, %r2021, %r2022}, {%r1991, %r1992, %r1993, %r1994, %r1995, %r1996, %r1997, %r1998}, {%f2090, %f2091, %f2092, %f2093, %f2094, %f2095, %f2096, %f2097};
	wmma.mma.sync.aligned.row.col.m16n16k16.f32.f32 {%f2162, %f2163, %f2164, %f2165, %f2166, %f2167, %f2168, %f2169}, {%r2015, %r2016, %r2017, %r2018, %r2019, %r2020, %r2021, %r2022}, {%r1999, %r2000, %r2001, %r2002, %r2003, %r2004, %r2005, %r2006}, {%f2098, %f2099, %f2100, %f2101, %f2102, %f2103, %f2104, %f2105};
	wmma.mma.sync.aligned.row.col.m16n16k16.f32.f32 {%f2170, %f2171, %f2172, %f2173, %f2174, %f2175, %f2176, %f2177}, {%r2015, %r2016, %r2017, %r2018, %r2019, %r2020, %r2021, %r2022}, {%r2007, %r2008, %r2009, %r2010, %r2011, %r2012, %r2013, %r2014}, {%f2106, %f2107, %f2108, %f2109, %f2110, %f2111, %f2112, %f2113};
	wmma.load.a.sync.aligned.row.m16n16k16.shared.f16 	{%r2023, %r2024, %r2025, %r2026, %r2027, %r2028, %r2029, %r2030}, [%r213], %r155;
	wmma.load.b.sync.aligned.col.m16n16k16.shared.f16 	{%r2031, %r2032, %r2033, %r2034, %r2035, %r2036, %r2037, %r2038}, [%r222], %r155;
	wmma.mma.sync.aligned.row.col.m16n16k16.f32.f32 {%f2178, %f2179, %f2180, %f2181, %f2182, %f2183, %f2184, %f2185}, {%r2023, %r2024, %r2025, %r2026, %r2027, %r2028, %r2029, %r2030}, {%r2031, %r2032, %r2033, %r2034, %r2035, %r2036, %r2037, %r2038}, {%f2114, %f2115, %f2116, %f2117, %f2118, %f2119, %f2120, %f2121};
	wmma.load.b.sync.aligned.col.m16n16k16.shared.f16 	{%r2039, %r2040, %r2041, %r2042, %r2043, %r2044, %r2045, %r2046}, [%r231], %r155;
	wmma.mma.sync.aligned.row.col.m16n16k16.f32.f32 {%f2186, %f2187, %f2188, %f2189, %f2190, %f2191, %f2192, %f2193}, {%r2023, %r2024, %r2025, %r2026, %r2027, %r2028, %r2029, %r2030}, {%r2039, %r2040, %r2041, %r2042, %r2043, %r2044, %r2045, %r2046}, {%f2122, %f2123, %f2124, %f2125, %f2126, %f2127, %f2128, %f2129};
	wmma.load.b.sync.aligned.col.m16n16k16.shared.f16 	{%r2047, %r2048, %r2049, %r2050, %r2051, %r2052, %r2053, %r2054}, [%r240], %r155;
	wmma.mma.sync.aligned.row.col.m16n16k16.f32.f32 {%f2194, %f2195, %f2196, %f2197, %f2198, %f2199, %f2200, %f2201}, {%r2023, %r2024, %r2025, %r2026, %r2027, %r2028, %r2029, %r2030}, {%r2047, %r2048, %r2049, %r2050, %r2051, %r2052, %r2053, %r2054}, {%f2130, %f2131, %f2132, %f2133, %f2134, %f2135, %f2136, %f2137};
	wmma.load.b.sync.aligned.col.m16n16k16.shared.f16 	{%r2055, %r2056, %r2057, %r2058, %r2059, %r2060, %r2061, %r2062}, [%r249], %r155;
	wmma.mma.sync.aligned.row.col.m16n16k16.f32.f32 {%f2202, %f2203, %f2204, %f2205, %f2206, %f2207, %f2208, %f2209}, {%r2023, %r2024, %r2025, %r2026, %r2027, %r2028, %r2029, %r2030}, {%r2055, %r2056, %r2057, %r2058, %r2059, %r2060, %r2061, %r2062}, {%f2138, %f2139, %f2140, %f2141, %f2142, %f2143, %f2144, %f2145};
	wmma.load.a.sync.aligned.row.m16n16k16.shared.f16 	{%r2063, %r2064, %r2065, %r2066, %r2067, %r2068, %r2069, %r2070}, [%r258], %r155;
	wmma.mma.sync.aligned.row.col.m16n16k16.f32.f32 {%f2210, %f2211, %f2212, %f2213, %f2214, %f2215, %f2216, %f2217}, {%r2063, %r2064, %r2065, %r2066, %r2067, %r2068, %r2069, %r2070}, {%r2031, %r2032, %r2033, %r2034, %r2035, %r2036, %r2037, %r2038}, {%f2146, %f2147, %f2148, %f2149, %f2150, %f2151, %f2152, %f2153};
	wmma.mma.sync.aligned.row.col.m16n16k16.f32.f32 {%f2218, %f2219, %f2220, %f2221, %f2222, %f2223, %f2224, %f2225}, {%r2063, %r2064, %r2065, %r2066, %r2067, %r2068, %r2069, %r2070}, {%r2039, %r2040, %r2041, %r2042, %r2043, %r2044, %r2045, %r2046}, {%f2154, %f2155, %f2156, %f2157, %f2158, %f2159, %f2160, %f2161};
	wmma.mma.sync.aligned.row.col.m16n16k16.f32.f32 {%f2226, %f2227, %f2228, %f2229, %f2230, %f2231, %f2232, %f2233}, {%r2063, %r2064, %r2065, %r2066, %r2067, %r2068, %r2069, %r2070}, {%r2047, %r2048, %r2049, %r2050, %r2051, %r2052, %r2053, %r2054}, {%f2162, %f2163, %f2164, %f2165, %f2166, %f2167, %f2168, %f2169};
	wmma.mma.sync.aligned.row.col.m16n16k16.f32.f32 {%f2234, %f2235, %f2236, %f2237, %f2238, %f2239, %f2240, %f2241}, {%r2063, %r2064, %r2065, %r2066, %r2067, %r2068, %r2069, %r2070}, {%r2055, %r2056, %r2057, %r2058, %r2059, %r2060, %r2061, %r2062}, {%f2170, %f2171, %f2172, %f2173, %f2174, %f2175, %f2176, %f2177};
	wmma.load.a.sync.aligned.row.m16n16k16.shared.f16 	{%r2071, %r2072, %r2073, %r2074, %r2075, %r2076, %r2077, %r2078}, [%r267], %r155;
	wmma.load.b.sync.aligned.col.m16n16k16.shared.f16 	{%r2079, %r2080, %r2081, %r2082, %r2083, %r2084, %r2085, %r2086}, [%r276], %r155;
	wmma.mma.sync.aligned.row.col.m16n16k16.f32.f32 {%f2242, %f2243, %f2244, %f2245, %f2246, %f2247, %f2248, %f2249}, {%r2071, %r2072, %r2073, %r2074, %r2075, %r2076, %r2077, %r2078}, {%r2079, %r2080, %r2081, %r2082, %r2083, %r2084, %r2085, %r2086}, {%f2178, %f2179, %f2180, %f2181, %f2182, %f2183, %f2184, %f2185};
	wmma.load.b.sync.aligned.col.m16n16k16.shared.f16 	{%r2087, %r2088, %r2089, %r2090, %r2091, %r2092, %r2093, %r2094}, [%r285], %r155;
	wmma.mma.sync.aligned.row.col.m16n16k16.f32.f32 {%f2250, %f2251, %f2252, %f2253, %f2254, %f2255, %f2256, %f2257}, {%r2071, %r2072, %r2073, %r2074, %r2075, %r2076, %r2077, %r2078}, {%r2087, %r2088, %r2089, %r2090, %r2091, %r2092, %r2093, %r2094}, {%f2186, %f2187, %f2188, %f2189, %f2190, %f2191, %f2192, %f2193};
	wmma.load.b.sync.aligned.col.m16n16k16.shared.f16 	{%r2095, %r2096, %r2097, %r2098, %r2099, %r2100, %r2101, %r2102}, [%r294], %r155;
	wmma.mma.sync.aligned.row.col.m16n16k16.f32.f32 {%f2258, %f2259, %f2260, %f2261, %f2262, %f2263, %f2264, %f2265}, {%r2071, %r2072, %r2073, %r2074, %r2075, %r2076, %r2077, %r2078}, {%r2095, %r2096, %r2097, %r2098, %r2099, %r2100, %r2101, %r2102}, {%f2194, %f2195, %f2196, %f2197, %f2198, %f2199, %f2200, %f2201};
	wmma.load.b.sync.aligned.col.m16n16k16.shared.f16 	{%r2103, %r2104, %r2105, %r2106, %r2107, %r2108, %r2109, %r2110}, [%r303], %r155;
	wmma.mma.sync.aligned.row.col.m16n16k16.f32.f32 {%f2266, %f2267, %f2268, %f2269, %f2270, %f2271, %f2272, %f2273}, {%r2071, %r2072, %r2073, %r2074, %r2075, %r2076, %r2077, %r2078}, {%r2103, %r2104, %r2105, %r2106, %r2107, %r2108, %r2109, %r2110}, {%f2202, %f2203, %f2204, %f2205, %f2206, %f2207, %f2208, %f2209};
	wmma.load.a.sync.aligned.row.m16n16k16.shared.f16 	{%r2111, %r2112, %r2113, %r2114, %r2115, %r2116, %r2117, %r2118}, [%r312], %r155;
	wmma.mma.sync.aligned.row.col.m16n16k16.f32.f32 {%f2274, %f2275, %f2276, %f2277, %f2278, %f2279, %f2280, %f2281}, {%r2111, %r2112, %r2113, %r2114, %r2115, %r2116, %r2117, %r2118}, {%r2079, %r2080, %r2081, %r2082, %r2083, %r2084, %r2085, %r2086}, {%f2210, %f2211, %f2212, %f2213, %f2214, %f2215, %f2216, %f2217};
	wmma.mma.sync.aligned.row.col.m16n16k16.f32.f32 {%f2282, %f2283, %f2284, %f2285, %f2286, %f2287, %f2288, %f2289}, {%r2111, %r2112, %r2113, %r2114, %r2115, %r2116, %r2117, %r2118}, {%r2087, %r2088, %r2089, %r2090, %r2091, %r2092, %r2093, %r2094}, {%f2218, %f2219, %f2220, %f2221, %f2222, %f2223, %f2224, %f2225};
	wmma.mma.sync.aligned.row.col.m16n16k16.f32.f32 {%f2290, %f2291, %f2292, %f2293, %f2294, %f2295, %f2296, %f2297}, {%r2111, %r2112, %r2113, %r2114, %r2115, %r2116, %r2117, %r2118}, {%r2095, %r2096, %r2097, %r2098, %r2099, %r2100, %r2101, %r2102}, {%f2226, %f2227, %f2228, %f2229, %f2230, %f2231, %f2232, %f2233};
	wmma.mma.sync.aligned.row.col.m16n16k16.f32.f32 {%f2298, %f2299, %f2300, %f2301, %f2302, %f2303, %f2304, %f2305}, {%r2111, %r2112, %r2113, %r2114, %r2115, %r2116, %r2117, %r2118}, {%r2103, %r2104, %r2105, %r2106, %r2107, %r2108, %r2109, %r2110}, {%f2234, %f2235, %f2236, %f2237, %f2238, %f2239, %f2240, %f2241};
	wmma.load.a.sync.aligned.row.m16n16k16.shared.f16 	{%r2119, %r2120, %r2121, %r2122, %r2123, %r2124, %r2125, %r2126}, [%r321], %r155;
	wmma.load.b.sync.aligned.col.m16n16k16.shared.f16 	{%r2127, %r2128, %r2129, %r2130, %r2131, %r2132, %r2133, %r2134}, [%r330], %r155;
	wmma.mma.sync.aligned.row.col.m16n16k16.f32.f32 {%f2306, %f2307, %f2308, %f2309, %f2310, %f2311, %f2312, %f2313}, {%r2119, %r2120, %r2121, %r2122, %r2123, %r2124, %r2125, %r2126}, {%r2127, %r2128, %r2129, %r2130, %r2131, %r2132, %r2133, %r2134}, {%f2242, %f2243, %f2244, %f2245, %f2246, %f2247, %f2248, %f2249};
	wmma.load.b.sync.aligned.col.m16n16k16.shared.f16 	{%r2135, %r2136, %r2137, %r2138, %r2139, %r2140, %r2141, %r2142}, [%r339], %r155;
	wmma.mma.sync.aligned.row.col.m16n16k16.f32.f32 {%f2314, %f2315, %f2316, %f2317, %f2318, %f2319, %f2320, %f2321}, {%r2119, %r2120, %r2121, %r2122, %r2123, %r2124, %r2125, %r2126}, {%r2135, %r2136, %r2137, %r2138, %r2139, %r2140, %r2141, %r2142}, {%f2250, %f2251, %f2252, %f2253, %f2254, %f2255, %f2256, %f2257};
	wmma.load.b.sync.aligned.col.m16n16k16.shared.f16 	{%r2143, %r2144, %r2145, %r2146, %r2147, %r2148, %r2149, %r2150}, [%r348], %r155;
	wmma.mma.sync.aligned.row.col.m16n16k16.f32.f32 {%f2322, %f2323, %f2324, %f2325, %f2326, %f2327, %f2328, %f2329}, {%r2119, %r2120, %r2121, %r2122, %r2123, %r2124, %r2125, %r2126}, {%r2143, %r2144, %r2145, %r2146, %r2147, %r2148, %r2149, %r2150}, {%f2258, %f2259, %f2260, %f2261, %f2262, %f2263, %f2264, %f2265};
	wmma.load.b.sync.aligned.col.m16n16k16.shared.f16 	{%r2151, %r2152, %r2153, %r2154, %r2155, %r2156, %r2157, %r2158}, [%r357], %r155;
	wmma.mma.sync.aligned.row.col.m16n16k16.f32.f32 {%f2330, %f2331, %f2332, %f2333, %f2334, %f2335, %f2336, %f2337}, {%r2119, %r2120, %r2121, %r2122, %r2123, %r2124, %r2125, %r2126}, {%r2151, %r2152, %r2153, %r2154, %r2155, %r2156, %r2157, %r2158}, {%f2266, %f2267, %f2268, %f2269, %f2270, %f2271, %f2272, %f2273};
	wmma.load.a.sync.aligned.row.m16n16k16.shared.f16 	{%r2159, %r2160, %r2161, %r2162, %r2163, %r2164, %r2165, %r2166}, [%r366], %r155;
	wmma.mma.sync.aligned.row.col.m16n16k16.f32.f32 {%f2338, %f2339, %f2340, %f2341, %f2342, %f2343, %f2344, %f2345}, {%r2159, %r2160, %r2161, %r2162, %r2163, %r2164, %r2165, %r2166}, {%r2127, %r2128, %r2129, %r2130, %r2131, %r2132, %r2133, %r2134}, {%f2274, %f2275, %f2276, %f2277, %f2278, %f2279, %f2280, %f2281};
	wmma.mma.sync.aligned.row.col.m16n16k16.f32.f32 {%f2346, %f2347, %f2348, %f2349, %f2350, %f2351, %f2352, %f2353}, {%r2159, %r2160, %r2161, %r2162, %r2163, %r2164, %r2165, %r2166}, {%r2135, %r2136, %r2137, %r2138, %r2139, %r2140, %r2141, %r2142}, {%f2282, %f2283, %f2284, %f2285, %f2286, %f2287, %f2288, %f2289};
	wmma.mma.sync.aligned.row.col.m16n16k16.f32.f32 {%f2354, %f2355, %f2356, %f2357, %f2358, %f2359, %f2360, %f2361}, {%r2159, %r2160, %r2161, %r2162, %r2163, %r2164, %r2165, %r2166}, {%r2143, %r2144, %r2145, %r2146, %r2147, %r2148, %r2149, %r2150}, {%f2290, %f2291, %f2292, %f2293, %f2294, %f2295, %f2296, %f2297};
	wmma.mma.sync.aligned.row.col.m16n16k16.f32.f32 {%f2362, %f2363, %f2364, %f2365, %f2366, %f2367, %f2368, %f2369}, {%r2159, %r2160, %r2161, %r2162, %r2163, %r2164, %r2165, %r2166}, {%r2151, %r2152, %r2153, %r2154, %r2155, %r2156, %r2157, %r2158}, {%f2298, %f2299, %f2300, %f2301, %f2302, %f2303, %f2304, %f2305};
	bar.sync 	0;
	ld.global.v4.u32 	{%r2167, %r2168, %r2169, %r2170}, [%rd24+1152];
	st.shared.v4.u32 	[%r9], {%r2167, %r2168, %r2169, %r2170};
	ld.global.v4.u32 	{%r2171, %r2172, %r2173, %r2174}, [%rd24+33920];
	st.shared.v4.u32 	[%r9+640], {%r2171, %r2172, %r2173, %r2174};
	ld.global.v4.u32 	{%r2175, %r2176, %r2177, %r2178}, [%rd24+66688];
	st.shared.v4.u32 	[%r9+1280], {%r2175, %r2176, %r2177, %r2178};
	ld.global.v4.u32 	{%r2179, %r2180, %r2181, %r2182}, [%rd24+99456];
	st.shared.v4.u32 	[%r9+1920], {%r2179, %r2180, %r2181, %r2182};
	ld.global.v4.u32 	{%r2183, %r2184, %r2185, %r2186}, [%rd24+132224];
	st.shared.v4.u32 	[%r9+2560], {%r2183, %r2184, %r2185, %r2186};
	ld.global.v4.u32 	{%r2187, %r2188, %r2189, %r2190}, [%rd24+164992];
	st.shared.v4.u32 	[%r9+3200], {%r2187, %r2188, %r2189, %r2190};
	ld.global.v4.u32 	{%r2191, %r2192, %r2193, %r2194}, [%rd24+197760];
	st.shared.v4.u32 	[%r9+3840], {%r2191, %r2192, %r2193, %r2194};
	ld.global.v4.u32 	{%r2195, %r2196, %r2197, %r2198}, [%rd24+230528];
	st.shared.v4.u32 	[%r9+4480], {%r2195, %r2196, %r2197, %r2198};
	bar.sync 	0;
	wmma.load.a.sync.aligned.row.m16n16k16.shared.f16 	{%r2199, %r2200, %r2201, %r2202, %r2203, %r2204, %r2205, %r2206}, [%r10], %r155;
	wmma.load.b.sync.aligned.col.m16n16k16.shared.f16 	{%r2207, %r2208, %r2209, %r2210, %r2211, %r2212, %r2213, %r2214}, [%r168], %r155;
	wmma.mma.sync.aligned.row.col.m16n16k16.f32.f32 {%f2370, %f2371, %f2372, %f2373, %f2374, %f2375, %f2376, %f2377}, {%r2199, %r2200, %r2201, %r2202, %r2203, %r2204, %r2205, %r2206}, {%r2207, %r2208, %r2209, %r2210, %r2211, %r2212, %r2213, %r2214}, {%f2306, %f2307, %f2308, %f2309, %f2310, %f2311, %f2312, %f2313};
	wmma.load.b.sync.aligned.col.m16n16k16.shared.f16 	{%r2215, %r2216, %r2217, %r2218, %r2219, %r2220, %r2221, %r2222}, [%r177], %r155;
	wmma.mma.sync.aligned.row.col.m16n16k16.f32.f32 {%f2378, %f2379, %f2380, %f2381, %f2382, %f2383, %f2384, %f2385}, {%r2199, %r2200, %r2201, %r2202, %r2203, %r2204, %r2205, %r2206}, {%r2215, %r2216, %r2217, %r2218, %r2219, %r2220, %r2221, %r2222}, {%f2314, %f2315, %f2316, %f2317, %f2318, %f2319, %f2320, %f2321};
	wmma.load.b.sync.aligned.col.m16n16k16.shared.f16 	{%r2223, %r2224, %r2225, %r2226, %r2227, %r2228, %r2229, %r2230}, [%r186], %r155;
	wmma.mma.sync.aligned.row.col.m16n16k16.f32.f32 {%f2386, %f2387, %f2388, %f2389, %f2390, %f2391, %f2392, %f2393}, {%r2199, %r2200, %r2201, %r2202, %r2203, %r2204, %r2205, %r2206}, {%r2223, %r2224, %r2225, %r2226, %r2227, %r2228, %r2229, %r2230}, {%f2322, %f2323, %f2324, %f2325, %f2326, %f2327, %f2328, %f2329};
	wmma.load.b.sync.aligned.col.m16n16k16.shared.f16 	{%r2231, %r2232, %r2233, %r2234, %r2235, %r2236, %r2237, %r2238}, [%r195], %r155;
	wmma.mma.sync.aligned.row.col.m16n16k16.f32.f32 {%f2394, %f2395, %f2396, %f2397, %f2398, %f2399, %f2400, %f2401}, {%r2199, %r2200, %r2201, %r2202, %r2203, %r2204, %r2205, %r2206}, {%r2231, %r2232, %r2233, %r2234, %r2235, %r2236, %r2237, %r2238}, {%f2330, %f2331, %f2332, %f2333, %f2334, %f2335, %f2336, %f2337};
	wmma.load.a.sync.aligned.row.m16n16k16.shared.f16 	{%r2239, %r2240, %r2241, %r2242, %r2243, %r2244, %r2245, %r2246}, [%r204], %r155;
	wmma.mma.sync.aligned.row.col.m16n16k16.f32.f32 {%f2402, %f2403, %f2404, %f2405, %f2406, %f2407, %f2408, %f2409}, {%r2239, %r2240, %r2241, %r2242, %r2243, %r2244, %r2245, %r2246}, {%r2207, %r2208, %r2209, %r2210, %r2211, %r2212, %r2213, %r2214}, {%f2338, %f2339, %f2340, %f2341, %f2342, %f2343, %f2344, %f2345};
	wmma.mma.sync.aligned.row.col.m16n16k16.f32.f32 {%f2410, %f2411, %f2412, %f2413, %f2414, %f2415, %f2416, %f2417}, {%r2239, %r2240, %r2241, %r2242, %r2243, %r2244, %r2245, %r2246}, {%r2215, %r2216, %r2217, %r2218, %r2219, %r2220, %r2221, %r2222}, {%f2346, %f2347, %f2348, %f2349, %f2350, %f2351, %f2352, %f2353};
	wmma.mma.sync.aligned.row.col.m16n16k16.f32.f32 {%f2418, %f2419, %f2420, %f2421, %f2422, %f2423, %f2424, %f2425}, {%r2239, %r2240, %r2241, %r2242, %r2243, %r2244, %r2245, %r2246}, {%r2223, %r2224, %r2225, %r2226, %r2227, %r2228, %r2229, %r2230}, {%f2354, %f2355, %f2356, %f2357, %f2358, %f2359, %f2360, %f2361};
	wmma.mma.sync.aligned.row.col.m16n16k16.f32.f32 {%f2426, %f2427, %f2428, %f2429, %f2430, %f2431, %f2432, %f2433}, {%r2239, %r2240, %r2241, %r2242, %r2243, %r2244, %r2245, %r2246}, {%r2231, %r2232, %r2233, %r2234, %r2235, %r2236, %r2237, %r2238}, {%f2362, %f2363, %f2364, %f2365, %f2366, %f2367, %f2368, %f2369};
	wmma.load.a.sync.aligned.row.m16n16k16.shared.f16 	{%r2247, %r2248, %r2249, %r2250, %r2251, %r2252, %r2253, %r2254}, [%r213], %r155;
	wmma.load.b.sync.aligned.col.m16n16k16.shared.f16 	{%r2255, %r2256, %r2257, %r2258, %r2259, %r2260, %r2261, %r2262}, [%r222], %r155;
	wmma.mma.sync.aligned.row.col.m16n16k16.f32.f32 {%f2434, %f2435, %f2436, %f2437, %f2438, %f2439, %f2440, %f2441}, {%r2247, %r2248, %r2249, %r2250, %r2251, %r2252, %r2253, %r2254}, {%r2255, %r2256, %r2257, %r2258, %r2259, %r2260, %r2261, %r2262}, {%f2370, %f2371, %f2372, %f2373, %f2374, %f2375, %f2376, %f2377};
	wmma.load.b.sync.aligned.col.m16n16k16.shared.f16 	{%r2263, %r2264, %r2265, %r2266, %r2267, %r2268, %r2269, %r2270}, [%r231], %r155;
	wmma.mma.sync.aligned.row.col.m16n16k16.f32.f32 {%f2442, %f2443, %f2444, %f2445, %f2446, %f2447, %f2448, %f2449}, {%r2247, %r2248, %r2249, %r2250, %r2251, %r2252, %r2253, %r2254}, {%r2263, %r2264, %r2265, %r2266, %r2267, %r2268, %r2269, %r2270}, {%f2378, %f2379, %f2380, %f2381, %f2382, %f2383, %f2384, %f2385};
	wmma.load.b.sync.aligned.col.m16n16k16.shared.f16 	{%r2271, %r2272, %r2273, %r2274, %r2275, %r2276, %r2277, %r2278}, [%r240], %r155;
	wmma.mma.sync.aligned.row.col.m16n16k16.f32.f32 {%f2450, %f2451, %f2452, %f2453, %f2454, %f2455, %f2456, %f2457}, {%r2247, %r2248, %r2249, %r2250, %r2251, %r2252, %r2253, %r2254}, {%r2271, %r2272, %r2273, %r2274, %r2275, %r2276, %r2277, %r2278}, {%f2386, %f2387, %f2388, %f2389, %f2390, %f2391, %f2392, %f2393};
	wmma.load.b.sync.aligned.col.m16n16k16.shared.f16 	{%r2279, %r2280, %r2281, %r2282, %r2283, %r2284, %r2285, %r2286}, [%r249], %r155;
	wmma.mma.sync.aligned.row.col.m16n16k16.f32.f32 {%f2458, %f2459, %f2460, %f2461, %f2462, %f2463, %f2464, %f2465}, {%r2247, %r2248, %r2249, %r2250, %r2251, %r2252, %r2253, %r2254}, {%r2279, %r2280, %r2281, %r2282, %r2283, %r2284, %r2285, %r2286}, {%f2394, %f2395, %f2396, %f2397, %f2398, %f2399, %f2400, %f2401};
	wmma.load.a.sync.aligned.row.m16n16k16.shared.f16 	{%r2287, %r2288, %r2289, %r2290, %r2291, %r2292, %r2293, %r2294}, [%r258], %r155;
	wmma.mma.sync.aligned.row.col.m16n16k16.f32.f32 {%f2466, %f2467, %f2468, %f2469, %f2470, %f2471, %f2472, %f2473}, {%r2287, %r2288, %r2289, %r2290, %r2291, %r2292, %r2293, %r2294}, {%r2255, %r2256, %r2257, %r2258, %r2259, %r2260, %r2261, %r2262}, {%f2402, %f2403, %f2404, %f2405, %f2406, %f2407, %f2408, %f2409};
	wmma.mma.sync.aligned.row.col.m16n16k16.f32.f32 {%f2474, %f2475, %f2476, %f2477, %f2478, %f2479, %f2480, %f2481}, {%r2287, %r2288, %r2289, %r2290, %r2291, %r2292, %r2293, %r2294}, {%r2263, %r2264, %r2265, %r2266, %r2267, %r2268, %r2269, %r2270}, {%f2410, %f2411, %f2412, %f2413, %f2414, %f2415, %f2416, %f2417};
	wmma.mma.sync.aligned.row.col.m16n16k16.f32.f32 {%f2482, %f2483, %f2484, %f2485, %f2486, %f2487, %f2488, %f2489}, {%r2287, %r2288, %r2289, %r2290, %r2291, %r2292, %r2293, %r2294}, {%r2271, %r2272, %r2273, %r2274, %r2275, %r2276, %r2277, %r2278}, {%f2418, %f2419, %f2420, %f2421, %f2422, %f2423, %f2424, %f2425};
	wmma.mma.sync.aligned.row.col.m16n16k16.f32.f32 {%f2490, %f2491, %f2492, %f2493, %f2494, %f2495, %f2496, %f2497}, {%r2287, %r2288, %r2289, %r2290, %r2291, %r2292, %r2293, %r2294}, {%r2279, %r2280, %r2281, %r2282, %r2283, %r2284, %r2285, %r2286}, {%f2426, %f2427, %f2428, %f2429, %f2430, %f2431, %f2432, %f2433};
	wmma.load.a.sync.aligned.row.m16n16k16.shared.f16 	{%r2295, %r2296, %r2297, %r2298, %r2299, %r2300, %r2301, %r2302}, [%r267], %r155;
	wmma.load.b.sync.aligned.col.m16n16k16.shared.f16 	{%r2303, %r2304, %r2305, %r2306, %r2307, %r2308, %r2309, %r2310}, [%r276], %r155;
	wmma.mma.sync.aligned.row.col.m16n16k16.f32.f32 {%f2498, %f2499, %f2500, %f2501, %f2502, %f2503, %f2504, %f2505}, {%r2295, %r2296, %r2297, %r2298, %r2299, %r2300, %r2301, %r2302}, {%r2303, %r2304, %r2305, %r2306, %r2307, %r2308, %r2309, %r2310}, {%f2434, %f2435, %f2436, %f2437, %f2438, %f2439, %f2440, %f2441};
	wmma.load.b.sync.aligned.col.m16n16k16.shared.f16 	{%r2311, %r2312, %r2313, %r2314, %r2315, %r2316, %r2317, %r2318}, [%r285], %r155;
	wmma.mma.sync.aligned.row.col.m16n16k16.f32.f32 {%f2506, %f2507, %f2508, %f2509, %f2510, %f2511, %f2512, %f2513}, {%r2295, %r2296, %r2297, %r2298, %r2299, %r2300, %r2301, %r2302}, {%r2311, %r2312, %r2313, %r2314, %r2315, %r2316, %r2317, %r2318}, {%f2442, %f2443, %f2444, %f2445, %f2446, %f2447, %f2448, %f2449};
	wmma.load.b.sync.aligned.col.m16n16k16.shared.f16 	{%r2319, %r2320, %r2321, %r2322, %r2323, %r2324, %r2325, %r2326}, [%r294], %r155;
	wmma.mma.sync.aligned.row.col.m16n16k16.f32.f32 {%f2514, %f2515, %f2516, %f2517, %f2518, %f2519, %f2520, %f2521}, {%r2295, %r2296, %r2297, %r2298, %r2299, %r2300, %r2301, %r2302}, {%r2319, %r2320, %r2321, %r2322, %r2323, %r2324, %r2325, %r2326}, {%f2450, %f2451, %f2452, %f2453, %f2454, %f2455, %f2456, %f2457};
	wmma.load.b.sync.aligned.col.m16n16k16.shared.f16 	{%r2327, %r2328, %r2329, %r2330, %r2331, %r2332, %r2333, %r2334}, [%r303], %r155;
	wmma.mma.sync.aligned.row.col.m16n16k16.f32.f32 {%f2522, %f2523, %f2524, %f2525, %f2526, %f2527, %f2528, %f2529}, {%r2295, %r2296, %r2297, %r2298, %r2299, %r2300, %r2301, %r2302}, {%r2327, %r2328, %r2329, %r2330, %r2331, %r2332, %r2333, %r2334}, {%f2458, %f2459, %f2460, %f2461, %f2462, %f2463, %f2464, %f2465};
	wmma.load.a.sync.aligned.row.m16n16k16.shared.f16 	{%r2335, %r2336, %r2337, %r2338, %r2339, %r2340, %r2341, %r2342}, [%r312], %r155;
	wmma.mma.sync.aligned.row.col.m16n16k16.f32.f32 {%f2530, %f2531, %f2532, %f2533, %f2534, %f2535, %f2536, %f2537}, {%r2335, %r2336, %r2337, %r2338, %r2339, %r2340, %r2341, %r2342}, {%r2303, %r2304, %r2305, %r2306, %r2307, %r2308, %r2309, %r2310}, {%f2466, %f2467, %f2468, %f2469, %f2470, %f2471, %f2472, %f2473};
	wmma.mma.sync.aligned.row.col.m16n16k16.f32.f32 {%f2538, %f2539, %f2540, %f2541, %f2542, %f2543, %f2544, %f2545}, {%r2335, %r2336, %r2337, %r2338, %r2339, %r2340, %r2341, %r2342}, {%r2311, %r2312, %r2313, %r2314, %r2315, %r2316, %r2317, %r2318}, {%f2474, %f2475, %f2476, %f2477, %f2478, %f2479, %f2480, %f2481};
	wmma.mma.sync.aligned.row.col.m16n16k16.f32.f32 {%f2546, %f2547, %f2548, %f2549, %f2550, %f2551, %f2552, %f2553}, {%r2335, %r2336, %r2337, %r2338, %r2339, %r2340, %r2341, %r2342}, {%r2319, %r2320, %r2321, %r2322, %r2323, %r2324, %r2325, %r2326}, {%f2482, %f2483, %f2484, %f2485, %f2486, %f2487, %f2488, %f2489};
	wmma.mma.sync.aligned.row.col.m16n16k16.f32.f32 {%f2554, %f2555, %f2556, %f2557, %f2558, %f2559, %f2560, %f2561}, {%r2335, %r2336, %r2337, %r2338, %r2339, %r2340, %r2341, %r2342}, {%r2327, %r2328, %r2329, %r2330, %r2331, %r2332, %r2333, %r2334}, {%f2490, %f2491, %f2492, %f2493, %f2494, %f2495, %f2496, %f2497};
	wmma.load.a.sync.aligned.row.m16n16k16.shared.f16 	{%r2343, %r2344, %r2345, %r2346, %r2347, %r2348, %r2349, %r2350}, [%r321], %r155;
	wmma.load.b.sync.aligned.col.m16n16k16.shared.f16 	{%r2351, %r2352, %r2353, %r2354, %r2355, %r2356, %r2357, %r2358}, [%r330], %r155;
	wmma.mma.sync.aligned.row.col.m16n16k16.f32.f32 {%f2562, %f2563, %f2564, %f2565, %f2566, %f2567, %f2568, %f2569}, {%r2343, %r2344, %r2345, %r2346, %r2347, %r2348, %r2349, %r2350}, {%r2351, %r2352, %r2353, %r2354, %r2355, %r2356, %r2357, %r2358}, {%f2498, %f2499, %f2500, %f2501, %f2502, %f2503, %f2504, %f2505};
	wmma.load.b.sync.aligned.col.m16n16k16.shared.f16 	{%r2359, %r2360, %r2361, %r2362, %r2363, %r2364, %r2365, %r2366}, [%r339], %r155;
	wmma.mma.sync.aligned.row.col.m16n16k16.f32.f32 {%f2570, %f2571, %f2572, %f2573, %f2574, %f2575, %f2576, %f2577}, {%r2343, %r2344, %r2345, %r2346, %r2347, %r2348, %r2349, %r2350}, {%r2359, %r2360, %r2361, %r2362, %r2363, %r2364, %r2365, %r2366}, {%f2506, %f2507, %f2508, %f2509, %f2510, %f2511, %f2512, %f2513};
	wmma.load.b.sync.aligned.col.m16n16k16.shared.f16 	{%r2367, %r2368, %r2369, %r2370, %r2371, %r2372, %r2373, %r2374}, [%r348], %r155;
	wmma.mma.sync.aligned.row.col.m16n16k16.f32.f32 {%f2578, %f2579, %f2580, %f2581, %f2582, %f2583, %f2584, %f2585}, {%r2343, %r2344, %r2345, %r2346, %r2347, %r2348, %r2349, %r2350}, {%r2367, %r2368, %r2369, %r2370, %r2371, %r2372, %r2373, %r2374}, {%f2514, %f2515, %f2516, %f2517, %f2518, %f2519, %f2520, %f2521};
	wmma.load.b.sync.aligned.col.m16n16k16.shared.f16 	{%r2375, %r2376, %r2377, %r2378, %r2379, %r2380, %r2381, %r2382}, [%r357], %r155;
	wmma.mma.sync.aligned.row.col.m16n16k16.f32.f32 {%f2586, %f2587, %f2588, %f2589, %f2590, %f2591, %f2592, %f2593}, {%r2343, %r2344, %r2345, %r2346, %r2347, %r2348, %r2349, %r2350}, {%r2375, %r2376, %r2377, %r2378, %r2379, %r2380, %r2381, %r2382}, {%f2522, %f2523, %f2524, %f2525, %f2526, %f2527, %f2528, %f2529};
	wmma.load.a.sync.aligned.row.m16n16k16.shared.f16 	{%r2383, %r2384, %r2385, %r2386, %r2387, %r2388, %r2389, %r2390}, [%r366], %r155;
	wmma.mma.sync.aligned.row.col.m16n16k16.f32.f32 {%f2594, %f2595, %f2596, %f2597, %f2598, %f2599, %f2600, %f2601}, {%r2383, %r2384, %r2385, %r2386, %r2387, %r2388, %r2389, %r2390}, {%r2351, %r2352, %r2353, %r2354, %r2355, %r2356, %r2357, %r2358}, {%f2530, %f2531, %f2532, %f2533, %f2534, %f2535, %f2536, %f2537};
	wmma.mma.sync.aligned.row.col.m16n16k16.f32.f32 {%f2602, %f2603, %f2604, %f2605, %f2606, %f2607, %f2608, %f2609}, {%r2383, %r2384, %r2385, %r2386, %r2387, %r2388, %r2389, %r2390}, {%r2359, %r2360, %r2361, %r2362, %r2363, %r2364, %r2365, %r2366}, {%f2538, %f2539, %f2540, %f2541, %f2542, %f2543, %f2544, %f2545};
	wmma.mma.sync.aligned.row.col.m16n16k16.f32.f32 {%f2610, %f2611, %f2612, %f2613, %f2614, %f2615, %f2616, %f2617}, {%r2383, %r2384, %r2385, %r2386, %r2387, %r2388, %r2389, %r2390}, {%r2367, %r2368, %r2369, %r2370, %r2371, %r2372, %r2373, %r2374}, {%f2546, %f2547, %f2548, %f2549, %f2550, %f2551, %f2552, %f2553};
	wmma.mma.sync.aligned.row.col.m16n16k16.f32.f32 {%f2618, %f2619, %f2620, %f2621, %f2622, %f2623, %f2624, %f2625}, {%r2383, %r2384, %r2385, %r2386, %r2387, %r2388, %r2389, %r2390}, {%r2375, %r2376, %r2377, %r2378, %r2379, %r2380, %r2381, %r2382}, {%f2554, %f2555, %f2556, %f2557, %f2558, %f2559, %f2560, %f2561};
	bar.sync 	0;
	ld.global.v4.u32 	{%r2391, %r2392, %r2393, %r2394}, [%rd24+1280];
	st.shared.v4.u32 	[%r9], {%r2391, %r2392, %r2393, %r2394};
	ld.global.v4.u32 	{%r2395, %r2396, %r2397, %r2398}, [%rd24+34048];
	st.shared.v4.u32 	[%r9+640], {%r2395, %r2396, %r2397, %r2398};
	ld.global.v4.u32 	{%r2399, %r2400, %r2401, %r2402}, [%rd24+66816];
	st.shared.v4.u32 	[%r9+1280], {%r2399, %r2400, %r2401, %r2402};
	ld.global.v4.u32 	{%r2403, %r2404, %r2405, %r2406}, [%rd24+99584];
	st.shared.v4.u32 	[%r9+1920], {%r2403, %r2404, %r2405, %r2406};
	ld.global.v4.u32 	{%r2407, %r2408, %r2409, %r2410}, [%rd24+132352];
	st.shared.v4.u32 	[%r9+2560], {%r2407, %r2408, %r2409, %r2410};
	ld.global.v4.u32 	{%r2411, %r2412, %r2413, %r2414}, [%rd24+165120];
	st.shared.v4.u32 	[%r9+3200], {%r2411, %r2412, %r2413, %r2414};
	ld.global.v4.u32 	{%r2415, %r2416, %r2417, %r2418}, [%rd24+197888];
	st.shared.v4.u32 	[%r9+3840], {%r2415, %r2416, %r2417, %r2418};
	ld.global.v4.u32 	{%r2419, %r2420, %r2421, %r2422}, [%rd24+230656];
	st.shared.v4.u32 	[%r9+4480], {%r2419, %r2420, %r2421, %r2422};
	bar.sync 	0;
	wmma.load.a.sync.aligned.row.m16n16k16.shared.f16 	{%r2423, %r2424, %r2425, %r2426, %r2427, %r2428, %r2429, %r2430}, [%r10], %r155;
	wmma.load.b.sync.aligned.col.m16n16k16.shared.f16 	{%r2431, %r2432, %r2433, %r2434, %r2435, %r2436, %r2437, %r2438}, [%r168], %r155;
	wmma.mma.sync.aligned.row.col.m16n16k16.f32.f32 {%f2626, %f2627, %f2628, %f2629, %f2630, %f2631, %f2632, %f2633}, {%r2423, %r2424, %r2425, %r2426, %r2427, %r2428, %r2429, %r2430}, {%r2431, %r2432, %r2433, %r2434, %r2435, %r2436, %r2437, %r2438}, {%f2562, %f2563, %f2564, %f2565, %f2566, %f2567, %f2568, %f2569};
	wmma.load.b.sync.aligned.col.m16n16k16.shared.f16 	{%r2439, %r2440, %r2441, %r2442, %r2443, %r2444, %r2445, %r2446}, [%r177], %r155;
	wmma.mma.sync.aligned.row.col.m16n16k16.f32.f32 {%f2634, %f2635, %f2636, %f2637, %f2638, %f2639, %f2640, %f2641}, {%r2423, %r2424, %r2425, %r2426, %r2427, %r2428, %r2429, %r2430}, {%r2439, %r2440, %r2441, %r2442, %r2443, %r2444, %r2445, %r2446}, {%f2570, %f2571, %f2572, %f2573, %f2574, %f2575, %f2576, %f2577};
	wmma.load.b.sync.aligned.col.m16n16k16.shared.f16 	{%r2447, %r2448, %r2449, %r2450, %r2451, %r2452, %r2453, %r2454}, [%r186], %r155;
	wmma.mma.sync.aligned.row.col.m16n16k16.f32.f32 {%f2642, %f2643, %f2644, %f2645, %f2646, %f2647, %f2648, %f2649}, {%r2423, %r2424, %r2425, %r2426, %r2427, %r2428, %r2429, %r2430}, {%r2447, %r2448, %r2449, %r2450, %r2451, %r2452, %r2453, %r2454}, {%f2578, %f2579, %f2580, %f2581, %f2582, %f2583, %f2584, %f2585};
	wmma.load.b.sync.aligned.col.m16n16k16.shared.f16 	{%r2455, %r2456, %r2457, %r2458, %r2459, %r2460, %r2461, %r2462}, [%r195], %r155;
	wmma.mma.sync.aligned.row.col.m16n16k16.f32.f32 {%f2650, %f2651, %f2652, %f2653, %f2654, %f2655, %f2656, %f2657}, {%r2423, %r2424, %r2425, %r2426, %r2427, %r2428, %r2429, %r2430}, {%r2455, %r2456, %r2457, %r2458, %r2459, %r2460, %r2461, %r2462}, {%f2586, %f2587, %f2588, %f2589, %f2590, %f2591, %f2592, %f2593};
	wmma.load.a.sync.aligned.row.m16n16k16.shared.f16 	{%r2463, %r2464, %r2465, %r2466, %r2467, %r2468, %r2469, %r2470}, [%r204], %r155;
	wmma.mma.sync.aligned.row.col.m16n16k16.f32.f32 {%f2658, %f2659, %f2660, %f2661, %f2662, %f2663, %f2664, %f2665}, {%r2463, %r2464, %r2465, %r2466, %r2467, %r2468, %r2469, %r2470}, {%r2431, %r2432, %r2433, %r2434, %r2435, %r2436, %r2437, %r2438}, {%f2594, %f2595, %f2596, %f2597, %f2598, %f2599, %f2600, %f2601};
	wmma.mma.sync.aligned.row.col.m16n16k16.f32.f32 {%f2666, %f2667, %f2668, %f2669, %f2670, %f2671, %f2672, %f2673}, {%r2463, %r2464, %r2465, %r2466, %r2467, %r2468, %r2469, %r2470}, {%r2439, %r2440, %r2441, %r2442, %r2443, %r2444, %r2445, %r2446}, {%f2602, %f2603, %f2604, %f2605, %f2606, %f2607, %f2608, %f2609};
	wmma.mma.sync.aligned.row.col.m16n16k16.f32.f32 {%f2674, %f2675, %f2676, %f2677, %f2678, %f2679, %f2680, %f2681}, {%r2463, %r2464, %r2465, %r2466, %r2467, %r2468, %r2469, %r2470}, {%r2447, %r2448, %r2449, %r2450, %r2451, %r2452, %r2453, %r2454}, {%f2610, %f2611, %f2612, %f2613, %f2614, %f2615, %f2616, %f2617};
	wmma.mma.sync.aligned.row.col.m16n16k16.f32.f32 {%f2682, %f2683, %f2684, %f2685, %f2686, %f2687, %f2688, %f2689}, {%r2463, %r2464, %r2465, %r2466, %r2467, %r2468, %r2469, %r2470}, {%r2455, %r2456, %r2457, %r2458, %r2459, %r2460, %r2461, %r2462}, {%f2618, %f2619, %f2620, %f2621, %f2622, %f2623, %f2624, %f2625};
	wmma.load.a.sync.aligned.row.m16n16k16.shared.f16 	{%r2471, %r2472, %r2473, %r2474, %r2475, %r2476, %r2477, %r2478}, [%r213], %r155;
	wmma.load.b.sync.aligned.col.m16n16k16.shared.f16 	{%r2479, %r2480, %r2481, %r2482, %r2483, %r2484, %r2485, %r2486}, [%r222], %r155;
	wmma.mma.sync.aligned.row.col.m16n16k16.f32.f32 {%f2690, %f2691, %f2692, %f2693, %f2694, %f2695, %f2696, %f2697}, {%r2471, %r2472, %r2473, %r2474, %r2475, %r2476, %r2477, %r2478}, {%r2479, %r2480, %r2481, %r2482, %r2483, %r2484, %r2485, %r2486}, {%f2626, %f2627, %f2628, %f2629, %f2630, %f2631, %f2632, %f2633};
	wmma.load.b.sync.aligned.col.m16n16k16.shared.f16 	{%r2487, %r2488, %r2489, %r2490, %r2491, %r2492, %r2493, %r2494}, [%r231], %r155;
	wmma.mma.sync.aligned.row.col.m16n16k16.f32.f32 {%f2698, %f2699, %f2700, %f2701, %f2702, %f2703, %f2704, %f2705}, {%r2471, %r2472, %r2473, %r2474, %r2475, %r2476, %r2477, %r2478}, {%r2487, %r2488, %r2489, %r2490, %r2491, %r2492, %r2493, %r2494}, {%f2634, %f2635, %f2636, %f2637, %f2638, %f2639, %f2640, %f2641};
	wmma.load.b.sync.aligned.col.m16n16k16.shared.f16 	{%r2495, %r2496, %r2497, %r2498, %r2499, %r2500, %r2501, %r2502}, [%r240], %r155;
	wmma.mma.sync.aligned.row.col.m16n16k16.f32.f32 {%f2706, %f2707, %f2708, %f2709, %f2710, %f2711, %f2712, %f2713}, {%r2471, %r2472, %r2473, %r2474, %r2475, %r2476, %r2477, %r2478}, {%r2495, %r2496, %r2497, %r2498, %r2499, %r2500, %r2501, %r2502}, {%f2642, %f2643, %f2644, %f2645, %f2646, %f2647, %f2648, %f2649};
	wmma.load.b.sync.aligned.col.m16n16k16.shared.f16 	{%r2503, %r2504, %r2505, %r2506, %r2507, %r2508, %r2509, %r2510}, [%r249], %r155;
	wmma.mma.sync.aligned.row.col.m16n16k16.f32.f32 {%f2714, %f2715, %f2716, %f2717, %f2718, %f2719, %f2720, %f2721}, {%r2471, %r2472, %r2473, %r2474, %r2475, %r2476, %r2477, %r2478}, {%r2503, %r2504, %r2505, %r2506, %r2507, %r2508, %r2509, %r2510}, {%f2650, %f2651, %f2652, %f2653, %f2654, %f2655, %f2656, %f2657};
	wmma.load.a.sync.aligned.row.m16n16k16.shared.f16 	{%r2511, %r2512, %r2513, %r2514, %r2515, %r2516, %r2517, %r2518}, [%r258], %r155;
	wmma.mma.sync.aligned.row.col.m16n16k16.f32.f32 {%f2722, %f2723, %f2724, %f2725, %f2726, %f2727, %f2728, %f2729}, {%r2511, %r2512, %r2513, %r2514, %r2515, %r2516, %r2517, %r2518}, {%r2479, %r2480, %r2481, %r2482, %r2483, %r2484, %r2485, %r2486}, {%f2658, %f2659, %f2660, %f2661, %f2662, %f2663, %f2664, %f2665};
	wmma.mma.sync.aligned.row.col.m16n16k16.f32.f32 {%f2730, %f2731, %f2732, %f2733, %f2734, %f2735, %f2736, %f2737}, {%r2511, %r2512, %r2513, %r2514, %r2515, %r2516, %r2517, %r2518}, {%r2487, %r2488, %r2489, %r2490, %r2491, %r2492, %r2493, %r2494}, {%f2666, %f2667, %f2668, %f2669, %f2670, %f2671, %f2672, %f2673};
	wmma.mma.sync.aligned.row.col.m16n16k16.f32.f32 {%f2738, %f2739, %f2740, %f2741, %f2742, %f2743, %f2744, %f2745}, {%r2511, %r2512, %r2513, %r2514, %r2515, %r2516, %r2517, %r2518}, {%r2495, %r2496, %r2497, %r2498, %r2499, %r2500, %r2501, %r2502}, {%f2674, %f2675, %f2676, %f2677, %f2678, %f2679, %f2680, %f2681};
	wmma.mma.sync.aligned.row.col.m16n16k16.f32.f32 {%f2746, %f2747, %f2748, %f2749, %f2750, %f2751, %f2752, %f2753}, {%r2511, %r2512, %r2513, %r2514, %r2515, %r2516, %r2517, %r2518}, {%r2503, %r2504, %r2505, %r2506, %r2507, %r2508, %r2509, %r2510}, {%f2682, %f2683, %f2684, %f2685, %f2686, %f2687, %f2688, %f2689};
	wmma.load.a.sync.aligned.row.m16n16k16.shared.f16 	{%r2519, %r2520, %r2521, %r2522, %r2523, %r2524, %r2525, %r2526}, [%r267], %r155;
	wmma.load.b.sync.aligned.col.m16n16k16.shared.f16 	{%r2527, %r2528, %r2529, %r2530, %r2531, %r2532, %r2533, %r2534}, [%r276], %r155;
	wmma.mma.sync.aligned.row.col.m16n16k16.f32.f32 {%f2754, %f2755, %f2756, %f2757, %f2758, %f2759, %f2760, %f2761}, {%r2519, %r2520, %r2521, %r2522, %r2523, %r2524, %r2525, %r2526}, {%r2527, %r2528, %r2529, %r2530, %r2531, %r2532, %r2533, %r2534}, {%f2690, %f2691, %f2692, %f2693, %f2694, %f2695, %f2696, %f2697};
	wmma.load.b.sync.aligned.col.m16n16k16.shared.f16 	{%r2535, %r2536, %r2537, %r2538, %r2539, %r2540, %r2541, %r2542}, [%r285], %r155;
	wmma.mma.sync.aligned.row.col.m16n16k16.f32.f32 {%f2762, %f2763, %f2764, %f2765, %f2766, %f2767, %f2768, %f2769}, {%r2519, %r2520, %r2521, %r2522, %r2523, %r2524, %r2525, %r2526}, {%r2535, %r2536, %r2537, %r2538, %r2539, %r2540, %r2541, %r2542}, {%f2698, %f2699, %f2700, %f2701, %f2702, %f2703, %f2704, %f2705};
	wmma.load.b.sync.aligned.col.m16n16k16.shared.f16 	{%r2543, %r2544, %r2545, %r2546, %r2547, %r2548, %r2549, %r2550}, [%r294], %r155;
	wmma.mma.sync.aligned.row.col.m16n16k16.f32.f32 {%f2770, %f2771, %f2772, %f2773, %f2774, %f2775, %f2776, %f2777}, {%r2519, %r2520, %r2521, %r2522, %r2523, %r2524, %r2525, %r2526}, {%r2543, %r2544, %r2545, %r2546, %r2547, %r2548, %r2549, %r2550}, {%f2706, %f2707, %f2708, %f2709, %f2710, %f2711, %f2712, %f2713};
	wmma.load.b.sync.aligned.col.m16n16k16.shared.f16 	{%r2551, %r2552, %r2553, %r2554, %r2555, %r2556, %r2557, %r2558}, [%r303], %r155;
	wmma.mma.sync.aligned.row.col.m16n16k16.f32.f32 {%f2778, %f2779, %f2780, %f2781, %f2782, %f2783, %f2784, %f2785}, {%r2519, %r2520, %r2521, %r2522, %r2523, %r2524, %r2525, %r2526}, {%r2551, %r2552, %r2553, %r2554, %r2555, %r2556, %r2557, %r2558}, {%f2714, %f2715, %f2716, %f2717, %f2718, %f2719, %f2720, %f2721};
	wmma.load.a.sync.aligned.row.m16n16k16.shared.f16 	{%r2559, %r2560, %r2561, %r2562, %r2563, %r2564, %r2565, %r2566}, [%r312], %r155;
	wmma.mma.sync.aligned.row.col.m16n16k16.f32.f32 {%f2786, %f2787, %f2788, %f2789, %f2790, %f2791, %f2792, %f2793}, {%r2559, %r2560, %r2561, %r2562, %r2563, %r2564, %r2565, %r2566}, {%r2527, %r2528, %r2529, %r2530, %r2531, %r2532, %r2533, %r2534}, {%f2722, %f2723, %f2724, %f2725, %f2726, %f2727, %f2728, %f2729};
	wmma.mma.sync.aligned.row.col.m16n16k16.f32.f32 {%f2794, %f2795, %f2796, %f2797, %f2798, %f2799, %f2800, %f2801}, {%r2559, %r2560, %r2561, %r2562, %r2563, %r2564, %r2565, %r2566}, {%r2535, %r2536, %r2537, %r2538, %r2539, %r2540, %r2541, %r2542}, {%f2730, %f2731, %f2732, %f2733, %f2734, %f2735, %f2736, %f2737};
	wmma.mma.sync.aligned.row.col.m16n16k16.f32.f32 {%f2802, %f2803, %f2804, %f2805, %f2806, %f2807, %f2808, %f2809}, {%r2559, %r2560, %r2561, %r2562, %r2563, %r2564, %r2565, %r2566}, {%r2543, %r2544, %r2545, %r2546, %r2547, %r2548, %r2549, %r2550}, {%f2738, %f2739, %f2740, %f2741, %f2742, %f2743, %f2744, %f2745};
	wmma.mma.sync.aligned.row.col.m16n16k16.f32.f32 {%f2810, %f2811, %f2812, %f2813, %f2814, %f2815, %f2816, %f2817}, {%r2559, %r2560, %r2561, %r2562, %r2563, %r2564, %r2565, %r2566}, {%r2551, %r2552, %r2553, %r2554, %r2555, %r2556, %r2557, %r2558}, {%f2746, %f2747, %f2748, %f2749, %f2750, %f2751, %f2752, %f2753};
	wmma.load.a.sync.aligned.row.m16n16k16.shared.f16 	{%r2567, %r2568, %r2569, %r2570, %r2571, %r2572, %r2573, %r2574}, [%r321], %r155;
	wmma.load.b.sync.aligned.col.m16n16k16.shared.f16 	{%r2575, %r2576, %r2577, %r2578, %r2579, %r2580, %r2581, %r2582}, [%r330], %r155;
	wmma.mma.sync.aligned.row.col.m16n16k16.f32.f32 {%f2818, %f2819, %f2820, %f2821, %f2822, %f2823, %f2824, %f2825}, {%r2567, %r2568, %r2569, %r2570, %r2571, %r2572, %r2573, %r2574}, {%r2575, %r2576, %r2577, %r2578, %r2579, %r2580, %r2581, %r2582}, {%f2754, %f2755, %f2756, %f2757, %f2758, %f2759, %f2760, %f2761};
	wmma.load.b.sync.aligned.col.m16n16k16.shared.f16 	{%r2583, %r2584, %r2585, %r2586, %r2587, %r2588, %r2589, %r2590}, [%r339], %r155;
	wmma.mma.sync.aligned.row.col.m16n16k16.f32.f32 {%f2826, %f2827, %f2828, %f2829, %f2830, %f2831, %f2832, %f2833}, {%r2567, %r2568, %r2569, %r2570, %r2571, %r2572, %r2573, %r2574}, {%r2583, %r2584, %r2585, %r2586, %r2587, %r2588, %r2589, %r2590}, {%f2762, %f2763, %f2764, %f2765, %f2766, %f2767, %f2768, %f2769};
	wmma.load.b.sync.aligned.col.m16n16k16.shared.f16 	{%r2591, %r2592, %r2593, %r2594, %r2595, %r2596, %r2597, %r2598}, [%r348], %r155;
	wmma.mma.sync.aligned.row.col.m16n16k16.f32.f32 {%f2834, %f2835, %f2836, %f2837, %f2838, %f2839, %f2840, %f2841}, {%r2567, %r2568, %r2569, %r2570, %r2571, %r2572, %r2573, %r2574}, {%r2591, %r2592, %r2593, %r2594, %r2595, %r2596, %r2597, %r2598}, {%f2770, %f2771, %f2772, %f2773, %f2774, %f2775, %f2776, %f2777};
	wmma.load.b.sync.aligned.col.m16n16k16.shared.f16 	{%r2599, %r2600, %r2601, %r2602, %r2603, %r2604, %r2605, %r2606}, [%r357], %r155;
	wmma.mma.sync.aligned.row.col.m16n16k16.f32.f32 {%f2842, %f2843, %f2844, %f2845, %f2846, %f2847, %f2848, %f2849}, {%r2567, %r2568, %r2569, %r2570, %r2571, %r2572, %r2573, %r2574}, {%r2599, %r2600, %r2601, %r2602, %r2603, %r2604, %r2605, %r2606}, {%f2778, %f2779, %f2780, %f2781, %f2782, %f2783, %f2784, %f2785};
	wmma.load.a.sync.aligned.row.m16n16k16.shared.f16 	{%r2607, %r2608, %r2609, %r2610, %r2611, %r2612, %r2613, %r2614}, [%r366], %r155;
	wmma.mma.sync.aligned.row.col.m16n16k16.f32.f32 {%f2850, %f2851, %f2852, %f2853, %f2854, %f2855, %f2856, %f2857}, {%r2607, %r2608, %r2609, %r2610, %r2611, %r2612, %r2613, %r2614}, {%r2575, %r2576, %r2577, %r2578, %r2579, %r2580, %r2581, %r2582}, {%f2786, %f2787, %f2788, %f2789, %f2790, %f2791, %f2792, %f2793};
	wmma.mma.sync.aligned.row.col.m16n16k16.f32.f32 {%f2858, %f2859, %f2860, %f2861, %f2862, %f2863, %f2864, %f2865}, {%r2607, %r2608, %r2609, %r2610, %r2611, %r2612, %r2613, %r2614}, {%r2583, %r2584, %r2585, %r2586, %r2587, %r2588, %r2589, %r2590}, {%f2794, %f2795, %f2796, %f2797, %f2798, %f2799, %f2800, %f2801};
	wmma.mma.sync.aligned.row.col.m16n16k16.f32.f32 {%f2866, %f2867, %f2868, %f2869, %f2870, %f2871, %f2872, %f2873}, {%r2607, %r2608, %r2609, %r2610, %r2611, %r2612, %r2613, %r2614}, {%r2591, %r2592, %r2593, %r2594, %r2595, %r2596, %r2597, %r2598}, {%f2802, %f2803, %f2804, %f2805, %f2806, %f2807, %f2808, %f2809};
	wmma.mma.sync.aligned.row.col.m16n16k16.f32.f32 {%f2874, %f2875, %f2876, %f2877, %f2878, %f2879, %f2880, %f2881}, {%r2607, %r2608, %r2609, %r2610, %r2611, %r2612, %r2613, %r2614}, {%r2599, %r2600, %r2601, %r2602, %r2603, %r2604, %r2605, %r2606}, {%f2810, %f2811, %f2812, %f2813, %f2814, %f2815, %f2816, %f2817};
	bar.sync 	0;
	ld.global.v4.u32 	{%r2615, %r2616, %r2617, %r2618}, [%rd24+1408];
	st.shared.v4.u32 	[%r9], {%r2615, %r2616, %r2617, %r2618};
	ld.global.v4.u32 	{%r2619, %r2620, %r2621, %r2622}, [%rd24+34176];
	st.shared.v4.u32 	[%r9+640], {%r2619, %r2620, %r2621, %r2622};
	ld.global.v4.u32 	{%r2623, %r2624, %r2625, %r2626}, [%rd24+66944];
	st.shared.v4.u32 	[%r9+1280], {%r2623, %r2624, %r2625, %r2626};
	ld.global.v4.u32 	{%r2627, %r2628, %r2629, %r2630}, [%rd24+99712];
	st.shared.v4.u32 	[%r9+1920], {%r2627, %r2628, %r2629, %r2630};
	ld.global.v4.u32 	{%r2631, %r2632, %r2633, %r2634}, [%rd24+132480];
	st.shared.v4.u32 	[%r9+2560], {%r2631, %r2632, %r2633, %r2634};
	ld.global.v4.u32 	{%r2635, %r2636, %r2637, %r2638}, [%rd24+165248];
	st.shared.v4.u32 	[%r9+3200], {%r2635, %r2636, %r2637, %r2638};
	ld.global.v4.u32 	{%r2639, %r2640, %r2641, %r2642}, [%rd24+198016];
	st.shared.v4.u32 	[%r9+3840], {%r2639, %r2640, %r2641, %r2642};
	ld.global.v4.u32 	{%r2643, %r2644, %r2645, %r2646}, [%rd24+230784];
	st.shared.v4.u32 	[%r9+4480], {%r2643, %r2644, %r2645, %r2646};
	bar.sync 	0;
	wmma.load.a.sync.aligned.row.m16n16k16.shared.f16 	{%r2647, %r2648, %r2649, %r2650, %r2651, %r2652, %r2653, %r2654}, [%r10], %r155;
	wmma.load.b.sync.aligned.col.m16n16k16.shared.f16 	{%r2655, %r2656, %r2657, %r2658, %r2659, %r2660, %r2661, %r2662}, [%r168], %r155;
	wmma.mma.sync.aligned.row.col.m16n16k16.f32.f32 {%f2882, %f2883, %f2884, %f2885, %f2886, %f2887, %f2888, %f2889}, {%r2647, %r2648, %r2649, %r2650, %r2651, %r2652, %r2653, %r2654}, {%r2655, %r2656, %r2657, %r2658, %r2659, %r2660, %r2661, %r2662}, {%f2818, %f2819, %f2820, %f2821, %f2822, %f2823, %f2824, %f2825};
	wmma.load.b.sync.aligned.col.m16n16k16.shared.f16 	{%r2663, %r2664, %r2665, %r2666, %r2667, %r2668, %r2669, %r2670}, [%r177], %r155;
	wmma.mma.sync.aligned.row.col.m16n16k16.f32.f32 {%f2890, %f2891, %f2892, %f2893, %f2894, %f2895, %f2896, %f2897}, {%r2647, %r2648, %r2649, %r2650, %r2651, %r2652, %r2653, %r2654}, {%r2663, %r2664, %r2665, %r2666, %r2667, %r2668, %r2669, %r2670}, {%f2826, %f2827, %f2828, %f2829, %f2830, %f2831, %f2832, %f2833};
	wmma.load.b.sync.aligned.col.m16n16k16.shared.f16 	{%r2671, %r2672, %r2673, %r2674, %r2675, %r2676, %r2677, %r2678}, [%r186], %r155;
	wmma.mma.sync.aligned.row.col.m16n16k16.f32.f32 {%f2898, %f2899, %f2900, %f2901, %f2902, %f2903, %f2904, %f2905}, {%r2647, %r2648, %r2649, %r2650, %r2651, %r2652, %r2653, %r2654}, {%r2671, %r2672, %r2673, %r2674, %r2675, %r2676, %r2677, %r2678}, {%f2834, %f2835, %f2836, %f2837, %f2838, %f2839, %f2840, %f2841};
	wmma.load.b.sync.aligned.col.m16n16k16.shared.f16 	{%r2679, %r2680, %r2681, %r2682, %r2683, %r2684, %r2685, %r2686}, [%r195], %r155;
	wmma.mma.sync.aligned.row.col.m16n16k16.f32.f32 {%f2906, %f2907, %f2908, %f2909, %f2910, %f2911, %f2912, %f2913}, {%r2647, %r2648, %r2649, %r2650, %r2651, %r2652, %r2653, %r2654}, {%r2679, %r2680, %r2681, %r2682, %r2683, %r2684, %r2685, %r2686}, {%f2842, %f2843, %f2844, %f2845, %f2846, %f2847, %f2848, %f2849};
	wmma.load.a.sync.aligned.row.m16n16k16.shared.f16 	{%r2687, %r2688, %r2689, %r2690, %r2691, %r2692, %r2693, %r2694}, [%r204], %r155;
	wmma.mma.sync.aligned.row.col.m16n16k16.f32.f32 {%f2914, %f2915, %f2916, %f2917, %f2918, %f2919, %f2920, %f2921}, {%r2687, %r2688, %r2689, %r2690, %r2691, %r2692, %r2693, %r2694}, {%r2655, %r2656, %r2657, %r2658, %r2659, %r2660, %r2661, %r2662}, {%f2850, %f2851, %f2852, %f2853, %f2854, %f2855, %f2856, %f2857};
	wmma.mma.sync.aligned.row.col.m16n16k16.f32.f32 {%f2922, %f2923, %f2924, %f2925, %f2926, %f2927, %f2928, %f2929}, {%r2687, %r2688, %r2689, %r2690, %r2691, %r2692, %r2693, %r2694}, {%r2663, %r2664, %r2665, %r2666, %r2667, %r2668, %r2669, %r2670}, {%f2858, %f2859, %f2860, %f2861, %f2862, %f2863, %f2864, %f2865};
	wmma.mma.sync.aligned.row.col.m16n16k16.f32.f32 {%f2930, %f2931, %f2932, %f2933, %f2934, %f2935, %f2936, %f2937}, {%r2687, %r2688, %r2689, %r2690, %r2691, %r2692, %r2693, %r2694}, {%r2671, %r2672, %r2673, %r2674, %r2675, %r2676, %r2677, %r2678}, {%f2866, %f2867, %f2868, %f2869, %f2870, %f2871, %f2872, %f2873};
	wmma.mma.sync.aligned.row.col.m16n16k16.f32.f32 {%f2938, %f2939, %f2940, %f2941, %f2942, %f2943, %f2944, %f2945}, {%r2687, %r2688, %r2689, %r2690, %r2691, %r2692, %r2693, %r2694}, {%r2679, %r2680, %r2681, %r2682, %r2683, %r2684, %r2685, %r2686}, {%f2874, %f2875, %f2876, %f2877, %f2878, %f2879, %f2880, %f2881};
	wmma.load.a.sync.aligned.row.m16n16k16.shared.f16 	{%r2695, %r2696, %r2697, %r2698, %r2699, %r2700, %r2701, %r2702}, [%r213], %r155;
	wmma.load.b.sync.aligned.col.m16n16k16.shared.f16 	{%r2703, %r2704, %r2705, %r2706, %r2707, %r2708, %r2709, %r2710}, [%r222], %r155;
	wmma.mma.sync.aligned.row.col.m16n16k16.f32.f32 {%f2946, %f2947, %f2948, %f2949, %f2950, %f2951, %f2952, %f2953}, {%r2695, %r2696, %r2697, %r2698, %r2699, %r2700, %r2701, %r2702}, {%r2703, %r2704, %r2705, %r2706, %r2707, %r2708, %r2709, %r2710}, {%f2882, %f2883, %f2884, %f2885, %f2886, %f2887, %f2888, %f2889};
	wmma.load.b.sync.aligned.col.m16n16k16.shared.f16 	{%r2711, %r2712, %r2713, %r2714, %r2715, %r2716, %r2717, %r2718}, [%r231], %r155;
	wmma.mma.sync.aligned.row.col.m16n16k16.f32.f32 {%f2954, %f2955, %f2956, %f2957, %f2958, %f2959, %f2960, %f2961}, {%r2695, %r2696, %r2697, %r2698, %r2699, %r2700, %r2701, %r2702}, {%r2711, %r2712, %r2713, %r2714, %r2715, %r2716, %r2717, %r2718}, {%f2890, %f2891, %f2892, %f2893, %f2894, %f2895, %f2896, %f2897};
	wmma.load.b.sync.aligned.col.m16n16k16.shared.f16 	{%r2719, %r2720, %r2721, %r2722, %r2723, %r2724, %r2725, %r2726}, [%r240], %r155;
	wmma.mma.sync.aligned.row.col.m16n16k16.f32.f32 {%f2962, %f2963, %f2964, %f2965, %f2966, %f2967, %f2968, %f2969}, {%r2695, %r2696, %r2697, %r2698, %r2699, %r2700, %r2701, %r2702}, {%r2719, %r2720, %r2721, %r2722, %r2723, %r2724, %r2725, %r2726}, {%f2898, %f2899, %f2900, %f2901, %f2902, %f2903, %f2904, %f2905};
	wmma.load.b.sync.aligned.col.m16n16k16.shared.f16 	{%r2727, %r2728, %r2729, %r2730, %r2731, %r2732, %r2733, %r2734}, [%r249], %r155;
	wmma.mma.sync.aligned.row.col.m16n16k16.f32.f32 {%f2970, %f2971, %f2972, %f2973, %f2974, %f2975, %f2976, %f2977}, {%r2695, %r2696, %r2697, %r2698, %r2699, %r2700, %r2701, %r2702}, {%r2727, %r2728, %r2729, %r2730, %r2731, %r2732, %r2733, %r2734}, {%f2906, %f2907, %f2908, %f2909, %f2910, %f2911, %f2912, %f2913};
	wmma.load.a.sync.aligned.row.m16n16k16.shared.f16 	{%r2735, %r2736, %r2737, %r2738, %r2739, %r2740, %r2741, %r2742}, [%r258], %r155;
	wmma.mma.sync.aligned.row.col.m16n16k16.f32.f32 {%f2978, %f2979, %f2980, %f2981, %f2982, %f2983, %f2984, %f2985}, {%r2735, %r2736, %r2737, %r2738, %r2739, %r2740, %r2741, %r2742}, {%r2703, %r2704, %r2705, %r2706, %r2707, %r2708, %r2709, %r2710}, {%f2914, %f2915, %f2916, %f2917, %f2918, %f2919, %f2920, %f2921};
	wmma.mma.sync.aligned.row.col.m16n16k16.f32.f32 {%f2986, %f2987, %f2988, %f2989, %f2990, %f2991, %f2992, %f2993}, {%r2735, %r2736, %r2737, %r2738, %r2739, %r2740, %r2741, %r2742}, {%r2711, %r2712, %r2713, %r2714, %r2715, %r2716, %r2717, %r2718}, {%f2922, %f2923, %f2924, %f2925, %f2926, %f2927, %f2928, %f2929};
	wmma.mma.sync.aligned.row.col.m16n16k16.f32.f32 {%f2994, %f2995, %f2996, %f2997, %f2998, %f2999, %f3000, %f3001}, {%r2735, %r2736, %r2737, %r2738, %r2739, %r2740, %r2741, %r2742}, {%r2719, %r2720, %r2721, %r2722, %r2723, %r2724, %r2725, %r2726}, {%f2930, %f2931, %f2932, %f2933, %f2934, %f2935, %f2936, %f2937};
	wmma.mma.sync.aligned.row.col.m16n16k16.f32.f32 {%f3002, %f3003, %f3004, %f3005, %f3006, %f3007, %f3008, %f3009}, {%r2735, %r2736, %r2737, %r2738, %r2739, %r2740, %r2741, %r2742}, {%r2727, %r2728, %r2729, %r2730, %r2731, %r2732, %r2733, %r2734}, {%f2938, %f2939, %f2940, %f2941, %f2942, %f2943, %f2944, %f2945};
	wmma.load.a.sync.aligned.row.m16n16k16.shared.f16 	{%r2743, %r2744, %r2745, %r2746, %r2747, %r2748, %r2749, %r2750}, [%r267], %r155;
	wmma.load.b.sync.aligned.col.m16n16k16.shared.f16 	{%r2751, %r2752, %r2753, %r2754, %r2755, %r2756, %r2757, %r2758}, [%r276], %r155;
	wmma.mma.sync.aligned.row.col.m16n16k16.f32.f32 {%f3010, %f3011, %f3012, %f3013, %f3014, %f3015, %f3016, %f3017}, {%r2743, %r2744, %r2745, %r2746, %r2747, %r2748, %r2749, %r2750}, {%r2751, %r2752, %r2753, %r2754, %r2755, %r2756, %r2757, %r2758}, {%f2946, %f2947, %f2948, %f2949, %f2950, %f2951, %f2952, %f2953};
	wmma.load.b.sync.aligned.col.m16n16k16.shared.f16 	{%r2759, %r2760, %r2761, %r2762, %r2763, %r2764, %r2765, %r2766}, [%r285], %r155;
	wmma.mma.sync.aligned.row.col.m16n16k16.f32.f32 {%f3018, %f3019, %f3020, %f3021, %f3022, %f3023, %f3024, %f3025}, {%r2743, %r2744, %r2745, %r2746, %r2747, %r2748, %r2749, %r2750}, {%r2759, %r2760, %r2761, %r2762, %r2763, %r2764, %r2765, %r2766}, {%f2954, %f2955, %f2956, %f2957, %f2958, %f2959, %f2960, %f2961};
	wmma.load.b.sync.aligned.col.m16n16k16.shared.f16 	{%r2767, %r2768, %r2769, %r2770, %r2771, %r2772, %r2773, %r2774}, [%r294], %r155;
	wmma.mma.sync.aligned.row.col.m16n16k16.f32.f32 {%f3026, %f3027, %f3028, %f3029, %f3030, %f3031, %f3032, %f3033}, {%r2743, %r2744, %r2745, %r2746, %r2747, %r2748, %r2749, %r2750}, {%r2767, %r2768, %r2769, %r2770, %r2771, %r2772, %r2773, %r2774}, {%f2962, %f2963, %f2964, %f2965, %f2966, %f2967, %f2968, %f2969};
	wmma.load.b.sync.aligned.col.m16n16k16.shared.f16 	{%r2775, %r2776, %r2777, %r2778, %r2779, %r2780, %r2781, %r2782}, [%r303], %r155;
	wmma.mma.sync.aligned.row.col.m16n16k16.f32.f32 {%f3034, %f3035, %f3036, %f3037, %f3038, %f3039, %f3040, %f3041}, {%r2743, %r2744, %r2745, %r2746, %r2747, %r2748, %r2749, %r2750}, {%r2775, %r2776, %r2777, %r2778, %r2779, %r2780, %r2781, %r2782}, {%f2970, %f2971, %f2972, %f2973, %f2974, %f2975, %f2976, %f2977};
	wmma.load.a.sync.aligned.row.m16n16k16.shared.f16 	{%r2783, %r2784, %r2785, %r2786, %r2787, %r2788, %r2789, %r2790}, [%r312], %r155;
	wmma.mma.sync.aligned.row.col.m16n16k16.f32.f32 {%f3042, %f3043, %f3044, %f3045, %f3046, %f3047, %f3048, %f3049}, {%r2783, %r2784, %r2785, %r2786, %r2787, %r2788, %r2789, %r2790}, {%r2751, %r2752, %r2753, %r2754, %r2755, %r2756, %r2757, %r2758}, {%f2978, %f2979, %f2980, %f2981, %f2982, %f2983, %f2984, %f2985};
	wmma.mma.sync.aligned.row.col.m16n16k16.f32.f32 {%f3050, %f3051, %f3052, %f3053, %f3054, %f3055, %f3056, %f3057}, {%r2783, %r2784, %r2785, %r2786, %r2787, %r2788, %r2789, %r2790}, {%r2759, %r2760, %r2761, %r2762, %r2763, %r2764, %r2765, %r2766}, {%f2986, %f2987, %f2988, %f2989, %f2990, %f2991, %f2992, %f2993};
	wmma.mma.sync.aligned.row.col.m16n16k16.f32.f32 {%f3058, %f3059, %f3060, %f3061, %f3062, %f3063, %f3064, %f3065}, {%r2783, %r2784, %r2785, %r2786, %r2787, %r2788, %r2789, %r2790}, {%r2767, %r2768, %r2769, %r2770, %r2771, %r2772, %r2773, %r2774}, {%f2994, %f2995, %f2996, %f2997, %f2998, %f2999, %f3000, %f3001};
	wmma.mma.sync.aligned.row.col.m16n16k16.f32.f32 {%f3066, %f3067, %f3068, %f3069, %f3070, %f3071, %f3072, %f3073}, {%r2783, %r2784, %r2785, %r2786, %r2787, %r2788, %r2789, %r2790}, {%r2775, %r2776, %r2777, %r2778, %r2779, %r2780, %r2781, %r2782}, {%f3002, %f3003, %f3004, %f3005, %f3006, %f3007, %f3008, %f3009};
	wmma.load.a.sync.aligned.row.m16n16k16.shared.f16 	{%r2791, %r2792, %r2793, %r2794, %r2795, %r2796, %r2797, %r2798}, [%r321], %r155;
	wmma.load.b.sync.aligned.col.m16n16k16.shared.f16 	{%r2799, %r2800, %r2801, %r2802, %r2803, %r2804, %r2805, %r2806}, [%r330], %r155;
	wmma.mma.sync.aligned.row.col.m16n16k16.f32.f32 {%f3074, %f3075, %f3076, %f3077, %f3078, %f3079, %f3080, %f3081}, {%r2791, %r2792, %r2793, %r2794, %r2795, %r2796, %r2797, %r2798}, {%r2799, %r2800, %r2801, %r2802, %r2803, %r2804, %r2805, %r2806}, {%f3010, %f3011, %f3012, %f3013, %f3014, %f3015, %f3016, %f3017};
	wmma.load.b.sync.aligned.col.m16n16k16.shared.f16 	{%r2807, %r2808, %r2809, %r2810, %r2811, %r2812, %r2813, %r2814}, [%r339], %r155;
	wmma.mma.sync.aligned.row.col.m16n16k16.f32.f32 {%f3082, %f3083, %f3084, %f3085, %f3086, %f3087, %f3088, %f3089}, {%r2791, %r2792, %r2793, %r2794, %r2795, %r2796, %r2797, %r2798}, {%r2807, %r2808, %r2809, %r2810, %r2811, %r2812, %r2813, %r2814}, {%f3018, %f3019, %f3020, %f3021, %f3022, %f3023, %f3024, %f3025};
	wmma.load.b.sync.aligned.col.m16n16k16.shared.f16 	{%r2815, %r2816, %r2817, %r2818, %r2819, %r2820, %r2821, %r2822}, [%r348], %r155;
	wmma.mma.sync.aligned.row.col.m16n16k16.f32.f32 {%f3090, %f3091, %f3092, %f3093, %f3094, %f3095, %f3096, %f3097}, {%r2791, %r2792, %r2793, %r2794, %r2795, %r2796, %r2797, %r2798}, {%r2815, %r2816, %r2817, %r2818, %r2819, %r2820, %r2821, %r2822}, {%f3026, %f3027, %f3028, %f3029, %f3030, %f3031, %f3032, %f3033};
	wmma.load.b.sync.aligned.col.m16n16k16.shared.f16 	{%r2823, %r2824, %r2825, %r2826, %r2827, %r2828, %r2829, %r2830}, [%r357], %r155;
	wmma.mma.sync.aligned.row.col.m16n16k16.f32.f32 {%f3098, %f3099, %f3100, %f3101, %f3102, %f3103, %f3104, %f3105}, {%r2791, %r2792, %r2793, %r2794, %r2795, %r2796, %r2797, %r2798}, {%r2823, %r2824, %r2825, %r2826, %r2827, %r2828, %r2829, %r2830}, {%f3034, %f3035, %f3036, %f3037, %f3038, %f3039, %f3040, %f3041};
	wmma.load.a.sync.aligned.row.m16n16k16.shared.f16 	{%r2831, %r2832, %r2833, %r2834, %r2835, %r2836, %r2837, %r2838}, [%r366], %r155;
	wmma.mma.sync.aligned.row.col.m16n16k16.f32.f32 {%f3106, %f3107, %f3108, %f3109, %f3110, %f3111, %f3112, %f3113}, {%r2831, %r2832, %r2833, %r2834, %r2835, %r2836, %r2837, %r2838}, {%r2799, %r2800, %r2801, %r2802, %r2803, %r2804, %r2805, %r2806}, {%f3042, %f3043, %f3044, %f3045, %f3046, %f3047, %f3048, %f3049};
	wmma.mma.sync.aligned.row.col.m16n16k16.f32.f32 {%f3114, %f3115, %f3116, %f3117, %f3118, %f3119, %f3120, %f3121}, {%r2831, %r2832, %r2833, %r2834, %r2835, %r2836, %r2837, %r2838}, {%r2807, %r2808, %r2809, %r2810, %r2811, %r2812, %r2813, %r2814}, {%f3050, %f3051, %f3052, %f3053, %f3054, %f3055, %f3056, %f3057};
	wmma.mma.sync.aligned.row.col.m16n16k16.f32.f32 {%f3122, %f3123, %f3124, %f3125, %f3126, %f3127, %f3128, %f3129}, {%r2831, %r2832, %r2833, %r2834, %r2835, %r2836, %r2837, %r2838}, {%r2815, %r2816, %r2817, %r2818, %r2819, %r2820, %r2821, %r2822}, {%f3058, %f3059, %f3060, %f3061, %f3062, %f3063, %f3064, %f3065};
	wmma.mma.sync.aligned.row.col.m16n16k16.f32.f32 {%f3130, %f3131, %f3132, %f3133, %f3134, %f3135, %f3136, %f3137}, {%r2831, %r2832, %r2833, %r2834, %r2835, %r2836, %r2837, %r2838}, {%r2823, %r2824, %r2825, %r2826, %r2827, %r2828, %r2829, %r2830}, {%f3066, %f3067, %f3068, %f3069, %f3070, %f3071, %f3072, %f3073};
	bar.sync 	0;
	ld.global.v4.u32 	{%r2839, %r2840, %r2841, %r2842}, [%rd24+1536];
	st.shared.v4.u32 	[%r9], {%r2839, %r2840, %r2841, %r2842};
	ld.global.v4.u32 	{%r2843, %r2844, %r2845, %r2846}, [%rd24+34304];
	st.shared.v4.u32 	[%r9+640], {%r2843, %r2844, %r2845, %r2846};
	ld.global.v4.u32 	{%r2847, %r2848, %r2849, %r2850}, [%rd24+67072];
	st.shared.v4.u32 	[%r9+1280], {%r2847, %r2848, %r2849, %r2850};
	ld.global.v4.u32 	{%r2851, %r2852, %r2853, %r2854}, [%rd24+99840];
	st.shared.v4.u32 	[%r9+1920], {%r2851, %r2852, %r2853, %r2854};
	ld.global.v4.u32 	{%r2855, %r2856, %r2857, %r2858}, [%rd24+132608];
	st.shared.v4.u32 	[%r9+2560], {%r2855, %r2856, %r2857, %r2858};
	ld.global.v4.u32 	{%r2859, %r2860, %r2861, %r2862}, [%rd24+165376];
	st.shared.v4.u32 	[%r9+3200], {%r2859, %r2860, %r2861, %r2862};
	ld.global.v4.u32 	{%r2863, %r2864, %r2865, %r2866}, [%rd24+198144];
	st.shared.v4.u32 	[%r9+3840], {%r2863, %r2864, %r2865, %r2866};
	ld.global.v4.u32 	{%r2867, %r2868, %r2869, %r2870}, [%rd24+230912];
	st.shared.v4.u32 	[%r9+4480], {%r2867, %r2868, %r2869, %r2870};
	bar.sync 	0;
	wmma.load.a.sync.aligned.row.m16n16k16.shared.f16 	{%r2871, %r2872, %r2873, %r2874, %r2875, %r2876, %r2877, %r2878}, [%r10], %r155;
	wmma.load.b.sync.aligned.col.m16n16k16.shared.f16 	{%r2879, %r2880, %r2881, %r2882, %r2883, %r2884, %r2885, %r2886}, [%r168], %r155;
	wmma.mma.sync.aligned.row.col.m16n16k16.f32.f32 {%f3138, %f3139, %f3140, %f3141, %f3142, %f3143, %f3144, %f3145}, {%r2871, %r2872, %r2873, %r2874, %r2875, %r2876, %r2877, %r2878}, {%r2879, %r2880, %r2881, %r2882, %r2883, %r2884, %r2885, %r2886}, {%f3074, %f3075, %f3076, %f3077, %f3078, %f3079, %f3080, %f3081};
	wmma.load.b.sync.aligned.col.m16n16k16.shared.f16 	{%r2887, %r2888, %r2889, %r2890, %r2891, %r2892, %r2893, %r2894}, [%r177], %r155;
	wmma.mma.sync.aligned.row.col.m16n16k16.f32.f32 {%f3146, %f3147, %f3148, %f3149, %f3150, %f3151, %f3152, %f3153}, {%r2871, %r2872, %r2873, %r2874, %r2875, %r2876, %r2877, %r2878}, {%r2887, %r2888, %r2889, %r2890, %r2891, %r2892, %r2893, %r2894}, {%f3082, %f3083, %f3084, %f3085, %f3086, %f3087, %f3088, %f3089};
	wmma.load.b.sync.aligned.col.m16n16k16.shared.f16 	{%r2895, %r2896, %r2897, %r2898, %r2899, %r2900, %r2901, %r2902}, [%r186], %r155;
	wmma.mma.sync.aligned.row.col.m16n16k16.f32.f32 {%f3154, %f3155, %f3156, %f3157, %f3158, %f3159, %f3160, %f3161}, {%r2871, %r2872, %r2873, %r2874, %r2875, %r2876, %r2877, %r2878}, {%r2895, %r2896, %r2897, %r2898, %r2899, %r2900, %r2901, %r2902}, {%f3090, %f3091, %f3092, %f3093, %f3094, %f3095, %f3096, %f3097};
	wmma.load.b.sync.aligned.col.m16n16k16.shared.f16 	{%r2903, %r2904, %r2905, %r2906, %r2907, %r2908, %r2909, %r2910}, [%r195], %r155;
	wmma.mma.sync.aligned.row.col.m16n16k16.f32.f32 {%f3162, %f3163, %f3164, %f3165, %f3166, %f3167, %f3168, %f3169}, {%r2871, %r2872, %r2873, %r2874, %r2875, %r2876, %r2877, %r2878}, {%r2903, %r2904, %r2905, %r2906, %r2907, %r2908, %r2909, %r2910}, {%f3098, %f3099, %f3100, %f3101, %f3102, %f3103, %f3104, %f3105};
	wmma.load.a.sync.aligned.row.m16n16k16.shared.f16 	{%r2911, %r2912, %r2913, %r2914, %r2915, %r2916, %r2917, %r2918}, [%r204], %r155;
	wmma.mma.sync.aligned.row.col.m16n16k16.f32.f32 {%f3170, %f3171, %f3172, %f3173, %f3174, %f3175, %f3176, %f3177}, {%r2911, %r2912, %r2913, %r2914, %r2915, %r2916, %r2917, %r2918}, {%r2879, %r2880, %r2881, %r2882, %r2883, %r2884, %r2885, %r2886}, {%f3106, %f3107, %f3108, %f3109, %f3110, %f3111, %f3112, %f3113};
	wmma.mma.sync.aligned.row.col.m16n16k16.f32.f32 {%f3178, %f3179, %f3180, %f3181, %f3182, %f3183, %f3184, %f3185}, {%r2911, %r2912, %r2913, %r2914, %r2915, %r2916, %r2917, %r2918}, {%r2887, %r2888, %r2889, %r2890, %r2891, %r2892, %r2893, %r2894}, {%f3114, %f3115, %f3116, %f3117, %f3118, %f3119, %f3120, %f3121};
	wmma.mma.sync.aligned.row.col.m16n16k16.f32.f32 {%f3186, %f3187, %f3188, %f3189, %f3190, %f3191, %f3192, %f3193}, {%r2911, %r2912, %r2913, %r2914, %r2915, %r2916, %r2917, %r2918}, {%r2895, %r2896, %r2897, %r2898, %r2899, %r2900, %r2901, %r2902}, {%f3122, %f3123, %f3124, %f3125, %f3126, %f3127, %f3128, %f3129};
	wmma.mma.sync.aligned.row.col.m16n16k16.f32.f32 {%f3194, %f3195, %f3196, %f3197, %f3198, %f3199, %f3200, %f3201}, {%r2911, %r2912, %r2913, %r2914, %r2915, %r2916, %r2917, %r2918}, {%r2903, %r2904, %r2905, %r2906, %r2907, %r2908, %r2909, %r2910}, {%f3130, %f3131, %f3132, %f3133, %f3134, %f3135, %f3136, %f3137};
	wmma.load.a.sync.aligned.row.m16n16k16.shared.f16 	{%r2919, %r2920, %r2921, %r2922, %r2923, %r2924, %r2925, %r2926}, [%r213], %r155;
	wmma.load.b.sync.aligned.col.m16n16k16.shared.f16 	{%r2927, %r2928, %r2929, %r2930, %r2931, %r2932, %r2933, %r2934}, [%r222], %r155;
	wmma.mma.sync.aligned.row.col.m16n16k16.f32.f32 {%f3202, %f3203, %f3204, %f3205, %f3206, %f3207, %f3208, %f3209}, {%r2919, %r2920, %r2921, %r2922, %r2923, %r2924, %r2925, %r2926}, {%r2927, %r2928, %r2929, %r2930, %r2931, %r2932, %r2933, %r2934}, {%f3138, %f3139, %f3140, %f3141, %f3142, %f3143, %f3144, %f3145};
	wmma.load.b.sync.aligned.col.m16n16k16.shared.f16 	{%r2935, %r2936, %r2937, %r2938, %r2939, %r2940, %r2941, %r2942}, [%r231], %r155;
	wmma.mma.sync.aligned.row.col.m16n16k16.f32.f32 {%f3210, %f3211, %f3212, %f3213, %f3214, %f3215, %f3216, %f3217}, {%r2919, %r2920, %r2921, %r2922, %r2923, %r2924, %r2925, %r2926}, {%r2935, %r2936, %r2937, %r2938, %r2939, %r2940, %r2941, %r2942}, {%f3146, %f3147, %f3148, %f3149, %f3150, %f3151, %f3152, %f3153};
	wmma.load.b.sync.aligned.col.m16n16k16.shared.f16 	{%r2943, %r2944, %r2945, %r2946, %r2947, %r2948, %r2949, %r2950}, [%r240], %r155;
	wmma.mma.sync.aligned.row.col.m16n16k16.f32.f32 {%f3218, %f3219, %f3220, %f3221, %f3222, %f3223, %f3224, %f3225}, {%r2919, %r2920, %r2921, %r2922, %r2923, %r2924, %r2925, %r2926}, {%r2943, %r2944, %r2945, %r2946, %r2947, %r2948, %r2949, %r2950}, {%f3154, %f3155, %f3156, %f3157, %f3158, %f3159, %f3160, %f3161};
	wmma.load.b.sync.aligned.col.m16n16k16.shared.f16 	{%r2951, %r2952, %r2953, %r2954, %r2955, %r2956, %r2957, %r2958}, [%r249], %r155;
	wmma.mma.sync.aligned.row.col.m16n16k16.f32.f32 {%f3226, %f3227, %f3228, %f3229, %f3230, %f3231, %f3232, %f3233}, {%r2919, %r2920, %r2921, %r2922, %r2923, %r2924, %r2925, %r2926}, {%r2951, %r2952, %r2953, %r2954, %r2955, %r2956, %r2957, %r2958}, {%f3162, %f3163, %f3164, %f3165, %f3166, %f3167, %f3168, %f3169};
	wmma.load.a.sync.aligned.row.m16n16k16.shared.f16 	{%r2959, %r2960, %r2961, %r2962, %r2963, %r2964, %r2965, %r2966}, [%r258], %r155;
	wmma.mma.sync.aligned.row.col.m16n16k16.f32.f32 {%f3234, %f3235, %f3236, %f3237, %f3238, %f3239, %f3240, %f3241}, {%r2959, %r2960, %r2961, %r2962, %r2963, %r2964, %r2965, %r2966}, {%r2927, %r2928, %r2929, %r2930, %r2931, %r2932, %r2933, %r2934}, {%f3170, %f3171, %f3172, %f3173, %f3174, %f3175, %f3176, %f3177};
	wmma.mma.sync.aligned.row.col.m16n16k16.f32.f32 {%f3242, %f3243, %f3244, %f3245, %f3246, %f3247, %f3248, %f3249}, {%r2959, %r2960, %r2961, %r2962, %r2963, %r2964, %r2965, %r2966}, {%r2935, %r2936, %r2937, %r2938, %r2939, %r2940, %r2941, %r2942}, {%f3178, %f3179, %f3180, %f3181, %f3182, %f3183, %f3184, %f3185};
	wmma.mma.sync.aligned.row.col.m16n16k16.f32.f32 {%f3250, %f3251, %f3252, %f3253, %f3254, %f3255, %f3256, %f3257}, {%r2959, %r2960, %r2961, %r2962, %r2963, %r2964, %r2965, %r2966}, {%r2943, %r2944, %r2945, %r2946, %r2947, %r2948, %r2949, %r2950}, {%f3186, %f3187, %f3188, %f3189, %f3190, %f3191, %f3192, %f3193};
	wmma.mma.sync.aligned.row.col.m16n16k16.f32.f32 {%f3258, %f3259, %f3260, %f3261, %f3262, %f3263, %f3264, %f3265}, {%r2959, %r2960, %r2961, %r2962, %r2963, %r2964, %r2965, %r2966}, {%r2951, %r2952, %r2953, %r2954, %r2955, %r2956, %r2957, %r2958}, {%f3194, %f3195, %f3196, %f3197, %f3198, %f3199, %f3200, %f3201};
	wmma.load.a.sync.aligned.row.m16n16k16.shared.f16 	{%r2967, %r2968, %r2969, %r2970, %r2971, %r2972, %r2973, %r2974}, [%r267], %r155;
	wmma.load.b.sync.aligned.col.m16n16k16.shared.f16 	{%r2975, %r2976, %r2977, %r2978, %r2979, %r2980, %r2981, %r2982}, [%r276], %r155;
	wmma.mma.sync.aligned.row.col.m16n16k16.f32.f32 {%f3266, %f3267, %f3268, %f3269, %f3270, %f3271, %f3272, %f3273}, {%r2967, %r2968, %r2969, %r2970, %r2971, %r2972, %r2973, %r2974}, {%r2975, %r2976, %r2977, %r2978, %r2979, %r2980, %r2981, %r2982}, {%f3202, %f3203, %f3204, %f3205, %f3206, %f3207, %f3208, %f3209};
	wmma.load.b.sync.aligned.col.m16n16k16.shared.f16 	{%r2983, %r2984, %r2985, %r2986, %r2987, %r2988, %r2989, %r2990}, [%r285], %r155;
	wmma.mma.sync.aligned.row.col.m16n16k16.f32.f32 {%f3274, %f3275, %f3276, %f3277, %f3278, %f3279, %f3280, %f3281}, {%r2967, %r2968, %r2969, %r2970, %r2971, %r2972, %r2973, %r2974}, {%r2983, %r2984, %r2985, %r2986, %r2987, %r2988, %r2989, %r2990}, {%f3210, %f3211, %f3212, %f3213, %f3214, %f3215, %f3216, %f3217};
	wmma.load.b.sync.aligned.col.m16n16k16.shared.f16 	{%r2991, %r2992, %r2993, %r2994, %r2995, %r2996, %r2997, %r2998}, [%r294], %r155;
	wmma.mma.sync.aligned.row.col.m16n16k16.f32.f32 {%f3282, %f3283, %f3284, %f3285, %f3286, %f3287, %f3288, %f3289}, {%r2967, %r2968, %r2969, %r2970, %r2971, %r2972, %r2973, %r2974}, {%r2991, %r2992, %r2993, %r2994, %r2995, %r2996, %r2997, %r2998}, {%f3218, %f3219, %f3220, %f3221, %f3222, %f3223, %f3224, %f3225};
	wmma.load.b.sync.aligned.col.m16n16k16.shared.f16 	{%r2999, %r3000, %r3001, %r3002, %r3003, %r3004, %r3005, %r3006}, [%r303], %r155;
	wmma.mma.sync.aligned.row.col.m16n16k16.f32.f32 {%f3290, %f3291, %f3292, %f3293, %f3294, %f3295, %f3296, %f3297}, {%r2967, %r2968, %r2969, %r2970, %r2971, %r2972, %r2973, %r2974}, {%r2999, %r3000, %r3001, %r3002, %r3003, %r3004, %r3005, %r3006}, {%f3226, %f3227, %f3228, %f3229, %f3230, %f3231, %f3232, %f3233};
	wmma.load.a.sync.aligned.row.m16n16k16.shared.f16 	{%r3007, %r3008, %r3009, %r3010, %r3011, %r3012, %r3013, %r3014}, [%r312], %r155;
	wmma.mma.sync.aligned.row.col.m16n16k16.f32.f32 {%f3298, %f3299, %f3300, %f3301, %f3302, %f3303, %f3304, %f3305}, {%r3007, %r3008, %r3009, %r3010, %r3011, %r3012, %r3013, %r3014}, {%r2975, %r2976, %r2977, %r2978, %r2979, %r2980, %r2981, %r2982}, {%f3234, %f3235, %f3236, %f3237, %f3238, %f3239, %f3240, %f3241};
	wmma.mma.sync.aligned.row.col.m16n16k16.f32.f32 {%f3306, %f3307, %f3308, %f3309, %f3310, %f3311, %f3312, %f3313}, {%r3007, %r3008, %r3009, %r3010, %r3011, %r3012, %r3013, %r3014}, {%r2983, %r2984, %r2985, %r2986, %r2987, %r2988, %r2989, %r2990}, {%f3242, %f3243, %f3244, %f3245, %f3246, %f3247, %f3248, %f3249};
	wmma.mma.sync.aligned.row.col.m16n16k16.f32.f32 {%f3314, %f3315, %f3316, %f3317, %f3318, %f3319, %f3320, %f3321}, {%r3007, %r3008, %r3009, %r3010, %r3011, %r3012, %r3013, %r3014}, {%r2991, %r2992, %r2993, %r2994, %r2995, %r2996, %r2997, %r2998}, {%f3250, %f3251, %f3252, %f3253, %f3254, %f3255, %f3256, %f3257};
	wmma.mma.sync.aligned.row.col.m16n16k16.f32.f32 {%f3322, %f3323, %f3324, %f3325, %f3326, %f3327, %f3328, %f3329}, {%r3007, %r3008, %r3009, %r3010, %r3011, %r3012, %r3013, %r3014}, {%r2999, %r3000, %r3001, %r3002, %r3003, %r3004, %r3005, %r3006}, {%f3258, %f3259, %f3260, %f3261, %f3262, %f3263, %f3264, %f3265};
	wmma.load.a.sync.aligned.row.m16n16k16.shared.f16 	{%r3015, %r3016, %r3017, %r3018, %r3019, %r3020, %r3021, %r3022}, [%r321], %r155;
	wmma.load.b.sync.aligned.col.m16n16k16.shared.f16 	{%r3023, %r3024, %r3025, %r3026, %r3027, %r3028, %r3029, %r3030}, [%r330], %r155;
	wmma.mma.sync.aligned.row.col.m16n16k16.f32.f32 {%f3330, %f3331, %f3332, %f3333, %f3334, %f3335, %f3336, %f3337}, {%r3015, %r3016, %r3017, %r3018, %r3019, %r3020, %r3021, %r3022}, {%r3023, %r3024, %r3025, %r3026, %r3027, %r3028, %r3029, %r3030}, {%f3266, %f3267, %f3268, %f3269, %f3270, %f3271, %f3272, %f3273};
	wmma.load.b.sync.aligned.col.m16n16k16.shared.f16 	{%r3031, %r3032, %r3033, %r3034, %r3035, %r3036, %r3037, %r3038}, [%r339], %r155;
	wmma.mma.sync.aligned.row.col.m16n16k16.f32.f32 {%f3338, %f3339, %f3340, %f3341, %f3342, %f3343, %f3344, %f3345}, {%r3015, %r3016, %r3017, %r3018, %r3019, %r3020, %r3021, %r3022}, {%r3031, %r3032, %r3033, %r3034, %r3035, %r3036, %r3037, %r3038}, {%f3274, %f3275, %f3276, %f3277, %f3278, %f3279, %f3280, %f3281};
	wmma.load.b.sync.aligned.col.m16n16k16.shared.f16 	{%r3039, %r3040, %r3041, %r3042, %r3043, %r3044, %r3045, %r3046}, [%r348], %r155;
	wmma.mma.sync.aligned.row.col.m16n16k16.f32.f32 {%f3346, %f3347, %f3348, %f3349, %f3350, %f3351, %f3352, %f3353}, {%r3015, %r3016, %r3017, %r3018, %r3019, %r3020, %r3021, %r3022}, {%r3039, %r3040, %r3041, %r3042, %r3043, %r3044, %r3045, %r3046}, {%f3282, %f3283, %f3284, %f3285, %f3286, %f3287, %f3288, %f3289};
	wmma.load.b.sync.aligned.col.m16n16k16.shared.f16 	{%r3047, %r3048, %r3049, %r3050, %r3051, %r3052, %r3053, %r3054}, [%r357], %r155;
	wmma.mma.sync.aligned.row.col.m16n16k16.f32.f32 {%f3354, %f3355, %f3356, %f3357, %f3358, %f3359, %f3360, %f3361}, {%r3015, %r3016, %r3017, %r3018, %r3019, %r3020, %r3021, %r3022}, {%r3047, %r3048, %r3049, %r3050, %r3051, %r3052, %r3053, %r3054}, {%f3290, %f3291, %f3292, %f3293, %f3294, %f3295, %f3296, %f3297};
	wmma.load.a.sync.aligned.row.m16n16k16.shared.f16 	{%r3055, %r3056, %r3057, %r3058, %r3059, %r3060, %r3061, %r3062}, [%r366], %r155;
	wmma.mma.sync.aligned.row.col.m16n16k16.f32.f32 {%f3362, %f3363, %f3364, %f3365, %f3366, %f3367, %f3368, %f3369}, {%r3055, %r3056, %r3057, %r3058, %r3059, %r3060, %r3061, %r3062}, {%r3023, %r3024, %r3025, %r3026, %r3027, %r3028, %r3029, %r3030}, {%f3298, %f3299, %f3300, %f3301, %f3302, %f3303, %f3304, %f3305};
	wmma.mma.sync.aligned.row.col.m16n16k16.f32.f32 {%f3370, %f3371, %f3372, %f3373, %f3374, %f3375, %f3376, %f3377}, {%r3055, %r3056, %r3057, %r3058, %r3059, %r3060, %r3061, %r3062}, {%r3031, %r3032, %r3033, %r3034, %r3035, %r3036, %r3037, %r3038}, {%f3306, %f3307, %f3308, %f3309, %f3310, %f3311, %f3312, %f3313};
	wmma.mma.sync.aligned.row.col.m16n16k16.f32.f32 {%f3378, %f3379, %f3380, %f3381, %f3382, %f3383, %f3384, %f3385}, {%r3055, %r3056, %r3057, %r3058, %r3059, %r3060, %r3061, %r3062}, {%r3039, %r3040, %r3041, %r3042, %r3043, %r3044, %r3045, %r3046}, {%f3314, %f3315, %f3316, %f3317, %f3318, %f3319, %f3320, %f3321};
	wmma.mma.sync.aligned.row.col.m16n16k16.f32.f32 {%f3386, %f3387, %f3388, %f3389, %f3390, %f3391, %f3392, %f3393}, {%r3055, %r3056, %r3057, %r3058, %r3059, %r3060, %r3061, %r3062}, {%r3047, %r3048, %r3049, %r3050, %r3051, %r3052, %r3053, %r3054}, {%f3322, %f3323, %f3324, %f3325, %f3326, %f3327, %f3328, %f3329};
	bar.sync 	0;
	ld.global.v4.u32 	{%r3063, %r3064, %r3065, %r3066}, [%rd24+1664];
	st.shared.v4.u32 	[%r9], {%r3063, %r3064, %r3065, %r3066};
	ld.global.v4.u32 	{%r3067, %r3068, %r3069, %r3070}, [%rd24+34432];
	st.shared.v4.u32 	[%r9+640], {%r3067, %r3068, %r3069, %r3070};
	ld.global.v4.u32 	{%r3071, %r3072, %r3073, %r3074}, [%rd24+67200];
	st.shared.v4.u32 	[%r9+1280], {%r3071, %r3072, %r3073, %r3074};
	ld.global.v4.u32 	{%r3075, %r3076, %r3077, %r3078}, [%rd24+99968];
	st.shared.v4.u32 	[%r9+1920], {%r3075, %r3076, %r3077, %r3078};
	ld.global.v4.u32 	{%r3079, %r3080, %r3081, %r3082}, [%rd24+132736];
	st.shared.v4.u32 	[%r9+2560], {%r3079, %r3080, %r3081, %r3082};
	ld.global.v4.u32 	{%r3083, %r3084, %r3085, %r3086}, [%rd24+165504];
	st.shared.v4.u32 	[%r9+3200], {%r3083, %r3084, %r3085, %r3086};
	ld.global.v4.u32 	{%r3087, %r3088, %r3089, %r3090}, [%rd24+198272];
	st.shared.v4.u32 	[%r9+3840], {%r3087, %r3088, %r3089, %r3090};
	ld.global.v4.u32 	{%r3091, %r3092, %r3093, %r3094}, [%rd24+231040];
	st.shared.v4.u32 	[%r9+4480], {%r3091, %r3092, %r3093, %r3094};
	bar.sync 	0;
	wmma.load.a.sync.aligned.row.m16n16k16.shared.f16 	{%r3095, %r3096, %r3097, %r3098, %r3099, %r3100, %r3101, %r3102}, [%r10], %r155;
	wmma.load.b.sync.aligned.col.m16n16k16.shared.f16 	{%r3103, %r3104, %r3105, %r3106, %r3107, %r3108, %r3109, %r3110}, [%r168], %r155;
	wmma.mma.sync.aligned.row.col.m16n16k16.f32.f32 {%f3394, %f3395, %f3396, %f3397, %f3398, %f3399, %f3400, %f3401}, {%r3095, %r3096, %r3097, %r3098, %r3099, %r3100, %r3101, %r3102}, {%r3103, %r3104, %r3105, %r3106, %r3107, %r3108, %r3109, %r3110}, {%f3330, %f3331, %f3332, %f3333, %f3334, %f3335, %f3336, %f3337};
	wmma.load.b.sync.aligned.col.m16n16k16.shared.f16 	{%r3111, %r3112, %r3113, %r3114, %r3115, %r3116, %r3117, %r3118}, [%r177], %r155;
	wmma.mma.sync.aligned.row.col.m16n16k16.f32.f32 {%f3402, %f3403, %f3404, %f3405, %f3406, %f3407, %f3408, %f3409}, {%r3095, %r3096, %r3097, %r3098, %r3099, %r3100, %r3101, %r3102}, {%r3111, %r3112, %r3113, %r3114, %r3115, %r3116, %r3117, %r3118}, {%f3338, %f3339, %f3340, %f3341, %f3342, %f3343, %f3344, %f3345};
	wmma.load.b.sync.aligned.col.m16n16k16.shared.f16 	{%r3119, %r3120, %r3121, %r3122, %r3123, %r3124, %r3125, %r3126}, [%r186], %r155;
	wmma.mma.sync.aligned.row.col.m16n16k16.f32.f32 {%f3410, %f3411, %f3412, %f3413, %f3414, %f3415, %f3416, %f3417}, {%r3095, %r3096, %r3097, %r3098, %r3099, %r3100, %r3101, %r3102}, {%r3119, %r3120, %r3121, %r3122, %r3123, %r3124, %r3125, %r3126}, {%f3346, %f3347, %f3348, %f3349, %f3350, %f3351, %f3352, %f3353};
	wmma.load.b.sync.aligned.col.m16n16k16.shared.f16 	{%r3127, %r3128, %r3129, %r3130, %r3131, %r3132, %r3133, %r3134}, [%r195], %r155;
	wmma.mma.sync.aligned.row.col.m16n16k16.f32.f32 {%f3418, %f3419, %f3420, %f3421, %f3422, %f3423, %f3424, %f3425}, {%r3095, %r3096, %r3097, %r3098, %r3099, %r3100, %r3101, %r3102}, {%r3127, %r3128, %r3129, %r3130, %r3131, %r3132, %r3133, %r3134}, {%f3354, %f3355, %f3356, %f3357, %f3358, %f3359, %f3360, %f3361};
	wmma.load.a.sync.aligned.row.m16n16k16.shared.f16 	{%r3135, %r3136, %r3137, %r3138, %r3139, %r3140, %r3141, %r3142}, [%r204], %r155;
	wmma.mma.sync.aligned.row.col.m16n16k16.f32.f32 {%f3426, %f3427, %f3428, %f3429, %f3430, %f3431, %f3432, %f3433}, {%r3135, %r3136, %r3137, %r3138, %r3139, %r3140, %r3141, %r3142}, {%r3103, %r3104, %r3105, %r3106, %r3107, %r3108, %r3109, %r3110}, {%f3362, %f3363, %f3364, %f3365, %f3366, %f3367, %f3368, %f3369};
	wmma.mma.sync.aligned.row.col.m16n16k16.f32.f32 {%f3434, %f3435, %f3436, %f3437, %f3438, %f3439, %f3440, %f3441}, {%r3135, %r3136, %r3137, %r3138, %r3139, %r3140, %r3141, %r3142}, {%r3111, %r3112, %r3113, %r3114, %r3115, %r3116, %r3117, %r3118}, {%f3370, %f3371, %f3372, %f3373, %f3374, %f3375, %f3376, %f3377};
	wmma.mma.sync.aligned.row.col.m16n16k16.f32.f32 {%f3442, %f3443, %f3444, %f3445, %f3446, %f3447, %f3448, %f3449}, {%r3135, %r3136, %r3137, %r3138, %r3139, %r3140, %r3141, %r3142}, {%r3119, %r3120, %r3121, %r3122, %r3123, %r3124, %r3125, %r3126}, {%f3378, %f3379, %f3380, %f3381, %f3382, %f3383, %f3384, %f3385};
	wmma.mma.sync.aligned.row.col.m16n16k16.f32.f32 {%f3450, %f3451, %f3452, %f3453, %f3454, %f3455, %f3456, %f3457}, {%r3135, %r3136, %r3137, %r3138, %r3139, %r3140, %r3141, %r3142}, {%r3127, %r3128, %r3129, %r3130, %r3131, %r3132, %r3133, %r3134}, {%f3386, %f3387, %f3388, %f3389, %f3390, %f3391, %f3392, %f3393};
	wmma.load.a.sync.aligned.row.m16n16k16.shared.f16 	{%r3143, %r3144, %r3145, %r3146, %r3147, %r3148, %r3149, %r3150}, [%r213], %r155;
	wmma.load.b.sync.aligned.col.m16n16k16.shared.f16 	{%r3151, %r3152, %r3153, %r3154, %r3155, %r3156, %r3157, %r3158}, [%r222], %r155;
	wmma.mma.sync.aligned.row.col.m16n16k16.f32.f32 {%f3458, %f3459, %f3460, %f3461, %f3462, %f3463, %f3464, %f3465}, {%r3143, %r3144, %r3145, %r3146, %r3147, %r3148, %r3149, %r3150}, {%r3151, %r3152, %r3153, %r3154, %r3155, %r3156, %r3157, %r3158}, {%f3394, %f3395, %f3396, %f3397, %f3398, %f3399, %f3400, %f3401};
	wmma.load.b.sync.aligned.col.m16n16k16.shared.f16 	{%r3159, %r3160, %r3161, %r3162, %r3163, %r3164, %r3165, %r3166}, [%r231], %r155;
	wmma.mma.sync.aligned.row.col.m16n16k16.f32.f32 {%f3466, %f3467, %f3468, %f3469, %f3470, %f3471, %f3472, %f3473}, {%r3143, %r3144, %r3145, %r3146, %r3147, %r3148, %r3149, %r3150}, {%r3159, %r3160, %r3161, %r3162, %r3163, %r3164, %r3165, %r3166}, {%f3402, %f3403, %f3404, %f3405, %f3406, %f3407, %f3408, %f3409};
	wmma.load.b.sync.aligned.col.m16n16k16.shared.f16 	{%r3167, %r3168, %r3169, %r3170, %r3171, %r3172, %r3173, %r3174}, [%r240], %r155;
	wmma.mma.sync.aligned.row.col.m16n16k16.f32.f32 {%f3474, %f3475, %f3476, %f3477, %f3478, %f3479, %f3480, %f3481}, {%r3143, %r3144, %r3145, %r3146, %r3147, %r3148, %r3149, %r3150}, {%r3167, %r3168, %r3169, %r3170, %r3171, %r3172, %r3173, %r3174}, {%f3410, %f3411, %f3412, %f3413, %f3414, %f3415, %f3416, %f3417};
	wmma.load.b.sync.aligned.col.m16n16k16.shared.f16 	{%r3175, %r3176, %r3177, %r3178, %r3179, %r3180, %r3181, %r3182}, [%r249], %r155;
	wmma.mma.sync.aligned.row.col.m16n16k16.f32.f32 {%f3482, %f3483, %f3484, %f3485, %f3486, %f3487, %f3488, %f3489}, {%r3143, %r3144, %r3145, %r3146, %r3147, %r3148, %r3149, %r3150}, {%r3175, %r3176, %r3177, %r3178, %r3179, %r3180, %r3181, %r3182}, {%f3418, %f3419, %f3420, %f3421, %f3422, %f3423, %f3424, %f3425};
	wmma.load.a.sync.aligned.row.m16n16k16.shared.f16 	{%r3183, %r3184, %r3185, %r3186, %r3187, %r3188, %r3189, %r3190}, [%r258], %r155;
	wmma.mma.sync.aligned.row.col.m16n16k16.f32.f32 {%f3490, %f3491, %f3492, %f3493, %f3494, %f3495, %f3496, %f3497}, {%r3183, %r3184, %r3185, %r3186, %r3187, %r3188, %r3189, %r3190}, {%r3151, %r3152, %r3153, %r3154, %r3155, %r3156, %r3157, %r3158}, {%f3426, %f3427, %f3428, %f3429, %f3430, %f3431, %f3432, %f3433};
	wmma.mma.sync.aligned.row.col.m16n16k16.f32.f32 {%f3498, %f3499, %f3500, %f3501, %f3502, %f3503, %f3504, %f3505}, {%r3183, %r3184, %r3185, %r3186, %r3187, %r3188, %r3189, %r3190}, {%r3159, %r3160, %r3161, %r3162, %r3163, %r3164, %r3165, %r3166}, {%f3434, %f3435, %f3436, %f3437, %f3438, %f3439, %f3440, %f3441};
	wmma.mma.sync.aligned.row.col.m16n16k16.f32.f32 {%f3506, %f3507, %f3508, %f3509, %f3510, %f3511, %f3512, %f3513}, {%r3183, %r3184, %r3185, %r3186, %r3187, %r3188, %r3189, %r3190}, {%r3167, %r3168, %r3169, %r3170, %r3171, %r3172, %r3173, %r3174}, {%f3442, %f3443, %f3444, %f3445, %f3446, %f3447, %f3448, %f3449};
	wmma.mma.sync.aligned.row.col.m16n16k16.f32.f32 {%f3514, %f3515, %f3516, %f3517, %f3518, %f3519, %f3520, %f3521}, {%r3183, %r3184, %r3185, %r3186, %r3187, %r3188, %r3189, %r3190}, {%r3175, %r3176, %r3177, %r3178, %r3179, %r3180, %r3181, %r3182}, {%f3450, %f3451, %f3452, %f3453, %f3454, %f3455, %f3456, %f3457};
	wmma.load.a.sync.aligned.row.m16n16k16.shared.f16 	{%r3191, %r3192, %r3193, %r3194, %r3195, %r3196, %r3197, %r3198}, [%r267], %r155;
	wmma.load.b.sync.aligned.col.m16n16k16.shared.f16 	{%r3199, %r3200, %r3201, %r3202, %r3203, %r3204, %r3205, %r3206}, [%r276], %r155;
	wmma.mma.sync.aligned.row.col.m16n16k16.f32.f32 {%f3522, %f3523, %f3524, %f3525, %f3526, %f3527, %f3528, %f3529}, {%r3191, %r3192, %r3193, %r3194, %r3195, %r3196, %r3197, %r3198}, {%r3199, %r3200, %r3201, %r3202, %r3203, %r3204, %r3205, %r3206}, {%f3458, %f3459, %f3460, %f3461, %f3462, %f3463, %f3464, %f3465};
	wmma.load.b.sync.aligned.col.m16n16k16.shared.f16 	{%r3207, %r3208, %r3209, %r3210, %r3211, %r3212, %r3213, %r3214}, [%r285], %r155;
	wmma.mma.sync.aligned.row.col.m16n16k16.f32.f32 {%f3530, %f3531, %f3532, %f3533, %f3534, %f3535, %f3536, %f3537}, {%r3191, %r3192, %r3193, %r3194, %r3195, %r3196, %r3197, %r3198}, {%r3207, %r3208, %r3209, %r3210, %r3211, %r3212, %r3213, %r3214}, {%f3466, %f3467, %f3468, %f3469, %f3470, %f3471, %f3472, %f3473};
	wmma.load.b.sync.aligned.col.m16n16k16.shared.f16 	{%r3215, %r3216, %r3217, %r3218, %r3219, %r3220, %r3221, %r3222}, [%r294], %r155;
	wmma.mma.sync.aligned.row.col.m16n16k16.f32.f32 {%f3538, %f3539, %f3540, %f3541, %f3542, %f3543, %f3544, %f3545}, {%r3191, %r3192, %r3193, %r3194, %r3195, %r3196, %r3197, %r3198}, {%r3215, %r3216, %r3217, %r3218, %r3219, %r3220, %r3221, %r3222}, {%f3474, %f3475, %f3476, %f3477, %f3478, %f3479, %f3480, %f3481};
	wmma.load.b.sync.aligned.col.m16n16k16.shared.f16 	{%r3223, %r3224, %r3225, %r3226, %r3227, %r3228, %r3229, %r3230}, [%r303], %r155;
	wmma.mma.sync.aligned.row.col.m16n16k16.f32.f32 {%f3546, %f3547, %f3548, %f3549, %f3550, %f3551, %f3552, %f3553}, {%r3191, %r3192, %r3193, %r3194, %r3195, %r3196, %r3197, %r3198}, {%r3223, %r3224, %r3225, %r3226, %r3227, %r3228, %r3229, %r3230}, {%f3482, %f3483, %f3484, %f3485, %f3486, %f3487, %f3488, %f3489};
	wmma.load.a.sync.aligned.row.m16n16k16.shared.f16 	{%r3231, %r3232, %r3233, %r3234, %r3235, %r3236, %r3237, %r3238}, [%r312], %r155;
	wmma.mma.sync.aligned.row.col.m16n16k16.f32.f32 {%f3554, %f3555, %f3556, %f3557, %f3558, %f3559, %f3560, %f3561}, {%r3231, %r3232, %r3233, %r3234, %r3235, %r3236, %r3237, %r3238}, {%r3199, %r3200, %r3201, %r3202, %r3203, %r3204, %r3205, %r3206}, {%f3490, %f3491, %f3492, %f3493, %f3494, %f3495, %f3496, %f3497};
	wmma.mma.sync.aligned.row.col.m16n16k16.f32.f32 {%f3562, %f3563, %f3564, %f3565, %f3566, %f3567, %f3568, %f3569}, {%r3231, %r3232, %r3233, %r3234, %r3235, %r3236, %r3237, %r3238}, {%r3207, %r3208, %r3209, %r3210, %r3211, %r3212, %r3213, %r3214}, {%f3498, %f3499, %f3500, %f3501, %f3502, %f3503, %f3504, %f3505};
	wmma.mma.sync.aligned.row.col.m16n16k16.f32.f32 {%f3570, %f3571, %f3572, %f3573, %f3574, %f3575, %f3576, %f3577}, {%r3231, %r3232, %r3233, %r3234, %r3235, %r3236, %r3237, %r3238}, {%r3215, %r3216, %r3217, %r3218, %r3219, %r3220, %r3221, %r3222}, {%f3506, %f3507, %f3508, %f3509, %f3510, %f3511, %f3512, %f3513};
	wmma.mma.sync.aligned.row.col.m16n16k16.f32.f32 {%f3578, %f3579, %f3580, %f3581, %f3582, %f3583, %f3584, %f3585}, {%r3231, %r3232, %r3233, %r3234, %r3235, %r3236, %r3237, %r3238}, {%r3223, %r3224, %r3225, %r3226, %r3227, %r3228, %r3229, %r3230}, {%f3514, %f3515, %f3516, %f3517, %f3518, %f3519, %f3520, %f3521};
	wmma.load.a.sync.aligned.row.m16n16k16.shared.f16 	{%r3239, %r3240, %r3241, %r3242, %r3243, %r3244, %r3245, %r3246}, [%r321], %r155;
	wmma.load.b.sync.aligned.col.m16n16k16.shared.f16 	{%r3247, %r3248, %r3249, %r3250, %r3251, %r3252, %r3253, %r3254}, [%r330], %r155;
	wmma.mma.sync.aligned.row.col.m16n16k16.f32.f32 {%f3586, %f3587, %f3588, %f3589, %f3590, %f3591, %f3592, %f3593}, {%r3239, %r3240, %r3241, %r3242, %r3243, %r3244, %r3245, %r3246}, {%r3247, %r3248, %r3249, %r3250, %r3251, %r3252, %r3253, %r3254}, {%f3522, %f3523, %f3524, %f3525, %f3526, %f3527, %f3528, %f3529};
	wmma.load.b.sync.aligned.col.m16n16k16.shared.f16 	{%r3255, %r3256, %r3257, %r3258, %r3259, %r3260, %r3261, %r3262}, [%r339], %r155;
	wmma.mma.sync.aligned.row.col.m16n16k16.f32.f32 {%f3594, %f3595, %f3596, %f3597, %f3598, %f3599, %f3600, %f3601}, {%r3239, %r3240, %r3241, %r3242, %r3243, %r3244, %r3245, %r3246}, {%r3255, %r3256, %r3257, %r3258, %r3259, %r3260, %r3261, %r3262}, {%f3530, %f3531, %f3532, %f3533, %f3534, %f3535, %f3536, %f3537};
	wmma.load.b.sync.aligned.col.m16n16k16.shared.f16 	{%r3263, %r3264, %r3265, %r3266, %r3267, %r3268, %r3269, %r3270}, [%r348], %r155;
	wmma.mma.sync.aligned.row.col.m16n16k16.f32.f32 {%f3602, %f3603, %f3604, %f3605, %f3606, %f3607, %f3608, %f3609}, {%r3239, %r3240, %r3241, %r3242, %r3243, %r3244, %r3245, %r3246}, {%r3263, %r3264, %r3265, %r3266, %r3267, %r3268, %r3269, %r3270}, {%f3538, %f3539, %f3540, %f3541, %f3542, %f3543, %f3544, %f3545};
	wmma.load.b.sync.aligned.col.m16n16k16.shared.f16 	{%r3271, %r3272, %r3273, %r3274, %r3275, %r3276, %r3277, %r3278}, [%r357], %r155;
	wmma.mma.sync.aligned.row.col.m16n16k16.f32.f32 {%f3610, %f3611, %f3612, %f3613, %f3614, %f3615, %f3616, %f3617}, {%r3239, %r3240, %r3241, %r3242, %r3243, %r3244, %r3245, %r3246}, {%r3271, %r3272, %r3273, %r3274, %r3275, %r3276, %r3277, %r3278}, {%f3546, %f3547, %f3548, %f3549, %f3550, %f3551, %f3552, %f3553};
	wmma.load.a.sync.aligned.row.m16n16k16.shared.f16 	{%r3279, %r3280, %r3281, %r3282, %r3283, %r3284, %r3285, %r3286}, [%r366], %r155;
	wmma.mma.sync.aligned.row.col.m16n16k16.f32.f32 {%f3618, %f3619, %f3620, %f3621, %f3622, %f3623, %f3624, %f3625}, {%r3279, %r3280, %r3281, %r3282, %r3283, %r3284, %r3285, %r3286}, {%r3247, %r3248, %r3249, %r3250, %r3251, %r3252, %r3253, %r3254}, {%f3554, %f3555, %f3556, %f3557, %f3558, %f3559, %f3560, %f3561};
	wmma.mma.sync.aligned.row.col.m16n16k16.f32.f32 {%f3626, %f3627, %f3628, %f3629, %f3630, %f3631, %f3632, %f3633}, {%r3279, %r3280, %r3281, %r3282, %r3283, %r3284, %r3285, %r3286}, {%r3255, %r3256, %r3257, %r3258, %r3259, %r3260, %r3261, %r3262}, {%f3562, %f3563, %f3564, %f3565, %f3566, %f3567, %f3568, %f3569};
	wmma.mma.sync.aligned.row.col.m16n16k16.f32.f32 {%f3634, %f3635, %f3636, %f3637, %f3638, %f3639, %f3640, %f3641}, {%r3279, %r3280, %r3281, %r3282, %r3283, %r3284, %r3285, %r3286}, {%r3263, %r3264, %r3265, %r3266, %r3267, %r3268, %r3269, %r3270}, {%f3570, %f3571, %f3572, %f3573, %f3574, %f3575, %f3576, %f3577};
	wmma.mma.sync.aligned.row.col.m16n16k16.f32.f32 {%f3642, %f3643, %f3644, %f3645, %f3646, %f3647, %f3648, %f3649}, {%r3279, %r3280, %r3281, %r3282, %r3283, %r3284, %r3285, %r3286}, {%r3271, %r3272, %r3273, %r3274, %r3275, %r3276, %r3277, %r3278}, {%f3578, %f3579, %f3580, %f3581, %f3582, %f3583, %f3584, %f3585};
	bar.sync 	0;
	ld.global.v4.u32 	{%r3287, %r3288, %r3289, %r3290}, [%rd24+1792];
	st.shared.v4.u32 	[%r9], {%r3287, %r3288, %r3289, %r3290};
	ld.global.v4.u32 	{%r3291, %r3292, %r3293, %r3294}, [%rd24+34560];
	st.shared.v4.u32 	[%r9+640], {%r3291, %r3292, %r3293, %r3294};
	ld.global.v4.u32 	{%r3295, %r3296, %r3297, %r3298}, [%rd24+67328];
	st.shared.v4.u32 	[%r9+1280], {%r3295, %r3296, %r3297, %r3298};
	ld.global.v4.u32 	{%r3299, %r3300, %r3301, %r3302}, [%rd24+100096];
	st.shared.v4.u32 	[%r9+1920], {%r3299, %r3300, %r3301, %r3302};
	ld.global.v4.u32 	{%r3303, %r3304, %r3305, %r3306}, [%rd24+132864];
	st.shared.v4.u32 	[%r9+2560], {%r3303, %r3304, %r3305, %r3306};
	ld.global.v4.u32 	{%r3307, %r3308, %r3309, %r3310}, [%rd24+165632];
	st.shared.v4.u32 	[%r9+3200], {%r3307, %r3308, %r3309, %r3310};
	ld.global.v4.u32 	{%r3311, %r3312, %r3313, %r3314}, [%rd24+198400];
	st.shared.v4.u32 	[%r9+3840], {%r3311, %r3312, %r3313, %r3314};
	ld.global.v4.u32 	{%r3315, %r3316, %r3317, %r3318}, [%rd24+231168];
	st.shared.v4.u32 	[%r9+4480], {%r3315, %r3316, %r3317, %r3318};
	bar.sync 	0;
	wmma.load.a.sync.aligned.row.m16n16k16.shared.f16 	{%r3319, %r3320, %r3321, %r3322, %r3323, %r3324, %r3325, %r3326}, [%r10], %r155;
	wmma.load.b.sync.aligned.col.m16n16k16.shared.f16 	{%r3327, %r3328, %r3329, %r3330, %r3331, %r3332, %r3333, %r3334}, [%r168], %r155;
	wmma.mma.sync.aligned.row.col.m16n16k16.f32.f32 {%f3650, %f3651, %f3652, %f3653, %f3654, %f3655, %f3656, %f3657}, {%r3319, %r3320, %r3321, %r3322, %r3323, %r3324, %r3325, %r3326}, {%r3327, %r3328, %r3329, %r3330, %r3331, %r3332, %r3333, %r3334}, {%f3586, %f3587, %f3588, %f3589, %f3590, %f3591, %f3592, %f3593};
	wmma.load.b.sync.aligned.col.m16n16k16.shared.f16 	{%r3335, %r3336, %r3337, %r3338, %r3339, %r3340, %r3341, %r3342}, [%r177], %r155;
	wmma.mma.sync.aligned.row.col.m16n16k16.f32.f32 {%f3658, %f3659, %f3660, %f3661, %f3662, %f3663, %f3664, %f3665}, {%r3319, %r3320, %r3321, %r3322, %r3323, %r3324, %r3325, %r3326}, {%r3335, %r3336, %r3337, %r3338, %r3339, %r3340, %r3341, %r3342}, {%f3594, %f3595, %f3596, %f3597, %f3598, %f3599, %f3600, %f3601};
	wmma.load.b.sync.aligned.col.m16n16k16.shared.f16 	{%r3343, %r3344, %r3345, %r3346, %r3347, %r3348, %r3349, %r3350}, [%r186], %r155;
	wmma.mma.sync.aligned.row.col.m16n16k16.f32.f32 {%f3666, %f3667, %f3668, %f3669, %f3670, %f3671, %f3672, %f3673}, {%r3319, %r3320, %r3321, %r3322, %r3323, %r3324, %r3325, %r3326}, {%r3343, %r3344, %r3345, %r3346, %r3347, %r3348, %r3349, %r3350}, {%f3602, %f3603, %f3604, %f3605, %f3606, %f3607, %f3608, %f3609};
	wmma.load.b.sync.aligned.col.m16n16k16.shared.f16 	{%r3351, %r3352, %r3353, %r3354, %r3355, %r3356, %r3357, %r3358}, [%r195], %r155;
	wmma.mma.sync.aligned.row.col.m16n16k16.f32.f32 {%f3674, %f3675, %f3676, %f3677, %f3678, %f3679, %f3680, %f3681}, {%r3319, %r3320, %r3321, %r3322, %r3323, %r3324, %r3325, %r3326}, {%r3351, %r3352, %r3353, %r3354, %r3355, %r3356, %r3357, %r3358}, {%f3610, %f3611, %f3612, %f3613, %f3614, %f3615, %f3616, %f3617};
	wmma.load.a.sync.aligned.row.m16n16k16.shared.f16 	{%r3359, %r3360, %r3361, %r3362, %r3363, %r3364, %r3365, %r3366}, [%r204], %r155;
	wmma.mma.sync.aligned.row.col.m16n16k16.f32.f32 {%f3682, %f3683, %f3684, %f3685, %f3686, %f3687, %f3688, %f3689}, {%r3359, %r3360, %r3361, %r3362, %r3363, %r3364, %r3365, %r3366}, {%r3327, %r3328, %r3329, %r3330, %r3331, %r3332, %r3333, %r3334}, {%f3618, %f3619, %f3620, %f3621, %f3622, %f3623, %f3624, %f3625};
	wmma.mma.sync.aligned.row.col.m16n16k16.f32.f32 {%f3690, %f3691, %f3692, %f3693, %f3694, %f3695, %f3696, %f3697}, {%r3359, %r3360, %r3361, %r3362, %r3363, %r3364, %r3365, %r3366}, {%r3335, %r3336, %r3337, %r3338, %r3339, %r3340, %r3341, %r3342}, {%f3626, %f3627, %f3628, %f3629, %f3630, %f3631, %f3632, %f3633};
	wmma.mma.sync.aligned.row.col.m16n16k16.f32.f32 {%f3698, %f3699, %f3700, %f3701, %f3702, %f3703, %f3704, %f3705}, {%r3359, %r3360, %r3361, %r3362, %r3363, %r3364, %r3365, %r3366}, {%r3343, %r3344, %r3345, %r3346, %r3347, %r3348, %r3349, %r3350}, {%f3634, %f3635, %f3636, %f3637, %f3638, %f3639, %f3640, %f3641};
	wmma.mma.sync.aligned.row.col.m16n16k16.f32.f32 {%f3706, %f3707, %f3708, %f3709, %f3710, %f3711, %f3712, %f3713}, {%r3359, %r3360, %r3361, %r3362, %r3363, %r3364, %r3365, %r3366}, {%r3351, %r3352, %r3353, %r3354, %r3355, %r3356, %r3357, %r3358}, {%f3642, %f3643, %f3644, %f3645, %f3646, %f3647, %f3648, %f3649};
	wmma.load.a.sync.aligned.row.m16n16k16.shared.f16 	{%r3367, %r3368, %r3369, %r3370, %r3371, %r3372, %r3373, %r3374}, [%r213], %r155;
	wmma.load.b.sync.aligned.col.m16n16k16.shared.f16 	{%r3375, %r3376, %r3377, %r3378, %r3379, %r3380, %r3381, %r3382}, [%r222], %r155;
	wmma.mma.sync.aligned.row.col.m16n16k16.f32.f32 {%f3714, %f3715, %f3716, %f3717, %f3718, %f3719, %f3720, %f3721}, {%r3367, %r3368, %r3369, %r3370, %r3371, %r3372, %r3373, %r3374}, {%r3375, %r3376, %r3377, %r3378, %r3379, %r3380, %r3381, %r3382}, {%f3650, %f3651, %f3652, %f3653, %f3654, %f3655, %f3656, %f3657};
	wmma.load.b.sync.aligned.col.m16n16k16.shared.f16 	{%r3383, %r3384, %r3385, %r3386, %r3387, %r3388, %r3389, %r3390}, [%r231], %r155;
	wmma.mma.sync.aligned.row.col.m16n16k16.f32.f32 {%f3722, %f3723, %f3724, %f3725, %f3726, %f3727, %f3728, %f3729}, {%r3367, %r3368, %r3369, %r3370, %r3371, %r3372, %r3373, %r3374}, {%r3383, %r3384, %r3385, %r3386, %r3387, %r3388, %r3389, %r3390}, {%f3658, %f3659, %f3660, %f3661, %f3662, %f3663, %f3664, %f3665};
	wmma.load.b.sync.aligned.col.m16n16k16.shared.f16 	{%r3391, %r3392, %r3393, %r3394, %r3395, %r3396, %r3397, %r3398}, [%r240], %r155;
	wmma.mma.sync.aligned.row.col.m16n16k16.f32.f32 {%f3730, %f3731, %f3732, %f3733, %f3734, %f3735, %f3736, %f3737}, {%r3367, %r3368, %r3369, %r3370, %r3371, %r3372, %r3373, %r3374}, {%r3391, %r3392, %r3393, %r3394, %r3395, %r3396, %r3397, %r3398}, {%f3666, %f3667, %f3668, %f3669, %f3670, %f3671, %f3672, %f3673};
	wmma.load.b.sync.aligned.col.m16n16k16.shared.f16 	{%r3399, %r3400, %r3401, %r3402, %r3403, %r3404, %r3405, %r3406}, [%r249], %r155;
	wmma.mma.sync.aligned.row.col.m16n16k16.f32.f32 {%f3738, %f3739, %f3740, %f3741, %f3742, %f3743, %f3744, %f3745}, {%r3367, %r3368, %r3369, %r3370, %r3371, %r3372, %r3373, %r3374}, {%r3399, %r3400, %r3401, %r3402, %r3403, %r3404, %r3405, %r3406}, {%f3674, %f3675, %f3676, %f3677, %f3678, %f3679, %f3680, %f3681};
	wmma.load.a.sync.aligned.row.m16n16k16.shared.f16 	{%r3407, %r3408, %r3409, %r3410, %r3411, %r3412, %r3413, %r3414}, [%r258], %r155;
	wmma.mma.sync.aligned.row.col.m16n16k16.f32.f32 {%f3746, %f3747, %f3748, %f3749, %f3750, %f3751, %f3752, %f3753}, {%r3407, %r3408, %r3409, %r3410, %r3411, %r3412, %r3413, %r3414}, {%r3375, %r3376, %r3377, %r3378, %r3379, %r3380, %r3381, %r3382}, {%f3682, %f3683, %f3684, %f3685, %f3686, %f3687, %f3688, %f3689};
	wmma.mma.sync.aligned.row.col.m16n16k16.f32.f32 {%f3754, %f3755, %f3756, %f3757, %f3758, %f3759, %f3760, %f3761}, {%r3407, %r3408, %r3409, %r3410, %r3411, %r3412, %r3413, %r3414}, {%r3383, %r3384, %r3385, %r3386, %r3387, %r3388, %r3389, %r3390}, {%f3690, %f3691, %f3692, %f3693, %f3694, %f3695, %f3696, %f3697};
	wmma.mma.sync.aligned.row.col.m16n16k16.f32.f32 {%f3762, %f3763, %f3764, %f3765, %f3766, %f3767, %f3768, %f3769}, {%r3407, %r3408, %r3409, %r3410, %r3411, %r3412, %r3413, %r3414}, {%r3391, %r3392, %r3393, %r3394, %r3395, %r3396, %r3397, %r3398}, {%f3698, %f3699, %f3700, %f3701, %f3702, %f3703, %f3704, %f3705};
	wmma.mma.sync.aligned.row.col.m16n16k16.f32.f32 {%f3770, %f3771, %f3772, %f3773, %f3774, %f3775, %f3776, %f3777}, {%r3407, %r3408, %r3409, %r3410, %r3411, %r3412, %r3413, %r3414}, {%r3399, %r3400, %r3401, %r3402, %r3403, %r3404, %r3405, %r3406}, {%f3706, %f3707, %f3708, %f3709, %f3710, %f3711, %f3712, %f3713};
	wmma.load.a.sync.aligned.row.m16n16k16.shared.f16 	{%r3415, %r3416, %r3417, %r3418, %r3419, %r3420, %r3421, %r3422}, [%r267], %r155;
	wmma.load.b.sync.aligned.col.m16n16k16.shared.f16 	{%r3423, %r3424, %r3425, %r3426, %r3427, %r3428, %r3429, %r3430}, [%r276], %r155;
	wmma.mma.sync.aligned.row.col.m16n16k16.f32.f32 {%f3778, %f3779, %f3780, %f3781, %f3782, %f3783, %f3784, %f3785}, {%r3415, %r3416, %r3417, %r3418, %r3419, %r3420, %r3421, %r3422}, {%r3423, %r3424, %r3425, %r3426, %r3427, %r3428, %r3429, %r3430}, {%f3714, %f3715, %f3716, %f3717, %f3718, %f3719, %f3720, %f3721};
	wmma.load.b.sync.aligned.col.m16n16k16.shared.f16 	{%r3431, %r3432, %r3433, %r3434, %r3435, %r3436, %r3437, %r3438}, [%r285], %r155;
	wmma.mma.sync.aligned.row.col.m16n16k16.f32.f32 {%f3786, %f3787, %f3788, %f3789, %f3790, %f3791, %f3792, %f3793}, {%r3415, %r3416, %r3417, %r3418, %r3419, %r3420, %r3421, %r3422}, {%r3431, %r3432, %r3433, %r3434, %r3435, %r3436, %r3437, %r3438}, {%f3722, %f3723, %f3724, %f3725, %f3726, %f3727, %f3728, %f3729};
	wmma.load.b.sync.aligned.col.m16n16k16.shared.f16 	{%r3439, %r3440, %r3441, %r3442, %r3443, %r3444, %r3445, %r3446}, [%r294], %r155;
	wmma.mma.sync.aligned.row.col.m16n16k16.f32.f32 {%f3794, %f3795, %f3796, %f3797, %f3798, %f3799, %f3800, %f3801}, {%r3415, %r3416, %r3417, %r3418, %r3419, %r3420, %r3421, %r3422}, {%r3439, %r3440, %r3441, %r3442, %r3443, %r3444, %r3445, %r3446}, {%f3730, %f3731, %f3732, %f3733, %f3734, %f3735, %f3736, %f3737};
	wmma.load.b.sync.aligned.col.m16n16k16.shared.f16 	{%r3447, %r3448, %r3449, %r3450, %r3451, %r3452, %r3453, %r3454}, [%r303], %r155;
	wmma.mma.sync.aligned.row.col.m16n16k16.f32.f32 {%f3802, %f3803, %f3804, %f3805, %f3806, %f3807, %f3808, %f3809}, {%r3415, %r3416, %r3417, %r3418, %r3419, %r3420, %r3421, %r3422}, {%r3447, %r3448, %r3449, %r3450, %r3451, %r3452, %r3453, %r3454}, {%f3738, %f3739, %f3740, %f3741, %f3742, %f3743, %f3744, %f3745};
	wmma.load.a.sync.aligned.row.m16n16k16.shared.f16 	{%r3455, %r3456, %r3457, %r3458, %r3459, %r3460, %r3461, %r3462}, [%r312], %r155;
	wmma.mma.sync.aligned.row.col.m16n16k16.f32.f32 {%f3810, %f3811, %f3812, %f3813, %f3814, %f3815, %f3816, %f3817}, {%r3455, %r3456, %r3457, %r3458, %r3459, %r3460, %r3461, %r3462}, {%r3423, %r3424, %r3425, %r3426, %r3427, %r3428, %r3429, %r3430}, {%f3746, %f3747, %f3748, %f3749, %f3750, %f3751, %f3752, %f3753};
	wmma.mma.sync.aligned.row.col.m16n16k16.f32.f32 {%f3818, %f3819, %f3820, %f3821, %f3822, %f3823, %f3824, %f3825}, {%r3455, %r3456, %r3457, %r3458, %r3459, %r3460, %r3461, %r3462}, {%r3431, %r3432, %r3433, %r3434, %r3435, %r3436, %r3437, %r3438}, {%f3754, %f3755, %f3756, %f3757, %f3758, %f3759, %f3760, %f3761};
	wmma.mma.sync.aligned.row.col.m16n16k16.f32.f32 {%f3826, %f3827, %f3828, %f3829, %f3830, %f3831, %f3832, %f3833}, {%r3455, %r3456, %r3457, %r3458, %r3459, %r3460, %r3461, %r3462}, {%r3439, %r3440, %r3441, %r3442, %r3443, %r3444, %r3445, %r3446}, {%f3762, %f3763, %f3764, %f3765, %f3766, %f3767, %f3768, %f3769};
	wmma.mma.sync.aligned.row.col.m16n16k16.f32.f32 {%f3834, %f3835, %f3836, %f3837, %f3838, %f3839, %f3840, %f3841}, {%r3455, %r3456, %r3457, %r3458, %r3459, %r3460, %r3461, %r3462}, {%r3447, %r3448, %r3449, %r3450, %r3451, %r3452, %r3453, %r3454}, {%f3770, %f3771, %f3772, %f3773, %f3774, %f3775, %f3776, %f3777};
	wmma.load.a.sync.aligned.row.m16n16k16.shared.f16 	{%r3463, %r3464, %r3465, %r3466, %r3467, %r3468, %r3469, %r3470}, [%r321], %r155;
	wmma.load.b.sync.aligned.col.m16n16k16.shared.f16 	{%r3471, %r3472, %r3473, %r3474, %r3475, %r3476, %r3477, %r3478}, [%r330], %r155;
	wmma.mma.sync.aligned.row.col.m16n16k16.f32.f32 {%f3842, %f3843, %f3844, %f3845, %f3846, %f3847, %f3848, %f3849}, {%r3463, %r3464, %r3465, %r3466, %r3467, %r3468, %r3469, %r3470}, {%r3471, %r3472, %r3473, %r3474, %r3475, %r3476, %r3477, %r3478}, {%f3778, %f3779, %f3780, %f3781, %f3782, %f3783, %f3784, %f3785};
	wmma.load.b.sync.aligned.col.m16n16k16.shared.f16 	{%r3479, %r3480, %r3481, %r3482, %r3483, %r3484, %r3485, %r3486}, [%r339], %r155;
	wmma.mma.sync.aligned.row.col.m16n16k16.f32.f32 {%f3850, %f3851, %f3852, %f3853, %f3854, %f3855, %f3856, %f3857}, {%r3463, %r3464, %r3465, %r3466, %r3467, %r3468, %r3469, %r3470}, {%r3479, %r3480, %r3481, %r3482, %r3483, %r3484, %r3485, %r3486}, {%f3786, %f3787, %f3788, %f3789, %f3790, %f3791, %f3792, %f3793};
	wmma.load.b.sync.aligned.col.m16n16k16.shared.f16 	{%r3487, %r3488, %r3489, %r3490, %r3491, %r3492, %r3493, %r3494}, [%r348], %r155;
	wmma.mma.sync.aligned.row.col.m16n16k16.f32.f32 {%f3858, %f3859, %f3860, %f3861, %f3862, %f3863, %f3864, %f3865}, {%r3463, %r3464, %r3465, %r3466, %r3467, %r3468, %r3469, %r3470}, {%r3487, %r3488, %r3489, %r3490, %r3491, %r3492, %r3493, %r3494}, {%f3794, %f3795, %f3796, %f3797, %f3798, %f3799, %f3800, %f3801};
	wmma.load.b.sync.aligned.col.m16n16k16.shared.f16 	{%r3495, %r3496, %r3497, %r3498, %r3499, %r3500, %r3501, %r3502}, [%r357], %r155;
	wmma.mma.sync.aligned.row.col.m16n16k16.f32.f32 {%f3866, %f3867, %f3868, %f3869, %f3870, %f3871, %f3872, %f3873}, {%r3463, %r3464, %r3465, %r3466, %r3467, %r3468, %r3469, %r3470}, {%r3495, %r3496, %r3497, %r3498, %r3499, %r3500, %r3501, %r3502}, {%f3802, %f3803, %f3804, %f3805, %f3806, %f3807, %f3808, %f3809};
	wmma.load.a.sync.aligned.row.m16n16k16.shared.f16 	{%r3503, %r3504, %r3505, %r3506, %r3507, %r3508, %r3509, %r3510}, [%r366], %r155;
	wmma.mma.sync.aligned.row.col.m16n16k16.f32.f32 {%f3874, %f3875, %f3876, %f3877, %f3878, %f3879, %f3880, %f3881}, {%r3503, %r3504, %r3505, %r3506, %r3507, %r3508, %r3509, %r3510}, {%r3471, %r3472, %r3473, %r3474, %r3475, %r3476, %r3477, %r3478}, {%f3810, %f3811, %f3812, %f3813, %f3814, %f3815, %f3816, %f3817};
	wmma.mma.sync.aligned.row.col.m16n16k16.f32.f32 {%f3882, %f3883, %f3884, %f3885, %f3886, %f3887, %f3888, %f3889}, {%r3503, %r3504, %r3505, %r3506, %r3507, %r3508, %r3509, %r3510}, {%r3479, %r3480, %r3481, %r3482, %r3483, %r3484, %r3485, %r3486}, {%f3818, %f3819, %f3820, %f3821, %f3822, %f3823, %f3824, %f3825};
	wmma.mma.sync.aligned.row.col.m16n16k16.f32.f32 {%f3890, %f3891, %f3892, %f3893, %f3894, %f3895, %f3896, %f3897}, {%r3503, %r3504, %r3505, %r3506, %r3507, %r3508, %r3509, %r3510}, {%r3487, %r3488, %r3489, %r3490, %r3491, %r3492, %r3493, %r3494}, {%f3826, %f3827, %f3828, %f3829, %f3830, %f3831, %f3832, %f3833};
	wmma.mma.sync.aligned.row.col.m16n16k16.f32.f32 {%f3898, %f3899, %f3900, %f3901, %f3902, %f3903, %f3904, %f3905}, {%r3503, %r3504, %r3505, %r3506, %r3507, %r3508, %r3509, %r3510}, {%r3495, %r3496, %r3497, %r3498, %r3499, %r3500, %r3501, %r3502}, {%f3834, %f3835, %f3836, %f3837, %f3838, %f3839, %f3840, %f3841};
	bar.sync 	0;
	ld.global.v4.u32 	{%r3511, %r3512, %r3513, %r3514}, [%rd24+1920];
	st.shared.v4.u32 	[%r9], {%r3511, %r3512, %r3513, %r3514};
	ld.global.v4.u32 	{%r3515, %r3516, %r3517, %r3518}, [%rd24+34688];
	st.shared.v4.u32 	[%r9+640], {%r3515, %r3516, %r3517, %r3518};
	ld.global.v4.u32 	{%r3519, %r3520, %r3521, %r3522}, [%rd24+67456];
	st.shared.v4.u32 	[%r9+1280], {%r3519, %r3520, %r3521, %r3522};
	ld.global.v4.u32 	{%r3523, %r3524, %r3525, %r3526}, [%rd24+100224];
	st.shared.v4.u32 	[%r9+1920], {%r3523, %r3524, %r3525, %r3526};
	ld.global.v4.u32 	{%r3527, %r3528, %r3529, %r3530}, [%rd24+132992];
	st.shared.v4.u32 	[%r9+2560], {%r3527, %r3528, %r3529, %r3530};
	ld.global.v4.u32 	{%r3531, %r3532, %r3533, %r3534}, [%rd24+165760];
	st.shared.v4.u32 	[%r9+3200], {%r3531, %r3532, %r3533, %r3534};
	ld.global.v4.u32 	{%r3535, %r3536, %r3537, %r3538}, [%rd24+198528];
	st.shared.v4.u32 	[%r9+3840], {%r3535, %r3536, %r3537, %r3538};
	ld.global.v4.u32 	{%r3539, %r3540, %r3541, %r3542}, [%rd24+231296];
	st.shared.v4.u32 	[%r9+4480], {%r3539, %r3540, %r3541, %r3542};
	bar.sync 	0;
	wmma.load.a.sync.aligned.row.m16n16k16.shared.f16 	{%r3543, %r3544, %r3545, %r3546, %r3547, %r3548, %r3549, %r3550}, [%r10], %r155;
	wmma.load.b.sync.aligned.col.m16n16k16.shared.f16 	{%r3551, %r3552, %r3553, %r3554, %r3555, %r3556, %r3557, %r3558}, [%r168], %r155;
	wmma.mma.sync.aligned.row.col.m16n16k16.f32.f32 {%f3906, %f3907, %f3908, %f3909, %f3910, %f3911, %f3912, %f3913}, {%r3543, %r3544, %r3545, %r3546, %r3547, %r3548, %r3549, %r3550}, {%r3551, %r3552, %r3553, %r3554, %r3555, %r3556, %r3557, %r3558}, {%f3842, %f3843, %f3844, %f3845, %f3846, %f3847, %f3848, %f3849};
	wmma.load.b.sync.aligned.col.m16n16k16.shared.f16 	{%r3559, %r3560, %r3561, %r3562, %r3563, %r3564, %r3565, %r3566}, [%r177], %r155;
	wmma.mma.sync.aligned.row.col.m16n16k16.f32.f32 {%f3914, %f3915, %f3916, %f3917, %f3918, %f3919, %f3920, %f3921}, {%r3543, %r3544, %r3545, %r3546, %r3547, %r3548, %r3549, %r3550}, {%r3559, %r3560, %r3561, %r3562, %r3563, %r3564, %r3565, %r3566}, {%f3850, %f3851, %f3852, %f3853, %f3854, %f3855, %f3856, %f3857};
	wmma.load.b.sync.aligned.col.m16n16k16.shared.f16 	{%r3567, %r3568, %r3569, %r3570, %r3571, %r3572, %r3573, %r3574}, [%r186], %r155;
	wmma.mma.sync.aligned.row.col.m16n16k16.f32.f32 {%f3922, %f3923, %f3924, %f3925, %f3926, %f3927, %f3928, %f3929}, {%r3543, %r3544, %r3545, %r3546, %r3547, %r3548, %r3549, %r3550}, {%r3567, %r3568, %r3569, %r3570, %r3571, %r3572, %r3573, %r3574}, {%f3858, %f3859, %f3860, %f3861, %f3862, %f3863, %f3864, %f3865};
	wmma.load.b.sync.aligned.col.m16n16k16.shared.f16 	{%r3575, %r3576, %r3577, %r3578, %r3579, %r3580, %r3581, %r3582}, [%r195], %r155;
	wmma.mma.sync.aligned.row.col.m16n16k16.f32.f32 {%f3930, %f3931, %f3932, %f3933, %f3934, %f3935, %f3936, %f3937}, {%r3543, %r3544, %r3545, %r3546, %r3547, %r3548, %r3549, %r3550}, {%r3575, %r3576, %r3577, %r3578, %r3579, %r3580, %r3581, %r3582}, {%f3866, %f3867, %f3868, %f3869, %f3870, %f3871, %f3872, %f3873};
	wmma.load.a.sync.aligned.row.m16n16k16.shared.f16 	{%r3583, %r3584, %r3585, %r3586, %r3587, %r3588, %r3589, %r3590}, [%r204], %r155;
	wmma.mma.sync.aligned.row.col.m16n16k16.f32.f32 {%f3938, %f3939, %f3940, %f3941, %f3942, %f3943, %f3944, %f3945}, {%r3583, %r3584, %r3585, %r3586, %r3587, %r3588, %r3589, %r3590}, {%r3551, %r3552, %r3553, %r3554, %r3555, %r3556, %r3557, %r3558}, {%f3874, %f3875, %f3876, %f3877, %f3878, %f3879, %f3880, %f3881};
	wmma.mma.sync.aligned.row.col.m16n16k16.f32.f32 {%f3946, %f3947, %f3948, %f3949, %f3950, %f3951, %f3952, %f3953}, {%r3583, %r3584, %r3585, %r3586, %r3587, %r3588, %r3589, %r3590}, {%r3559, %r3560, %r3561, %r3562, %r3563, %r3564, %r3565, %r3566}, {%f3882, %f3883, %f3884, %f3885, %f3886, %f3887, %f3888, %f3889};
	wmma.mma.sync.aligned.row.col.m16n16k16.f32.f32 {%f3954, %f3955, %f3956, %f3957, %f3958, %f3959, %f3960, %f3961}, {%r3583, %r3584, %r3585, %r3586, %r3587, %r3588, %r3589, %r3590}, {%r3567, %r3568, %r3569, %r3570, %r3571, %r3572, %r3573, %r3574}, {%f3890, %f3891, %f3892, %f3893, %f3894, %f3895, %f3896, %f3897};
	wmma.mma.sync.aligned.row.col.m16n16k16.f32.f32 {%f3962, %f3963, %f3964, %f3965, %f3966, %f3967, %f3968, %f3969}, {%r3583, %r3584, %r3585, %r3586, %r3587, %r3588, %r3589, %r3590}, {%r3575, %r3576, %r3577, %r3578, %r3579, %r3580, %r3581, %r3582}, {%f3898, %f3899, %f3900, %f3901, %f3902, %f3903, %f3904, %f3905};
	wmma.load.a.sync.aligned.row.m16n16k16.shared.f16 	{%r3591, %r3592, %r3593, %r3594, %r3595, %r3596, %r3597, %r3598}, [%r213], %r155;
	wmma.load.b.sync.aligned.col.m16n16k16.shared.f16 	{%r3599, %r3600, %r3601, %r3602, %r3603, %r3604, %r3605, %r3606}, [%r222], %r155;
	wmma.mma.sync.aligned.row.col.m16n16k16.f32.f32 {%f3970, %f3971, %f3972, %f3973, %f3974, %f3975, %f3976, %f3977}, {%r3591, %r3592, %r3593, %r3594, %r3595, %r3596, %r3597, %r3598}, {%r3599, %r3600, %r3601, %r3602, %r3603, %r3604, %r3605, %r3606}, {%f3906, %f3907, %f3908, %f3909, %f3910, %f3911, %f3912, %f3913};
	wmma.load.b.sync.aligned.col.m16n16k16.shared.f16 	{%r3607, %r3608, %r3609, %r3610, %r3611, %r3612, %r3613, %r3614}, [%r231], %r155;
	wmma.mma.sync.aligned.row.col.m16n16k16.f32.f32 {%f3978, %f3979, %f3980, %f3981, %f3982, %f3983, %f3984, %f3985}, {%r3591, %r3592, %r3593, %r3594, %r3595, %r3596, %r3597, %r3598}, {%r3607, %r3608, %r3609, %r3610, %r3611, %r3612, %r3613, %r3614}, {%f3914, %f3915, %f3916, %f3917, %f3918, %f3919, %f3920, %f3921};
	wmma.load.b.sync.aligned.col.m16n16k16.shared.f16 	{%r3615, %r3616, %r3617, %r3618, %r3619, %r3620, %r3621, %r3622}, [%r240], %r155;
	wmma.mma.sync.aligned.row.col.m16n16k16.f32.f32 {%f3986, %f3987, %f3988, %f3989, %f3990, %f3991, %f3992, %f3993}, {%r3591, %r3592, %r3593, %r3594, %r3595, %r3596, %r3597, %r3598}, {%r3615, %r3616, %r3617, %r3618, %r3619, %r3620, %r3621, %r3622}, {%f3922, %f3923, %f3924, %f3925, %f3926, %f3927, %f3928, %f3929};
	wmma.load.b.sync.aligned.col.m16n16k16.shared.f16 	{%r3623, %r3624, %r3625, %r3626, %r3627, %r3628, %r3629, %r3630}, [%r249], %r155;
	wmma.mma.sync.aligned.row.col.m16n16k16.f32.f32 {%f3994, %f3995, %f3996, %f3997, %f3998, %f3999, %f4000, %f4001}, {%r3591, %r3592, %r3593, %r3594, %r3595, %r3596, %r3597, %r3598}, {%r3623, %r3624, %r3625, %r3626, %r3627, %r3628, %r3629, %r3630}, {%f3930, %f3931, %f3932, %f3933, %f3934, %f3935, %f3936, %f3937};
	wmma.load.a.sync.aligned.row.m16n16k16.shared.f16 	{%r3631, %r3632, %r3633, %r3634, %r3635, %r3636, %r3637, %r3638}, [%r258], %r155;
	wmma.mma.sync.aligned.row.col.m16n16k16.f32.f32 {%f4002, %f4003, %f4004, %f4005, %f4006, %f4007, %f4008, %f4009}, {%r3631, %r3632, %r3633, %r3634, %r3635, %r3636, %r3637, %r3638}, {%r3599, %r3600, %r3601, %r3602, %r3603, %r3604, %r3605, %r3606}, {%f3938, %f3939, %f3940, %f3941, %f3942, %f3943, %f3944, %f3945};
	wmma.mma.sync.aligned.row.col.m16n16k16.f32.f32 {%f4010, %f4011, %f4012, %f4013, %f4014, %f4015, %f4016, %f4017}, {%r3631, %r3632, %r3633, %r3634, %r3635, %r3636, %r3637, %r3638}, {%r3607, %r3608, %r3609, %r3610, %r3611, %r3612, %r3613, %r3614}, {%f3946, %f3947, %f3948, %f3949, %f3950, %f3951, %f3952, %f3953};
	wmma.mma.sync.aligned.row.col.m16n16k16.f32.f32 {%f4018, %f4019, %f4020, %f4021, %f4022, %f4023, %f4024, %f4025}, {%r3631, %r3632, %r3633, %r3634, %r3635, %r3636, %r3637, %r3638}, {%r3615, %r3616, %r3617, %r3618, %r3619, %r3620, %r3621, %r3622}, {%f3954, %f3955, %f3956, %f3957, %f3958, %f3959, %f3960, %f3961};
	wmma.mma.sync.aligned.row.col.m16n16k16.f32.f32 {%f4026, %f4027, %f4028, %f4029, %f4030, %f4031, %f4032, %f4033}, {%r3631, %r3632, %r3633, %r3634, %r3635, %r3636, %r3637, %r3638}, {%r3623, %r3624, %r3625, %r3626, %r3627, %r3628, %r3629, %r3630}, {%f3962, %f3963, %f3964, %f3965, %f3966, %f3967, %f3968, %f3969};
	wmma.load.a.sync.aligned.row.m16n16k16.shared.f16 	{%r3639, %r3640, %r3641, %r3642, %r3643, %r3644, %r3645, %r3646}, [%r267], %r155;
	wmma.load.b.sync.aligned.col.m16n16k16.shared.f16 	{%r3647, %r3648, %r3649, %r3650, %r3651, %r3652, %r3653, %r3654}, [%r276], %r155;
	wmma.mma.sync.aligned.row.col.m16n16k16.f32.f32 {%f4034, %f4035, %f4036, %f4037, %f4038, %f4039, %f4040, %f4041}, {%r3639, %r3640, %r3641, %r3642, %r3643, %r3644, %r3645, %r3646}, {%r3647, %r3648, %r3649, %r3650, %r3651, %r3652, %r3653, %r3654}, {%f3970, %f3971, %f3972, %f3973, %f3974, %f3975, %f3976, %f3977};
	wmma.load.b.sync.aligned.col.m16n16k16.shared.f16 	{%r3655, %r3656, %r3657, %r3658, %r3659, %r3660, %r3661, %r3662}, [%r285], %r155;
	wmma.mma.sync.aligned.row.col.m16n16k16.f32.f32 {%f4042, %f4043, %f4044, %f4045, %f4046, %f4047, %f4048, %f4049}, {%r3639, %r3640, %r3641, %r3642, %r3643, %r3644, %r3645, %r3646}, {%r3655, %r3656, %r3657, %r3658, %r3659, %r3660, %r3661, %r3662}, {%f3978, %f3979, %f3980, %f3981, %f3982, %f3983, %f3984, %f3985};
	wmma.load.b.sync.aligned.col.m16n16k16.shared.f16 	{%r3663, %r3664, %r3665, %r3666, %r3667, %r3668, %r3669, %r3670}, [%r294], %r155;
	wmma.mma.sync.aligned.row.col.m16n16k16.f32.f32 {%f4050, %f4051, %f4052, %f4053, %f4054, %f4055, %f4056, %f4057}, {%r3639, %r3640, %r3641, %r3642, %r3643, %r3644, %r3645, %r3646}, {%r3663, %r3664, %r3665, %r3666, %r3667, %r3668, %r3669, %r3670}, {%f3986, %f3987, %f3988, %f3989, %f3990, %f3991, %f3992, %f3993};
	wmma.load.b.sync.aligned.col.m16n16k16.shared.f16 	{%r3671, %r3672, %r3673, %r3674, %r3675, %r3676, %r3677, %r3678}, [%r303], %r155;
	wmma.mma.sync.aligned.row.col.m16n16k16.f32.f32 {%f4058, %f4059, %f4060, %f4061, %f4062, %f4063, %f4064, %f4065}, {%r3639, %r3640, %r3641, %r3642, %r3643, %r3644, %r3645, %r3646}, {%r3671, %r3672, %r3673, %r3674, %r3675, %r3676, %r3677, %r3678}, {%f3994, %f3995, %f3996, %f3997, %f3998, %f3999, %f4000, %f4001};
	wmma.load.a.sync.aligned.row.m16n16k16.shared.f16 	{%r3679, %r3680, %r3681, %r3682, %r3683, %r3684, %r3685, %r3686}, [%r312], %r155;
	wmma.mma.sync.aligned.row.col.m16n16k16.f32.f32 {%f4066, %f4067, %f4068, %f4069, %f4070, %f4071, %f4072, %f4073}, {%r3679, %r3680, %r3681, %r3682, %r3683, %r3684, %r3685, %r3686}, {%r3647, %r3648, %r3649, %r3650, %r3651, %r3652, %r3653, %r3654}, {%f4002, %f4003, %f4004, %f4005, %f4006, %f4007, %f4008, %f4009};
	wmma.mma.sync.aligned.row.col.m16n16k16.f32.f32 {%f4074, %f4075, %f4076, %f4077, %f4078, %f4079, %f4080, %f4081}, {%r3679, %r3680, %r3681, %r3682, %r3683, %r3684, %r3685, %r3686}, {%r3655, %r3656, %r3657, %r3658, %r3659, %r3660, %r3661, %r3662}, {%f4010, %f4011, %f4012, %f4013, %f4014, %f4015, %f4016, %f4017};
	wmma.mma.sync.aligned.row.col.m16n16k16.f32.f32 {%f4082, %f4083, %f4084, %f4085, %f4086, %f4087, %f4088, %f4089}, {%r3679, %r3680, %r3681, %r3682, %r3683, %r3684, %r3685, %r3686}, {%r3663, %r3664, %r3665, %r3666, %r3667, %r3668, %r3669, %r3670}, {%f4018, %f4019, %f4020, %f4021, %f4022, %f4023, %f4024, %f4025};
	wmma.mma.sync.aligned.row.col.m16n16k16.f32.f32 {%f4090, %f4091, %f4092, %f4093, %f4094, %f4095, %f4096, %f4097}, {%r3679, %r3680, %r3681, %r3682, %r3683, %r3684, %r3685, %r3686}, {%r3671, %r3672, %r3673, %r3674, %r3675, %r3676, %r3677, %r3678}, {%f4026, %f4027, %f4028, %f4029, %f4030, %f4031, %f4032, %f4033};
	wmma.load.a.sync.aligned.row.m16n16k16.shared.f16 	{%r3687, %r3688, %r3689, %r3690, %r3691, %r3692, %r3693, %r3694}, [%r321], %r155;
	wmma.load.b.sync.aligned.col.m16n16k16.shared.f16 	{%r3695, %r3696, %r3697, %r3698, %r3699, %r3700, %r3701, %r3702}, [%r330], %r155;
	wmma.mma.sync.aligned.row.col.m16n16k16.f32.f32 {%f4098, %f4099, %f4100, %f4101, %f4102, %f4103, %f4104, %f4105}, {%r3687, %r3688, %r3689, %r3690, %r3691, %r3692, %r3693, %r3694}, {%r3695, %r3696, %r3697, %r3698, %r3699, %r3700, %r3701, %r3702}, {%f4034, %f4035, %f4036, %f4037, %f4038, %f4039, %f4040, %f4041};
	wmma.load.b.sync.aligned.col.m16n16k16.shared.f16 	{%r3703, %r3704, %r3705, %r3706, %r3707, %r3708, %r3709, %r3710}, [%r339], %r155;
	wmma.mma.sync.aligned.row.col.m16n16k16.f32.f32 {%f4106, %f4107, %f4108, %f4109, %f4110, %f4111, %f4112, %f4113}, {%r3687, %r3688, %r3689, %r3690, %r3691, %r3692, %r3693, %r3694}, {%r3703, %r3704, %r3705, %r3706, %r3707, %r3708, %r3709, %r3710}, {%f4042, %f4043, %f4044, %f4045, %f4046, %f4047, %f4048, %f4049};
	wmma.load.b.sync.aligned.col.m16n16k16.shared.f16 	{%r3711, %r3712, %r3713, %r3714, %r3715, %r3716, %r3717, %r3718}, [%r348], %r155;
	wmma.mma.sync.aligned.row.col.m16n16k16.f32.f32 {%f4114, %f4115, %f4116, %f4117, %f4118, %f4119, %f4120, %f4121}, {%r3687, %r3688, %r3689, %r3690, %r3691, %r3692, %r3693, %r3694}, {%r3711, %r3712, %r3713, %r3714, %r3715, %r3716, %r3717, %r3718}, {%f4050, %f4051, %f4052, %f4053, %f4054, %f4055, %f4056, %f4057};
	wmma.load.b.sync.aligned.col.m16n16k16.shared.f16 	{%r3719, %r3720, %r3721, %r3722, %r3723, %r3724, %r3725, %r3726}, [%r357], %r155;
	wmma.mma.sync.aligned.row.col.m16n16k16.f32.f32 {%f4122, %f4123, %f4124, %f4125, %f4126, %f4127, %f4128, %f4129}, {%r3687, %r3688, %r3689, %r3690, %r3691, %r3692, %r3693, %r3694}, {%r3719, %r3720, %r3721, %r3722, %r3723, %r3724, %r3725, %r3726}, {%f4058, %f4059, %f4060, %f4061, %f4062, %f4063, %f4064, %f4065};
	wmma.load.a.sync.aligned.row.m16n16k16.shared.f16 	{%r3727, %r3728, %r3729, %r3730, %r3731, %r3732, %r3733, %r3734}, [%r366], %r155;
	wmma.mma.sync.aligned.row.col.m16n16k16.f32.f32 {%f4130, %f4131, %f4132, %f4133, %f4134, %f4135, %f4136, %f4137}, {%r3727, %r3728, %r3729, %r3730, %r3731, %r3732, %r3733, %r3734}, {%r3695, %r3696, %r3697, %r3698, %r3699, %r3700, %r3701, %r3702}, {%f4066, %f4067, %f4068, %f4069, %f4070, %f4071, %f4072, %f4073};
	wmma.mma.sync.aligned.row.col.m16n16k16.f32.f32 {%f4138, %f4139, %f4140, %f4141, %f4142, %f4143, %f4144, %f4145}, {%r3727, %r3728, %r3729, %r3730, %r3731, %r3732, %r3733, %r3734}, {%r3703, %r3704, %r3705, %r3706, %r3707, %r3708, %r3709, %r3710}, {%f4074, %f4075, %f4076, %f4077, %f4078, %f4079, %f4080, %f4081};
	wmma.mma.sync.aligned.row.col.m16n16k16.f32.f32 {%f4146, %f4147, %f4148, %f4149, %f4150, %f4151, %f4152, %f4153}, {%r3727, %r3728, %r3729, %r3730, %r3731, %r3732, %r3733, %r3734}, {%r3711, %r3712, %r3713, %r3714, %r3715, %r3716, %r3717, %r3718}, {%f4082, %f4083, %f4084, %f4085, %f4086, %f4087, %f4088, %f4089};
	wmma.mma.sync.aligned.row.col.m16n16k16.f32.f32 {%f4154, %f4155, %f4156, %f4157, %f4158, %f4159, %f4160, %f4161}, {%r3727, %r3728, %r3729, %r3730, %r3731, %r3732, %r3733, %r3734}, {%r3719, %r3720, %r3721, %r3722, %r3723, %r3724, %r3725, %r3726}, {%f4090, %f4091, %f4092, %f4093, %f4094, %f4095, %f4096, %f4097};
	bar.sync 	0;
	ld.global.v4.u32 	{%r3735, %r3736, %r3737, %r3738}, [%rd24+2048];
	st.shared.v4.u32 	[%r9], {%r3735, %r3736, %r3737, %r3738};
	ld.global.v4.u32 	{%r3739, %r3740, %r3741, %r3742}, [%rd24+34816];
	st.shared.v4.u32 	[%r9+640], {%r3739, %r3740, %r3741, %r3742};
	ld.global.v4.u32 	{%r3743, %r3744, %r3745, %r3746}, [%rd24+67584];
	st.shared.v4.u32 	[%r9+1280], {%r3743, %r3744, %r3745, %r3746};
	ld.global.v4.u32 	{%r3747, %r3748, %r3749, %r3750}, [%rd24+100352];
	st.shared.v4.u32 	[%r9+1920], {%r3747, %r3748, %r3749, %r3750};
	ld.global.v4.u32 	{%r3751, %r3752, %r3753, %r3754}, [%rd24+133120];
	st.shared.v4.u32 	[%r9+2560], {%r3751, %r3752, %r3753, %r3754};
	ld.global.v4.u32 	{%r3755, %r3756, %r3757, %r3758}, [%rd24+165888];
	st.shared.v4.u32 	[%r9+3200], {%r3755, %r3756, %r3757, %r3758};
	ld.global.v4.u32 	{%r3759, %r3760, %r3761, %r3762}, [%rd24+198656];
	st.shared.v4.u32 	[%r9+3840], {%r3759, %r3760, %r3761, %r3762};
	ld.global.v4.u32 	{%r3763, %r3764, %r3765, %r3766}, [%rd24+231424];
	st.shared.v4.u32 	[%r9+4480], {%r3763, %r3764, %r3765, %r3766};
	bar.sync 	0;
	wmma.load.a.sync.aligned.row.m16n16k16.shared.f16 	{%r3767, %r3768, %r3769, %r3770, %r3771, %r3772, %r3773, %r3774}, [%r10], %r155;
	wmma.load.b.sync.aligned.col.m16n16k16.shared.f16 	{%r3775, %r3776, %r3777, %r3778, %r3779, %r3780, %r3781, %r3782}, [%r168], %r155;
	wmma.mma.sync.aligned.row.col.m16n16k16.f32.f32 {%f4162, %f4163, %f4164, %f4165, %f4166, %f4167, %f4168, %f4169}, {%r3767, %r3768, %r3769, %r3770, %r3771, %r3772, %r3773, %r3774}, {%r3775, %r3776, %r3777, %r3778, %r3779, %r3780, %r3781, %r3782}, {%f4098, %f4099, %f4100, %f4101, %f4102, %f4103, %f4104, %f4105};
	wmma.load.b.sync.aligned.col.m16n16k16.shared.f16 	{%r3783, %r3784, %r3785, %r3786, %r3787, %r3788, %r3789, %r3790}, [%r177], %r155;
	wmma.mma.sync.aligned.row.col.m16n16k16.f32.f32 {%f4170, %f4171, %f4172, %f4173, %f4174, %f4175, %f4176, %f4177}, {%r3767, %r3768, %r3769, %r3770, %r3771, %r3772, %r3773, %r3774}, {%r3783, %r3784, %r3785, %r3786, %r3787, %r3788, %r3789, %r3790}, {%f4106, %f4107, %f4108, %f4109, %f4110, %f4111, %f4112, %f4113};
	wmma.load.b.sync.aligned.col.m16n16k16.shared.f16 	{%r3791, %r3792, %r3793, %r3794, %r3795, %r3796, %r3797, %r3798}, [%r186], %r155;
	wmma.mma.sync.aligned.row.col.m16n16k16.f32.f32 {%f4178, %f4179, %f4180, %f4181, %f4182, %f4183, %f4184, %f4185}, {%r3767, %r3768, %r3769, %r3770, %r3771, %r3772, %r3773, %r3774}, {%r3791, %r3792, %r3793, %r3794, %r3795, %r3796, %r3797, %r3798}, {%f4114, %f4115, %f4116, %f4117, %f4118, %f4119, %f4120, %f4121};
	wmma.load.b.sync.aligned.col.m16n16k16.shared.f16 	{%r3799, %r3800, %r3801, %r3802, %r3803, %r3804, %r3805, %r3806}, [%r195], %r155;
	wmma.mma.sync.aligned.row.col.m16n16k16.f32.f32 {%f4186, %f4187, %f4188, %f4189, %f4190, %f4191, %f4192, %f4193}, {%r3767, %r3768, %r3769, %r3770, %r3771, %r3772, %r3773, %r3774}, {%r3799, %r3800, %r3801, %r3802, %r3803, %r3804, %r3805, %r3806}, {%f4122, %f4123, %f4124, %f4125, %f4126, %f4127, %f4128, %f4129};
	wmma.load.a.sync.aligned.row.m16n16k16.shared.f16 	{%r3807, %r3808, %r3809, %r3810, %r3811, %r3812, %r3813, %r3814}, [%r204], %r155;
	wmma.mma.sync.aligned.row.col.m16n16k16.f32.f32 {%f4194, %f4195, %f4196, %f4197, %f4198, %f4199, %f4200, %f4201}, {%r3807, %r3808, %r3809, %r3810, %r3811, %r3812, %r3813, %r3814}, {%r3775, %r3776, %r3777, %r3778, %r3779, %r3780, %r3781, %r3782}, {%f4130, %f4131, %f4132, %f4133, %f4134, %f4135, %f4136, %f4137};
	wmma.mma.sync.aligned.row.col.m16n16k16.f32.f32 {%f4202, %f4203, %f4204, %f4205, %f4206, %f4207, %f4208, %f4209}, {%r3807, %r3808, %r3809, %r3810, %r3811, %r3812, %r3813, %r3814}, {%r3783, %r3784, %r3785, %r3786, %r3787, %r3788, %r3789, %r3790}, {%f4138, %f4139, %f4140, %f4141, %f4142, %f4143, %f4144, %f4145};
	wmma.mma.sync.aligned.row.col.m16n16k16.f32.f32 {%f4210, %f4211, %f4212, %f4213, %f4214, %f4215, %f4216, %f4217}, {%r3807, %r3808, %r3809, %r3810, %r3811, %r3812, %r3813, %r3814}, {%r3791, %r3792, %r3793, %r3794, %r3795, %r3796, %r3797, %r3798}, {%f4146, %f4147, %f4148, %f4149, %f4150, %f4151, %f4152, %f4153};
	wmma.mma.sync.aligned.row.col.m16n16k16.f32.f32 {%f4218, %f4219, %f4220, %f4221, %f4222, %f4223, %f4224, %f4225}, {%r3807, %r3808, %r3809, %r3810, %r3811, %r3812, %r3813, %r3814}, {%r3799, %r3800, %r3801, %r3802, %r3803, %r3804, %r3805, %r3806}, {%f4154, %f4155, %f4156, %f4157, %f4158, %f4159, %f4160, %f4161};
	wmma.load.a.sync.aligned.row.m16n16k16.shared.f16 	{%r3815, %r3816, %r3817, %r3818, %r3819, %r3820, %r3821, %r3822}, [%r213], %r155;
	wmma.load.b.sync.aligned.col.m16n16k16.shared.f16 	{%r3823, %r3824, %r3825, %r3826, %r3827, %r3828, %r3829, %r3830}, [%r222], %r155;
	wmma.mma.sync.aligned.row.col.m16n16k16.f32.f32 {%f4226, %f4227, %f4228, %f4229, %f4230, %f4231, %f4232, %f4233}, {%r3815, %r3816, %r3817, %r3818, %r3819, %r3820, %r3821, %r3822}, {%r3823, %r3824, %r3825, %r3826, %r3827, %r3828, %r3829, %r3830}, {%f4162, %f4163, %f4164, %f4165, %f4166, %f4167, %f4168, %f4169};
	wmma.load.b.sync.aligned.col.m16n16k16.shared.f16 	{%r3831, %r3832, %r3833, %r3834, %r3835, %r3836, %r3837, %r3838}, [%r231], %r155;
	wmma.mma.sync.aligned.row.col.m16n16k16.f32.f32 {%f4234, %f4235, %f4236, %f4237, %f4238, %f4239, %f4240, %f4241}, {%r3815, %r3816, %r3817, %r3818, %r3819, %r3820, %r3821, %r3822}, {%r3831, %r3832, %r3833, %r3834, %r3835, %r3836, %r3837, %r3838}, {%f4170, %f4171, %f4172, %f4173, %f4174, %f4175, %f4176, %f4177};
	wmma.load.b.sync.aligned.col.m16n16k16.shared.f16 	{%r3839, %r3840, %r3841, %r3842, %r3843, %r3844, %r3845, %r3846}, [%r240], %r155;
	wmma.mma.sync.aligned.row.col.m16n16k16.f32.f32 {%f4242, %f4243, %f4244, %f4245, %f4246, %f4247, %f4248, %f4249}, {%r3815, %r3816, %r3817, %r3818, %r3819, %r3820, %r3821, %r3822}, {%r3839, %r3840, %r3841, %r3842, %r3843, %r3844, %r3845, %r3846}, {%f4178, %f4179, %f4180, %f4181, %f4182, %f4183, %f4184, %f4185};
	wmma.load.b.sync.aligned.col.m16n16k16.shared.f16 	{%r3847, %r3848, %r3849, %r3850, %r3851, %r3852, %r3853, %r3854}, [%r249], %r155;
	wmma.mma.sync.aligned.row.col.m16n16k16.f32.f32 {%f4250, %f4251, %f4252, %f4253, %f4254, %f4255, %f4256, %f4257}, {%r3815, %r3816, %r3817, %r3818, %r3819, %r3820, %r3821, %r3822}, {%r3847, %r3848, %r3849, %r3850, %r3851, %r3852, %r3853, %r3854}, {%f4186, %f4187, %f4188, %f4189, %f4190, %f4191, %f4192, %f4193};
	wmma.load.a.sync.aligned.row.m16n16k16.shared.f16 	{%r3855, %r3856, %r3857, %r3858, %r3859, %r3860, %r3861, %r3862}, [%r258], %r155;
	wmma.mma.sync.aligned.row.col.m16n16k16.f32.f32 {%f4258, %f4259, %f4260, %f4261, %f4262, %f4263, %f4264, %f4265}, {%r3855, %r3856, %r3857, %r3858, %r3859, %r3860, %r3861, %r3862}, {%r3823, %r3824, %r3825, %r3826, %r3827, %r3828, %r3829, %r3830}, {%f4194, %f4195, %f4196, %f4197, %f4198, %f4199, %f4200, %f4201};
	wmma.mma.sync.aligned.row.col.m16n16k16.f32.f32 {%f4266, %f4267, %f4268, %f4269, %f4270, %f4271, %f4272, %f4273}, {%r3855, %r3856, %r3857, %r3858, %r3859, %r3860, %r3861, %r3862}, {%r3831, %r3832, %r3833, %r3834, %r3835, %r3836, %r3837, %r3838}, {%f4202, %f4203, %f4204, %f4205, %f4206, %f4207, %f4208, %f4209};
	wmma.mma.sync.aligned.row.col.m16n16k16.f32.f32 {%f4274, %f4275, %f4276, %f4277, %f4278, %f4279, %f4280, %f4281}, {%r3855, %r3856, %r3857, %r3858, %r3859, %r3860, %r3861, %r3862}, {%r3839, %r3840, %r3841, %r3842, %r3843, %r3844, %r3845, %r3846}, {%f4210, %f4211, %f4212, %f4213, %f4214, %f4215, %f4216, %f4217};
	wmma.mma.sync.aligned.row.col.m16n16k16.f32.f32 {%f4282, %f4283, %f4284, %f4285, %f4286, %f4287, %f4288, %f4289}, {%r3855, %r3856, %r3857, %r3858, %r3859, %r3860, %r3861, %r3862}, {%r3847, %r3848, %r3849, %r3850, %r3851, %r3852, %r3853, %r3854}, {%f4218, %f4219, %f4220, %f4221, %f4222, %f4223, %f4224, %f4225};
	wmma.load.a.sync.aligned.row.m16n16k16.shared.f16 	{%r3863, %r3864, %r3865, %r3866, %r3867, %r3868, %r3869, %r3870}, [%r267], %r155;
	wmma.load.b.sync.aligned.col.m16n16k16.shared.f16 	{%r3871, %r3872, %r3873, %r3874, %r3875, %r3876, %r3877, %r3878}, [%r276], %r155;
	wmma.mma.sync.aligned.row.col.m16n16k16.f32.f32 {%f4290, %f4291, %f4292, %f4293, %f4294, %f4295, %f4296, %f4297}, {%r3863, %r3864, %r3865, %r3866, %r3867, %r3868, %r3869, %r3870}, {%r3871, %r3872, %r3873, %r3874, %r3875, %r3876, %r3877, %r3878}, {%f4226, %f4227, %f4228, %f4229, %f4230, %f4231, %f4232, %f4233};
	wmma.load.b.sync.aligned.col.m16n16k16.shared.f16 	{%r3879, %r3880, %r3881, %r3882, %r3883, %r3884, %r3885, %r3886}, [%r285], %r155;
	wmma.mma.sync.aligned.row.col.m16n16k16.f32.f32 {%f4298, %f4299, %f4300, %f4301, %f4302, %f4303, %f4304, %f4305}, {%r3863, %r3864, %r3865, %r3866, %r3867, %r3868, %r3869, %r3870}, {%r3879, %r3880, %r3881, %r3882, %r3883, %r3884, %r3885, %r3886}, {%f4234, %f4235, %f4236, %f4237, %f4238, %f4239, %f4240, %f4241};
	wmma.load.b.sync.aligned.col.m16n16k16.shared.f16 	{%r3887, %r3888, %r3889, %r3890, %r3891, %r3892, %r3893, %r3894}, [%r294], %r155;
	wmma.mma.sync.aligned.row.col.m16n16k16.f32.f32 {%f4306, %f4307, %f4308, %f4309, %f4310, %f4311, %f4312, %f4313}, {%r3863, %r3864, %r3865, %r3866, %r3867, %r3868, %r3869, %r3870}, {%r3887, %r3888, %r3889, %r3890, %r3891, %r3892, %r3893, %r3894}, {%f4242, %f4243, %f4244, %f4245, %f4246, %f4247, %f4248, %f4249};
	wmma.load.b.sync.aligned.col.m16n16k16.shared.f16 	{%r3895, %r3896, %r3897, %r3898, %r3899, %r3900, %r3901, %r3902}, [%r303], %r155;
	wmma.mma.sync.aligned.row.col.m16n16k16.f32.f32 {%f4314, %f4315, %f4316, %f4317, %f4318, %f4319, %f4320, %f4321}, {%r3863, %r3864, %r3865, %r3866, %r3867, %r3868, %r3869, %r3870}, {%r3895, %r3896, %r3897, %r3898, %r3899, %r3900, %r3901, %r3902}, {%f4250, %f4251, %f4252, %f4253, %f4254, %f4255, %f4256, %f4257};
	wmma.load.a.sync.aligned.row.m16n16k16.shared.f16 	{%r3903, %r3904, %r3905, %r3906, %r3907, %r3908, %r3909, %r3910}, [%r312], %r155;
	wmma.mma.sync.aligned.row.col.m16n16k16.f32.f32 {%f4322, %f4323, %f4324, %f4325, %f4326, %f4327, %f4328, %f4329}, {%r3903, %r3904, %r3905, %r3906, %r3907, %r3908, %r3909, %r3910}, {%r3871, %r3872, %r3873, %r3874, %r3875, %r3876, %r3877, %r3878}, {%f4258, %f4259, %f4260, %f4261, %f4262, %f4263, %f4264, %f4265};
	wmma.mma.sync.aligned.row.col.m16n16k16.f32.f32 {%f4330, %f4331, %f4332, %f4333, %f4334, %f4335, %f4336, %f4337}, {%r3903, %r3904, %r3905, %r3906, %r3907, %r3908, %r3909, %r3910}, {%r3879, %r3880, %r3881, %r3882, %r3883, %r3884, %r3885, %r3886}, {%f4266, %f4267, %f4268, %f4269, %f4270, %f4271, %f4272, %f4273};
	wmma.mma.sync.aligned.row.col.m16n16k16.f32.f32 {%f4338, %f4339, %f4340, %f4341, %f4342, %f4343, %f4344, %f4345}, {%r3903, %r3904, %r3905, %r3906, %r3907, %r3908, %r3909, %r3910}, {%r3887, %r3888, %r3889, %r3890, %r3891, %r3892, %r3893, %r3894}, {%f4274, %f4275, %f4276, %f4277, %f4278, %f4279, %f4280, %f4281};
	wmma.mma.sync.aligned.row.col.m16n16k16.f32.f32 {%f4346, %f4347, %f4348, %f4349, %f4350, %f4351, %f4352, %f4353}, {%r3903, %r3904, %r3905, %r3906, %r3907, %r3908, %r3909, %r3910}, {%r3895, %r3896, %r3897, %r3898, %r3899, %r3900, %r3901, %r3902}, {%f4282, %f4283, %f4284, %f4285, %f4286, %f4287, %f4288, %f4289};
	wmma.load.a.sync.aligned.row.m16n16k16.shared.f16 	{%r3911, %r3912, %r3913, %r3914, %r3915, %r3916, %r3917, %r3918}, [%r321], %r155;
	wmma.load.b.sync.aligned.col.m16n16k16.shared.f16 	{%r3919, %r3920, %r3921, %r3922, %r3923, %r3924, %r3925, %r3926}, [%r330], %r155;
	wmma.mma.sync.aligned.row.col.m16n16k16.f32.f32 {%f4354, %f4355, %f4356, %f4357, %f4358, %f4359, %f4360, %f4361}, {%r3911, %r3912, %r3913, %r3914, %r3915, %r3916, %r3917, %r3918}, {%r3919, %r3920, %r3921, %r3922, %r3923, %r3924, %r3925, %r3926}, {%f4290, %f4291, %f4292, %f4293, %f4294, %f4295, %f4296, %f4297};
	wmma.load.b.sync.aligned.col.m16n16k16.shared.f16 	{%r3927, %r3928, %r3929, %r3930, %r3931, %r3932, %r3933, %r3934}, [%r339], %r155;
	wmma.mma.sync.aligned.row.col.m16n16k16.f32.f32 {%f4362, %f4363, %f4364, %f4365, %f4366, %f4367, %f4368, %f4369}, {%r3911, %r3912, %r3913, %r3914, %r3915, %r3916, %r3917, %r3918}, {%r3927, %r3928, %r3929, %r3930, %r3931, %r3932, %r3933, %r3934}, {%f4298, %f4299, %f4300, %f4301, %f4302, %f4303, %f4304, %f4305};
	wmma.load.b.sync.aligned.col.m16n16k16.shared.f16 	{%r3935, %r3936, %r3937, %r3938, %r3939, %r3940, %r3941, %r3942}, [%r348], %r155;
	wmma.mma.sync.aligned.row.col.m16n16k16.f32.f32 {%f4370, %f4371, %f4372, %f4373, %f4374, %f4375, %f4376, %f4377}, {%r3911, %r3912, %r3913, %r3914, %r3915, %r3916, %r3917, %r3918}, {%r3935, %r3936, %r3937, %r3938, %r3939, %r3940, %r3941, %r3942}, {%f4306, %f4307, %f4308, %f4309, %f4310, %f4311, %f4312, %f4313};
	wmma.load.b.sync.aligned.col.m16n16k16.shared.f16 	{%r3943, %r3944, %r3945, %r3946, %r3947, %r3948, %r3949, %r3950}, [%r357], %r155;
	wmma.mma.sync.aligned.row.col.m16n16k16.f32.f32 {%f4378, %f4379, %f4380, %f4381, %f4382, %f4383, %f4384, %f4385}, {%r3911, %r3912, %r3913, %r3914, %r3915, %r3916, %r3917, %r3918}, {%r3943, %r3944, %r3945, %r3946, %r3947, %r3948, %r3949, %r3950}, {%f4314, %f4315, %f4316, %f4317, %f4318, %f4319, %f4320, %f4321};
	wmma.load.a.sync.aligned.row.m16n16k16.shared.f16 	{%r3951, %r3952, %r3953, %r3954, %r3955, %r3956, %r3957, %r3958}, [%r366], %r155;
	wmma.mma.sync.aligned.row.col.m16n16k16.f32.f32 {%f4386, %f4387, %f4388, %f4389, %f4390, %f4391, %f4392, %f4393}, {%r3951, %r3952, %r3953, %r3954, %r3955, %r3956, %r3957, %r3958}, {%r3919, %r3920, %r3921, %r3922, %r3923, %r3924, %r3925, %r3926}, {%f4322, %f4323, %f4324, %f4325, %f4326, %f4327, %f4328, %f4329};
	wmma.mma.sync.aligned.row.col.m16n16k16.f32.f32 {%f4394, %f4395, %f4396, %f4397, %f4398, %f4399, %f4400, %f4401}, {%r3951, %r3952, %r3953, %r3954, %r3955, %r3956, %r3957, %r3958}, {%r3927, %r3928, %r3929, %r3930, %r3931, %r3932, %r3933, %r3934}, {%f4330, %f4331, %f4332, %f4333, %f4334, %f4335, %f4336, %f4337};
	wmma.mma.sync.aligned.row.col.m16n16k16.f32.f32 {%f4402, %f4403, %f4404, %f4405, %f4406, %f4407, %f4408, %f4409}, {%r3951, %r3952, %r3953, %r3954, %r3955, %r3956, %r3957, %r3958}, {%r3935, %r3936, %r3937, %r3938, %r3939, %r3940, %r3941, %r3942}, {%f4338, %f4339, %f4340, %f4341, %f4342, %f4343, %f4344, %f4345};
	wmma.mma.sync.aligned.row.col.m16n16k16.f32.f32 {%f4410, %f4411, %f4412, %f4413, %f4414, %f4415, %f4416, %f4417}, {%r3951, %r3952, %r3953, %r3954, %r3955, %r3956, %r3957, %r3958}, {%r3943, %r3944, %r3945, %r3946, %r3947, %r3948, %r3949, %r3950}, {%f4346, %f4347, %f4348, %f4349, %f4350, %f4351, %f4352, %f4353};
	bar.sync 	0;
	ld.global.v4.u32 	{%r3959, %r3960, %r3961, %r3962}, [%rd24+2176];
	st.shared.v4.u32 	[%r9], {%r3959, %r3960, %r3961, %r3962};
	ld.global.v4.u32 	{%r3963, %r3964, %r3965, %r3966}, [%rd24+34944];
	st.shared.v4.u32 	[%r9+640], {%r3963, %r3964, %r3965, %r3966};
	ld.global.v4.u32 	{%r3967, %r3968, %r3969, %r3970}, [%rd24+67712];
	st.shared.v4.u32 	[%r9+1280], {%r3967, %r3968, %r3969, %r3970};
	ld.global.v4.u32 	{%r3971, %r3972, %r3973, %r3974}, [%rd24+100480];
	st.shared.v4.u32 	[%r9+1920], {%r3971, %r3972, %r3973, %r3974};
	ld.global.v4.u32 	{%r3975, %r3976, %r3977, %r3978}, [%rd24+133248];
	st.shared.v4.u32 	[%r9+2560], {%r3975, %r3976, %r3977, %r3978};
	ld.global.v4.u32 	{%r3979, %r3980, %r3981, %r3982}, [%rd24+166016];
	st.shared.v4.u32 	[%r9+3200], {%r3979, %r3980, %r3981, %r3982};
	ld.global.v4.u32 	{%r3983, %r3984, %r3985, %r3986}, [%rd24+198784];
	st.shared.v4.u32 	[%r9+3840], {%r3983, %r3984, %r3985, %r3986};
	ld.global.v4.u32 	{%r3987, %r3988, %r3989, %r3990}, [%rd24+231552];
	st.shared.v4.u32 	[%r9+4480], {%r3987, %r3988, %r3989, %r3990};
	bar.sync 	0;
	wmma.load.a.sync.aligned.row.m16n16k16.shared.f16 	{%r3991, %r3992, %r3993, %r3994, %r3995, %r3996, %r3997, %r3998}, [%r10], %r155;
	wmma.load.b.sync.aligned.col.m16n16k16.shared.f16 	{%r3999, %r4000, %r4001, %r4002, %r4003, %r4004, %r4005, %r4006}, [%r168], %r155;
	wmma.mma.sync.aligned.row.col.m16n16k16.f32.f32 {%f4418, %f4419, %f4420, %f4421, %f4422, %f4423, %f4424, %f4425}, {%r3991, %r3992, %r3993, %r3994, %r3995, %r3996, %r3997, %r3998}, {%r3999, %r4000, %r4001, %r4002, %r4003, %r4004, %r4005, %r4006}, {%f4354, %f4355, %f4356, %f4357, %f4358, %f4359, %f4360, %f4361};
	wmma.load.b.sync.aligned.col.m16n16k16.shared.f16 	{%r4007, %r4008, %r4009, %r4010, %r4011, %r4012, %r4013, %r4014}, [%r177], %r155;
	wmma.mma.sync.aligned.row.col.m16n16k16.f32.f32 {%f4426, %f4427, %f4428, %f4429, %f4430, %f4431, %f4432, %f4433}, {%r3991, %r3992, %r3993, %r3994, %r3995, %r3996, %r3997, %r3998}, {%r4007, %r4008, %r4009, %r4010, %r4011, %r4012, %r4013, %r4014}, {%f4362, %f4363, %f4364, %f4365, %f4366, %f4367, %f4368, %f4369};
	wmma.load.b.sync.aligned.col.m16n16k16.shared.f16 	{%r4015, %r4016, %r4017, %r4018, %r4019, %r4020, %r4021, %r4022}, [%r186], %r155;
	wmma.mma.sync.aligned.row.col.m16n16k16.f32.f32 {%f4434, %f4435, %f4436, %f4437, %f4438, %f4439, %f4440, %f4441}, {%r3991, %r3992, %r3993, %r3994, %r3995, %r3996, %r3997, %r3998}, {%r4015, %r4016, %r4017, %r4018, %r4019, %r4020, %r4021, %r4022}, {%f4370, %f4371, %f4372, %f4373, %f4374, %f4375, %f4376, %f4377};
	wmma.load.b.sync.aligned.col.m16n16k16.shared.f16 	{%r4023, %r4024, %r4025, %r4026, %r4027, %r4028, %r4029, %r4030}, [%r195], %r155;
	wmma.mma.sync.aligned.row.col.m16n16k16.f32.f32 {%f4442, %f4443, %f4444, %f4445, %f4446, %f4447, %f4448, %f4449}, {%r3991, %r3992, %r3993, %r3994, %r3995, %r3996, %r3997, %r3998}, {%r4023, %r4024, %r4025, %r4026, %r4027, %r4028, %r4029, %r4030}, {%f4378, %f4379, %f4380, %f4381, %f4382, %f4383, %f4384, %f4385};
	wmma.load.a.sync.aligned.row.m16n16k16.shared.f16 	{%r4031, %r4032, %r4033, %r4034, %r4035, %r4036, %r4037, %r4038}, [%r204], %r155;
	wmma.mma.sync.aligned.row.col.m16n16k16.f32.f32 {%f4450, %f4451, %f4452, %f4453, %f4454, %f4455, %f4456, %f4457}, {%r4031, %r4032, %r4033, %r4034, %r4035, %r4036, %r4037, %r4038}, {%r3999, %r4000, %r4001, %r4002, %r4003, %r4004, %r4005, %r4006}, {%f4386, %f4387, %f4388, %f4389, %f4390, %f4391, %f4392, %f4393};
	wmma.mma.sync.aligned.row.col.m16n16k16.f32.f32 {%f4458, %f4459, %f4460, %f4461, %f4462, %f4463, %f4464, %f4465}, {%r4031, %r4032, %r4033, %r4034, %r4035, %r4036, %r4037, %r4038}, {%r4007, %r4008, %r4009, %r4010, %r4011, %r4012, %r4013, %r4014}, {%f4394, %f4395, %f4396, %f4397, %f4398, %f4399, %f4400, %f4401};
	wmma.mma.sync.aligned.row.col.m16n16k16.f32.f32 {%f4466, %f4467, %f4468, %f4469, %f4470, %f4471, %f4472, %f4473}, {%r4031, %r4032, %r4033, %r4034, %r4035, %r4036, %r4037, %r4038}, {%r4015, %r4016, %r4017, %r4018, %r4019, %r4020, %r4021, %r4022}, {%f4402, %f4403, %f4404, %f4405, %f4406, %f4407, %f4408, %f4409};
	wmma.mma.sync.aligned.row.col.m16n16k16.f32.f32 {%f4474, %f4475, %f4476, %f4477, %f4478, %f4479, %f4480, %f4481}, {%r4031, %r4032, %r4033, %r4034, %r4035, %r4036, %r4037, %r4038}, {%r4023, %r4024, %r4025, %r4026, %r4027, %r4028, %r4029, %r4030}, {%f4410, %f4411, %f4412, %f4413, %f4414, %f4415, %f4416, %f4417};
	wmma.load.a.sync.aligned.row.m16n16k16.shared.f16 	{%r4039, %r4040, %r4041, %r4042, %r4043, %r4044, %r4045, %r4046}, [%r213], %r155;
	wmma.load.b.sync.aligned.col.m16n16k16.shared.f16 	{%r4047, %r4048, %r4049, %r4050, %r4051, %r4052, %r4053, %r4054}, [%r222], %r155;
	wmma.mma.sync.aligned.row.col.m16n16k16.f32.f32 {%f4482, %f4483, %f4484, %f4485, %f4486, %f4487, %f4488, %f4489}, {%r4039, %r4040, %r4041, %r4042, %r4043, %r4044, %r4045, %r4046}, {%r4047, %r4048, %r4049, %r4050, %r4051, %r4052, %r4053, %r4054}, {%f4418, %f4419, %f4420, %f4421, %f4422, %f4423, %f4424, %f4425};
	wmma.load.b.sync.aligned.col.m16n16k16.shared.f16 	{%r4055, %r4056, %r4057, %r4058, %r4059, %r4060, %r4061, %r4062}, [%r231], %r155;
	wmma.mma.sync.aligned.row.col.m16n16k16.f32.f32 {%f4490, %f4491, %f4492, %f4493, %f4494, %f4495, %f4496, %f4497}, {%r4039, %r4040, %r4041, %r4042, %r4043, %r4044, %r4045, %r4046}, {%r4055, %r4056, %r4057, %r4058, %r4059, %r4060, %r4061, %r4062}, {%f4426, %f4427, %f4428, %f4429, %f4430, %f4431, %f4432, %f4433};
	wmma.load.b.sync.aligned.col.m16n16k16.shared.f16 	{%r4063, %r4064, %r4065, %r4066, %r4067, %r4068, %r4069, %r4070}, [%r240], %r155;
	wmma.mma.sync.aligned.row.col.m16n16k16.f32.f32 {%f4498, %f4499, %f4500, %f4501, %f4502, %f4503, %f4504, %f4505}, {%r4039, %r4040, %r4041, %r4042, %r4043, %r4044, %r4045, %r4046}, {%r4063, %r4064, %r4065, %r4066, %r4067, %r4068, %r4069, %r4070}, {%f4434, %f4435, %f4436, %f4437, %f4438, %f4439, %f4440, %f4441};
	wmma.load.b.sync.aligned.col.m16n16k16.shared.f16 	{%r4071, %r4072, %r4073, %r4074, %r4075, %r4076, %r4077, %r4078}, [%r249], %r155;
	wmma.mma.sync.aligned.row.col.m16n16k16.f32.f32 {%f4506, %f4507, %f4508, %f4509, %f4510, %f4511, %f4512, %f4513}, {%r4039, %r4040, %r4041, %r4042, %r4043, %r4044, %r4045, %r4046}, {%r4071, %r4072, %r4073, %r4074, %r4075, %r4076, %r4077, %r4078}, {%f4442, %f4443, %f4444, %f4445, %f4446, %f4447, %f4448, %f4449};
	wmma.load.a.sync.aligned.row.m16n16k16.shared.f16 	{%r4079, %r4080, %r4081, %r4082, %r4083, %r4084, %r4085, %r4086}, [%r258], %r155;
	wmma.mma.sync.aligned.row.col.m16n16k16.f32.f32 {%f4514, %f4515, %f4516, %f4517, %f4518, %f4519, %f4520, %f4521}, {%r4079, %r4080, %r4081, %r4082, %r4083, %r4084, %r4085, %r4086}, {%r4047, %r4048, %r4049, %r4050, %r4051, %r4052, %r4053, %r4054}, {%f4450, %f4451, %f4452, %f4453, %f4454, %f4455, %f4456, %f4457};
	wmma.mma.sync.aligned.row.col.m16n16k16.f32.f32 {%f4522, %f4523, %f4524, %f4525, %f4526, %f4527, %f4528, %f4529}, {%r4079, %r4080, %r4081, %r4082, %r4083, %r4084, %r4085, %r4086}, {%r4055, %r4056, %r4057, %r4058, %r4059, %r4060, %r4061, %r4062}, {%f4458, %f4459, %f4460, %f4461, %f4462, %f4463, %f4464, %f4465};
	wmma.mma.sync.aligned.row.col.m16n16k16.f32.f32 {%f4530, %f4531, %f4532, %f4533, %f4534, %f4535, %f4536, %f4537}, {%r4079, %r4080, %r4081, %r4082, %r4083, %r4084, %r4085, %r4086}, {%r4063, %r4064, %r4065, %r4066, %r4067, %r4068, %r4069, %r4070}, {%f4466, %f4467, %f4468, %f4469, %f4470, %f4471, %f4472, %f4473};
	wmma.mma.sync.aligned.row.col.m16n16k16.f32.f32 {%f4538, %f4539, %f4540, %f4541, %f4542, %f4543, %f4544, %f4545}, {%r4079, %r4080, %r4081, %r4082, %r4083, %r4084, %r4085, %r4086}, {%r4071, %r4072, %r4073, %r4074, %r4075, %r4076, %r4077, %r4078}, {%f4474, %f4475, %f4476, %f4477, %f4478, %f4479, %f4480, %f4481};
	wmma.load.a.sync.aligned.row.m16n16k16.shared.f16 	{%r4087, %r4088, %r4089, %r4090, %r4091, %r4092, %r4093, %r4094}, [%r267], %r155;
	wmma.load.b.sync.aligned.col.m16n16k16.shared.f16 	{%r4095, %r4096, %r4097, %r4098, %r4099, %r4100, %r4101, %r4102}, [%r276], %r155;
	wmma.mma.sync.aligned.row.col.m16n16k16.f32.f32 {%f4546, %f4547, %f4548, %f4549, %f4550, %f4551, %f4552, %f4553}, {%r4087, %r4088, %r4089, %r4090, %r4091, %r4092, %r4093, %r4094}, {%r4095, %r4096, %r4097, %r4098, %r4099, %r4100, %r4101, %r4102}, {%f4482, %f4483, %f4484, %f4485, %f4486, %f4487, %f4488, %f4489};
	wmma.load.b.sync.aligned.col.m16n16k16.shared.f16 	{%r4103, %r4104, %r4105, %r4106, %r4107, %r4108, %r4109, %r4110}, [%r285], %r155;
	wmma.mma.sync.aligned.row.col.m16n16k16.f32.f32 {%f4554, %f4555, %f4556, %f4557, %f4558, %f4559, %f4560, %f4561}, {%r4087, %r4088, %r4089, %r4090, %r4091, %r4092, %r4093, %r4094}, {%r4103, %r4104, %r4105, %r4106, %r4107, %r4108, %r4109, %r4110}, {%f4490, %f4491, %f4492, %f4493, %f4494, %f4495, %f4496, %f4497};
	wmma.load.b.sync.aligned.col.m16n16k16.shared.f16 	{%r4111, %r4112, %r4113, %r4114, %r4115, %r4116, %r4117, %r4118}, [%r294], %r155;
	wmma.mma.sync.aligned.row.col.m16n16k16.f32.f32 {%f4562, %f4563, %f4564, %f4565, %f4566, %f4567, %f4568, %f4569}, {%r4087, %r4088, %r4089, %r4090, %r4091, %r4092, %r4093, %r4094}, {%r4111, %r4112, %r4113, %r4114, %r4115, %r4116, %r4117, %r4118}, {%f4498, %f4499, %f4500, %f4501, %f4502, %f4503, %f4504, %f4505};
	wmma.load.b.sync.aligned.col.m16n16k16.shared.f16 	{%r4119, %r4120, %r4121, %r4122, %r4123, %r4124, %r4125, %r4126}, [%r303], %r155;
	wmma.mma.sync.aligned.row.col.m16n16k16.f32.f32 {%f4570, %f4571, %f4572, %f4573, %f4574, %f4575, %f4576, %f4577}, {%r4087, %r4088, %r4089, %r4090, %r4091, %r4092, %r4093, %r4094}, {%r4119, %r4120, %r4121, %r4122, %r4123, %r4124, %r4125, %r4126}, {%f4506, %f4507, %f4508, %f4509, %f4510, %f4511, %f4512, %f4513};
	wmma.load.a.sync.aligned.row.m16n16k16.shared.f16 	{%r4127, %r4128, %r4129, %r4130, %r4131, %r4132, %r4133, %r4134}, [%r312], %r155;
	wmma.mma.sync.aligned.row.col.m16n16k16.f32.f32 {%f4578, %f4579, %f4580, %f4581, %f4582, %f4583, %f4584, %f4585}, {%r4127, %r4128, %r4129, %r4130, %r4131, %r4132, %r4133, %r4134}, {%r4095, %r4096, %r4097, %r4098, %r4099, %r4100, %r4101, %r4102}, {%f4514, %f4515, %f4516, %f4517, %f4518, %f4519, %f4520, %f4521};
	wmma.mma.sync.aligned.row.col.m16n16k16.f32.f32 {%f4586, %f4587, %f4588, %f4589, %f4590, %f4591, %f4592, %f4593}, {%r4127, %r4128, %r4129, %r4130, %r4131, %r4132, %r4133, %r4134}, {%r4103, %r4104, %r4105, %r4106, %r4107, %r4108, %r4109, %r4110}, {%f4522, %f4523, %f4524, %f4525, %f4526, %f4527, %f4528, %f4529};
	wmma.mma.sync.aligned.row.col.m16n16k16.f32.f32 {%f4594, %f4595, %f4596, %f4597, %f4598, %f4599, %f4600, %f4601}, {%r4127, %r4128, %r4129, %r4130, %r4131, %r4132, %r4133, %r4134}, {%r4111, %r4112, %r4113, %r4114, %r4115, %r4116, %r4117, %r4118}, {%f4530, %f4531, %f4532, %f4533, %f4534, %f4535, %f4536, %f4537};
	wmma.mma.sync.aligned.row.col.m16n16k16.f32.f32 {%f4602, %f4603, %f4604, %f4605, %f4606, %f4607, %f4608, %f4609}, {%r4127, %r4128, %r4129, %r4130, %r4131, %r4132, %r4133, %r4134}, {%r4119, %r4120, %r4121, %r4122, %r4123, %r4124, %r4125, %r4126}, {%f4538, %f4539, %f4540, %f4541, %f4542, %f4543, %f4544, %f4545};
	wmma.load.a.sync.aligned.row.m16n16k16.shared.f16 	{%r4135, %r4136, %r4137, %r4138, %r4139, %r4140, %r4141, %r4142}, [%r321], %r155;
	wmma.load.b.sync.aligned.col.m16n16k16.shared.f16 	{%r4143, %r4144, %r4145, %r4146, %r4147, %r4148, %r4149, %r4150}, [%r330], %r155;
	wmma.mma.sync.aligned.row.col.m16n16k16.f32.f32 {%f4610, %f4611, %f4612, %f4613, %f4614, %f4615, %f4616, %f4617}, {%r4135, %r4136, %r4137, %r4138, %r4139, %r4140, %r4141, %r4142}, {%r4143, %r4144, %r4145, %r4146, %r4147, %r4148, %r4149, %r4150}, {%f4546, %f4547, %f4548, %f4549, %f4550, %f4551, %f4552, %f4553};
	wmma.load.b.sync.aligned.col.m16n16k16.shared.f16 	{%r4151, %r4152, %r4153, %r4154, %r4155, %r4156, %r4157, %r4158}, [%r339], %r155;
	wmma.mma.sync.aligned.row.col.m16n16k16.f32.f32 {%f4618, %f4619, %f4620, %f4621, %f4622, %f4623, %f4624, %f4625}, {%r4135, %r4136, %r4137, %r4138, %r4139, %r4140, %r4141, %r4142}, {%r4151, %r4152, %r4153, %r4154, %r4155, %r4156, %r4157, %r4158}, {%f4554, %f4555, %f4556, %f4557, %f4558, %f4559, %f4560, %f4561};
	wmma.load.b.sync.aligned.col.m16n16k16.shared.f16 	{%r4159, %r4160, %r4161, %r4162, %r4163, %r4164, %r4165, %r4166}, [%r348], %r155;
	wmma.mma.sync.aligned.row.col.m16n16k16.f32.f32 {%f4626, %f4627, %f4628, %f4629, %f4630, %f4631, %f4632, %f4633}, {%r4135, %r4136, %r4137, %r4138, %r4139, %r4140, %r4141, %r4142}, {%r4159, %r4160, %r4161, %r4162, %r4163, %r4164, %r4165, %r4166}, {%f4562, %f4563, %f4564, %f4565, %f4566, %f4567, %f4568, %f4569};
	wmma.load.b.sync.aligned.col.m16n16k16.shared.f16 	{%r4167, %r4168, %r4169, %r4170, %r4171, %r4172, %r4173, %r4174}, [%r357], %r155;
	wmma.mma.sync.aligned.row.col.m16n16k16.f32.f32 {%f4634, %f4635, %f4636, %f4637, %f4638, %f4639, %f4640, %f4641}, {%r4135, %r4136, %r4137, %r4138, %r4139, %r4140, %r4141, %r4142}, {%r4167, %r4168, %r4169, %r4170, %r4171, %r4172, %r4173, %r4174}, {%f4570, %f4571, %f4572, %f4573, %f4574, %f4575, %f4576, %f4577};
	wmma.load.a.sync.aligned.row.m16n16k16.shared.f16 	{%r4175, %r4176, %r4177, %r4178, %r4179, %r4180, %r4181, %r4182}, [%r366], %r155;
	wmma.mma.sync.aligned.row.col.m16n16k16.f32.f32 {%f4642, %f4643, %f4644, %f4645, %f4646, %f4647, %f4648, %f4649}, {%r4175, %r4176, %r4177, %r4178, %r4179, %r4180, %r4181, %r4182}, {%r4143, %r4144, %r4145, %r4146, %r4147, %r4148, %r4149, %r4150}, {%f4578, %f4579, %f4580, %f4581, %f4582, %f4583, %f4584, %f4585};
	wmma.mma.sync.aligned.row.col.m16n16k16.f32.f32 {%f4650, %f4651, %f4652, %f4653, %f4654, %f4655, %f4656, %f4657}, {%r4175, %r4176, %r4177, %r4178, %r4179, %r4180, %r4181, %r4182}, {%r4151, %r4152, %r4153, %r4154, %r4155, %r4156, %r4157, %r4158}, {%f4586, %f4587, %f4588, %f4589, %f4590, %f4591, %f4592, %f4593};
	wmma.mma.sync.aligned.row.col.m16n16k16.f32.f32 {%f4658, %f4659, %f4660, %f4661, %f4662, %f4663, %f4664, %f4665}, {%r4175, %r4176, %r4177, %r4178, %r4179, %r4180, %r4181, %r4182}, {%r4159, %r4160, %r4161, %r4162, %r4163, %r4164, %r4165, %r4166}, {%f4594, %f4595, %f4596, %f4597, %f4598, %f4599, %f4600, %f4601};
	wmma.mma.sync.aligned.row.col.m16n16k16.f32.f32 {%f4666, %f4667, %f4668, %f4669, %f4670, %f4671, %f4672, %f4673}, {%r4175, %r4176, %r4177, %r4178, %r4179, %r4180, %r4181, %r4182}, {%r4167, %r4168, %r4169, %r4170, %r4171, %r4172, %r4173, %r4174}, {%f4602, %f4603, %f4604, %f4605, %f4606, %f4607, %f4608, %f4609};
	bar.sync 	0;
	ld.global.v4.u32 	{%r4183, %r4184, %r4185, %r4186}, [%rd24+2304];
	st.shared.v4.u32 	[%r9], {%r4183, %r4184, %r4185, %r4186};
	ld.global.v4.u32 	{%r4187, %r4188, %r4189, %r4190}, [%rd24+35072];
	st.shared.v4.u32 	[%r9+640], {%r4187, %r4188, %r4189, %r4190};
	ld.global.v4.u32 	{%r4191, %r4192, %r4193, %r4194}, [%rd24+67840];
	st.shared.v4.u32 	[%r9+1280], {%r4191, %r4192, %r4193, %r4194};
	ld.global.v4.u32 	{%r4195, %r4196, %r4197, %r4198}, [%rd24+100608];
	st.shared.v4.u32 	[%r9+1920], {%r4195, %r4196, %r4197, %r4198};
	ld.global.v4.u32 	{%r4199, %r4200, %r4201, %r4202}, [%rd24+133376];
	st.shared.v4.u32 	[%r9+2560], {%r4199, %r4200, %r4201, %r4202};
	ld.global.v4.u32 	{%r4203, %r4204, %r4205, %r4206}, [%rd24+166144];
	st.shared.v4.u32 	[%r9+3200], {%r4203, %r4204, %r4205, %r4206};
	ld.global.v4.u32 	{%r4207, %r4208, %r4209, %r4210}, [%rd24+198912];
	st.shared.v4.u32 	[%r9+3840], {%r4207, %r4208, %r4209, %r4210};
	ld.global.v4.u32 	{%r4211, %r4212, %r4213, %r4214}, [%rd24+231680];
	st.shared.v4.u32 	[%r9+4480], {%r4211, %r4212, %r4213, %r4214};
	bar.sync 	0;
	wmma.load.a.sync.aligned.row.m16n16k16.shared.f16 	{%r4215, %r4216, %r4217, %r4218, %r4219, %r4220, %r4221, %r4222}, [%r10], %r155;
	wmma.load.b.sync.aligned.col.m16n16k16.shared.f16 	{%r4223, %r4224, %r4225, %r4226, %r4227, %r4228, %r4229, %r4230}, [%r168], %r155;
	wmma.mma.sync.aligned.row.col.m16n16k16.f32.f32 {%f4674, %f4675, %f4676, %f4677, %f4678, %f4679, %f4680, %f4681}, {%r4215, %r4216, %r4217, %r4218, %r4219, %r4220, %r4221, %r4222}, {%r4223, %r4224, %r4225, %r4226, %r4227, %r4228, %r4229, %r4230}, {%f4610, %f4611, %f4612, %f4613, %f4614, %f4615, %f4616, %f4617};
	wmma.load.b.sync.aligned.col.m16n16k16.shared.f16 	{%r4231, %r4232, %r4233, %r4234, %r4235, %r4236, %r4237, %r4238}, [%r177], %r155;
	wmma.mma.sync.aligned.row.col.m16n16k16.f32.f32 {%f4682, %f4683, %f4684, %f4685, %f4686, %f4687, %f4688, %f4689}, {%r4215, %r4216, %r4217, %r4218, %r4219, %r4220, %r4221, %r4222}, {%r4231, %r4232, %r4233, %r4234, %r4235, %r4236, %r4237, %r4238}, {%f4618, %f4619, %f4620, %f4621, %f4622, %f4623, %f4624, %f4625};
	wmma.load.b.sync.aligned.col.m16n16k16.shared.f16 	{%r4239, %r4240, %r4241, %r4242, %r4243, %r4244, %r4245, %r4246}, [%r186], %r155;
	wmma.mma.sync.aligned.row.col.m16n16k16.f32.f32 {%f4690, %f4691, %f4692, %f4693, %f4694, %f4695, %f4696, %f4697}, {%r4215, %r4216, %r4217, %r4218, %r4219, %r4220, %r4221, %r4222}, {%r4239, %r4240, %r4241, %r4242, %r4243, %r4244, %r4245, %r4246}, {%f4626, %f4627, %f4628, %f4629, %f4630, %f4631, %f4632, %f4633};
	wmma.load.b.sync.aligned.col.m16n16k16.shared.f16 	{%r4247, %r4248, %r4249, %r4250, %r4251, %r4252, %r4253, %r4254}, [%r195], %r155;
	wmma.mma.sync.aligned.row.col.m16n16k16.f32.f32 {%f4698, %f4699, %f4700, %f4701, %f4702, %f4703, %f4704, %f4705}, {%r4215, %r4216, %r4217, %r4218, %r4219, %r4220, %r4221, %r4222}, {%r4247, %r4248, %r4249, %r4250, %r4251, %r4252, %r4253, %r4254}, {%f4634, %f4635, %f4636, %f4637, %f4638, %f4639, %f4640, %f4641};
	wmma.load.a.sync.aligned.row.m16n16k16.shared.f16 	{%r4255, %r4256, %r4257, %r4258, %r4259, %r4260, %r4261, %r4262}, [%r204], %r155;
	wmma.mma.sync.aligned.row.col.m16n16k16.f32.f32 {%f4706, %f4707, %f4708, %f4709, %f4710, %f4711, %f4712, %f4713}, {%r4255, %r4256, %r4257, %r4258, %r4259, %r4260, %r4261, %r4262}, {%r4223, %r4224, %r4225, %r4226, %r4227, %r4228, %r4229, %r4230}, {%f4642, %f4643, %f4644, %f4645, %f4646, %f4647, %f4648, %f4649};
	wmma.mma.sync.aligned.row.col.m16n16k16.f32.f32 {%f4714, %f4715, %f4716, %f4717, %f4718, %f4719, %f4720, %f4721}, {%r4255, %r4256, %r4257, %r4258, %r4259, %r4260, %r4261, %r4262}, {%r4231, %r4232, %r4233, %r4234, %r4235, %r4236, %r4237, %r4238}, {%f4650, %f4651, %f4652, %f4653, %f4654, %f4655, %f4656, %f4657};
	wmma.mma.sync.aligned.row.col.m16n16k16.f32.f32 {%f4722, %f4723, %f4724, %f4725, %f4726, %f4727, %f4728, %f4729}, {%r4255, %r4256, %r4257, %r4258, %r4259, %r4260, %r4261, %r4262}, {%r4239, %r4240, %r4241, %r4242, %r4243, %r4244, %r4245, %r4246}, {%f4658, %f4659, %f4660, %f4661, %f4662, %f4663, %f4664, %f4665};
	wmma.mma.sync.aligned.row.col.m16n16k16.f32.f32 {%f4730, %f4731, %f4732, %f4733, %f4734, %f4735, %f4736, %f4737}, {%r4255, %r4256, %r4257, %r4258, %r4259, %r4260, %r4261, %r4262}, {%r4247, %r4248, %r4249, %r4250, %r4251, %r4252, %r4253, %r4254}, {%f4666, %f4667, %f4668, %f4669, %f4670, %f4671, %f4672, %f4673};
	wmma.load.a.sync.aligned.row.m16n16k16.shared.f16 	{%r4263, %r4264, %r4265, %r4266, %r4267, %r4268, %r4269, %r4270}, [%r213], %r155;
	wmma.load.b.sync.aligned.col.m16n16k16.shared.f16 	{%r4271, %r4272, %r4273, %r4274, %r4275, %r4276, %r4277, %r4278}, [%r222], %r155;
	wmma.mma.sync.aligned.row.col.m16n16k16.f32.f32 {%f4738, %f4739, %f4740, %f4741, %f4742, %f4743, %f4744, %f4745}, {%r4263, %r4264, %r4265, %r4266, %r4267, %r4268, %r4269, %r4270}, {%r4271, %r4272, %r4273, %r4274, %r4275, %r4276, %r4277, %r4278}, {%f4674, %f4675, %f4676, %f4677, %f4678, %f4679, %f4680, %f4681};
	wmma.load.b.sync.aligned.col.m16n16k16.shared.f16 	{%r4279, %r4280, %r4281, %r4282, %r4283, %r4284, %r4285, %r4286}, [%r231], %r155;
	wmma.mma.sync.aligned.row.col.m16n16k16.f32.f32 {%f4746, %f4747, %f4748, %f4749, %f4750, %f4751, %f4752, %f4753}, {%r4263, %r4264, %r4265, %r4266, %r4267, %r4268, %r4269, %r4270}, {%r4279, %r4280, %r4281, %r4282, %r4283, %r4284, %r4285, %r4286}, {%f4682, %f4683, %f4684, %f4685, %f4686, %f4687, %f4688, %f4689};
	wmma.load.b.sync.aligned.col.m16n16k16.shared.f16 	{%r4287, %r4288, %r4289, %r4290, %r4291, %r4292, %r4293, %r4294}, [%r240], %r155;
	wmma.mma.sync.aligned.row.col.m16n16k16.f32.f32 {%f4754, %f4755, %f4756, %f4757, %f4758, %f4759, %f4760, %f4761}, {%r4263, %r4264, %r4265, %r4266, %r4267, %r4268, %r4269, %r4270}, {%r4287, %r4288, %r4289, %r4290, %r4291, %r4292, %r4293, %r4294}, {%f4690, %f4691, %f4692, %f4693, %f4694, %f4695, %f4696, %f4697};
	wmma.load.b.sync.aligned.col.m16n16k16.shared.f16 	{%r4295, %r4296, %r4297, %r4298, %r4299, %r4300, %r4301, %r4302}, [%r249], %r155;
	wmma.mma.sync.aligned.row.col.m16n16k16.f32.f32 {%f4762, %f4763, %f4764, %f4765, %f4766, %f4767, %f4768, %f4769}, {%r4263, %r4264, %r4265, %r4266, %r4267, %r4268, %r4269, %r4270}, {%r4295, %r4296, %r4297, %r4298, %r4299, %r4300, %r4301, %r4302}, {%f4698, %f4699, %f4700, %f4701, %f4702, %f4703, %f4704, %f4705};
	wmma.load.a.sync.aligned.row.m16n16k16.shared.f16 	{%r4303, %r4304, %r4305, %r4306, %r4307, %r4308, %r4309, %r4310}, [%r258], %r155;
	wmma.mma.sync.aligned.row.col.m16n16k16.f32.f32 {%f4770, %f4771, %f4772, %f4773, %f4774, %f4775, %f4776, %f4777}, {%r4303, %r4304, %r4305, %r4306, %r4307, %r4308, %r4309, %r4310}, {%r4271, %r4272, %r4273, %r4274, %r4275, %r4276, %r4277, %r4278}, {%f4706, %f4707, %f4708, %f4709, %f4710, %f4711, %f4712, %f4713};
	wmma.mma.sync.aligned.row.col.m16n16k16.f32.f32 {%f4778, %f4779, %f4780, %f4781, %f4782, %f4783, %f4784, %f4785}, {%r4303, %r4304, %r4305, %r4306, %r4307, %r4308, %r4309, %r4310}, {%r4279, %r4280, %r4281, %r4282, %r4283, %r4284, %r4285, %r4286}, {%f4714, %f4715, %f4716, %f4717, %f4718, %f4719, %f4720, %f4721};
	wmma.mma.sync.aligned.row.col.m16n16k16.f32.f32 {%f4786, %f4787, %f4788, %f4789, %f4790, %f4791, %f4792, %f4793}, {%r4303, %r4304, %r4305, %r4306, %r4307, %r4308, %r4309, %r4310}, {%r4287, %r4288, %r4289, %r4290, %r4291, %r4292, %r4293, %r4294}, {%f4722, %f4723, %f4724, %f4725, %f4726, %f4727, %f4728, %f4729};
	wmma.mma.sync.aligned.row.col.m16n16k16.f32.f32 {%f4794, %f4795, %f4796, %f4797, %f4798, %f4799, %f4800, %f4801}, {%r4303, %r4304, %r4305, %r4306, %r4307, %r4308, %r4309, %r4310}, {%r4295, %r4296, %r4297, %r4298, %r4299, %r4300, %r4301, %r4302}, {%f4730, %f4731, %f4732, %f4733, %f4734, %f4735, %f4736, %f4737};
	wmma.load.a.sync.aligned.row.m16n16k16.shared.f16 	{%r4311, %r4312, %r4313, %r4314, %r4315, %r4316, %r4317, %r4318}, [%r267], %r155;
	wmma.load.b.sync.aligned.col.m16n16k16.shared.f16 	{%r4319, %r4320, %r4321, %r4322, %r4323, %r4324, %r4325, %r4326}, [%r276], %r155;
	wmma.mma.sync.aligned.row.col.m16n16k16.f32.f32 {%f4802, %f4803, %f4804, %f4805, %f4806, %f4807, %f4808, %f4809}, {%r4311, %r4312, %r4313, %r4314, %r4315, %r4316, %r4317, %r4318}, {%r4319, %r4320, %r4321, %r4322, %r4323, %r4324, %r4325, %r4326}, {%f4738, %f4739, %f4740, %f4741, %f4742, %f4743, %f4744, %f4745};
	wmma.load.b.sync.aligned.col.m16n16k16.shared.f16 	{%r4327, %r4328, %r4329, %r4330, %r4331, %r4332, %r4333, %r4334}, [%r285], %r155;
	wmma.mma.sync.aligned.row.col.m16n16k16.f32.f32 {%f4810, %f4811, %f4812, %f4813, %f4814, %f4815, %f4816, %f4817}, {%r4311, %r4312, %r4313, %r4314, %r4315, %r4316, %r4317, %r4318}, {%r4327, %r4328, %r4329, %r4330, %r4331, %r4332, %r4333, %r4334}, {%f4746, %f4747, %f4748, %f4749, %f4750, %f4751, %f4752, %f4753};
	wmma.load.b.sync.aligned.col.m16n16k16.shared.f16 	{%r4335, %r4336, %r4337, %r4338, %r4339, %r4340, %r4341, %r4342}, [%r294], %r155;
	wmma.mma.sync.aligned.row.col.m16n16k16.f32.f32 {%f4818, %f4819, %f4820, %f4821, %f4822, %f4823, %f4824, %f4825}, {%r4311, %r4312, %r4313, %r4314, %r4315, %r4316, %r4317, %r4318}, {%r4335, %r4336, %r4337, %r4338, %r4339, %r4340, %r4341, %r4342}, {%f4754, %f4755, %f4756, %f4757, %f4758, %f4759, %f4760, %f4761};
	wmma.load.b.sync.aligned.col.m16n16k16.shared.f16 	{%r4343, %r4344, %r4345, %r4346, %r4347, %r4348, %r4349, %r4350}, [%r303], %r155;
	wmma.mma.sync.aligned.row.col.m16n16k16.f32.f32 {%f4826, %f4827, %f4828, %f4829, %f4830, %f4831, %f4832, %f4833}, {%r4311, %r4312, %r4313, %r4314, %r4315, %r4316, %r4317, %r4318}, {%r4343, %r4344, %r4345, %r4346, %r4347, %r4348, %r4349, %r4350}, {%f4762, %f4763, %f4764, %f4765, %f4766, %f4767, %f4768, %f4769};
	wmma.load.a.sync.aligned.row.m16n16k16.shared.f16 	{%r4351, %r4352, %r4353, %r4354, %r4355, %r4356, %r4357, %r4358}, [%r312], %r155;
	wmma.mma.sync.aligned.row.col.m16n16k16.f32.f32 {%f4834, %f4835, %f4836, %f4837, %f4838, %f4839, %f4840, %f4841}, {%r4351, %r4352, %r4353, %r4354, %r4355, %r4356, %r4357, %r4358}, {%r4319, %r4320, %r4321, %r4322, %r4323, %r4324, %r4325, %r4326}, {%f4770, %f4771, %f4772, %f4773, %f4774, %f4775, %f4776, %f4777};
	wmma.mma.sync.aligned.row.col.m16n16k16.f32.f32 {%f4842, %f4843, %f4844, %f4845, %f4846, %f4847, %f4848, %f4849}, {%r4351, %r4352, %r4353, %r4354, %r4355, %r4356, %r4357, %r4358}, {%r4327, %r4328, %r4329, %r4330, %r4331, %r4332, %r4333, %r4334}, {%f4778, %f4779, %f4780, %f4781, %f4782, %f4783, %f4784, %f4785};
	wmma.mma.sync.aligned.row.col.m16n16k16.f32.f32 {%f4850, %f4851, %f4852, %f4853, %f4854, %f4855, %f4856, %f4857}, {%r4351, %r4352, %r4353, %r4354, %r4355, %r4356, %r4357, %r4358}, {%r4335, %r4336, %r4337, %r4338, %r4339, %r4340, %r4341, %r4342}, {%f4786, %f4787, %f4788, %f4789, %f4790, %f4791, %f4792, %f4793};
	wmma.mma.sync.aligned.row.col.m16n16k16.f32.f32 {%f4858, %f4859, %f4860, %f4861, %f4862, %f4863, %f4864, %f4865}, {%r4351, %r4352, %r4353, %r4354, %r4355, %r4356, %r4357, %r4358}, {%r4343, %r4344, %r4345, %r4346, %r4347, %r4348, %r4349, %r4350}, {%f4794, %f4795, %f4796, %f4797, %f4798, %f4799, %f4800, %f4801};
	wmma.load.a.sync.aligned.row.m16n16k16.shared.f16 	{%r4359, %r4360, %r4361, %r4362, %r4363, %r4364, %r4365, %r4366}, [%r321], %r155;
	wmma.load.b.sync.aligned.col.m16n16k16.shared.f16 	{%r4367, %r4368, %r4369, %r4370, %r4371, %r4372, %r4373, %r4374}, [%r330], %r155;
	wmma.mma.sync.aligned.row.col.m16n16k16.f32.f32 {%f4866, %f4867, %f4868, %f4869, %f4870, %f4871, %f4872, %f4873}, {%r4359, %r4360, %r4361, %r4362, %r4363, %r4364, %r4365, %r4366}, {%r4367, %r4368, %r4369, %r4370, %r4371, %r4372, %r4373, %r4374}, {%f4802, %f4803, %f4804, %f4805, %f4806, %f4807, %f4808, %f4809};
	wmma.load.b.sync.aligned.col.m16n16k16.shared.f16 	{%r4375, %r4376, %r4377, %r4378, %r4379, %r4380, %r4381, %r4382}, [%r339], %r155;
	wmma.mma.sync.aligned.row.col.m16n16k16.f32.f32 {%f4874, %f4875, %f4876, %f4877, %f4878, %f4879, %f4880, %f4881}, {%r4359, %r4360, %r4361, %r4362, %r4363, %r4364, %r4365, %r4366}, {%r4375, %r4376, %r4377, %r4378, %r4379, %r4380, %r4381, %r4382}, {%f4810, %f4811, %f4812, %f4813, %f4814, %f4815, %f4816, %f4817};
	wmma.load.b.sync.aligned.col.m16n16k16.shared.f16 	{%r4383, %r4384, %r4385, %r4386, %r4387, %r4388, %r4389, %r4390}, [%r348], %r155;
	wmma.mma.sync.aligned.row.col.m16n16k16.f32.f32 {%f4882, %f4883, %f4884, %f4885, %f4886, %f4887, %f4888, %f4889}, {%r4359, %r4360, %r4361, %r4362, %r4363, %r4364, %r4365, %r4366}, {%r4383, %r4384, %r4385, %r4386, %r4387, %r4388, %r4389, %r4390}, {%f4818, %f4819, %f4820, %f4821, %f4822, %f4823, %f4824, %f4825};
	wmma.load.b.sync.aligned.col.m16n16k16.shared.f16 	{%r4391, %r4392, %r4393, %r4394, %r4395, %r4396, %r4397, %r4398}, [%r357], %r155;
	wmma.mma.sync.aligned.row.col.m16n16k16.f32.f32 {%f4890, %f4891, %f4892, %f4893, %f4894, %f4895, %f4896, %f4897}, {%r4359, %r4360, %r4361, %r4362, %r4363, %r4364, %r4365, %r4366}, {%r4391, %r4392, %r4393, %r4394, %r4395, %r4396, %r4397, %r4398}, {%f4826, %f4827, %f4828, %f4829, %f4830, %f4831, %f4832, %f4833};
	wmma.load.a.sync.aligned.row.m16n16k16.shared.f16 	{%r4399, %r4400, %r4401, %r4402, %r4403, %r4404, %r4405, %r4406}, [%r366], %r155;
	wmma.mma.sync.aligned.row.col.m16n16k16.f32.f32 {%f4898, %f4899, %f4900, %f4901, %f4902, %f4903, %f4904, %f4905}, {%r4399, %r4400, %r4401, %r4402, %r4403, %r4404, %r4405, %r4406}, {%r4367, %r4368, %r4369, %r4370, %r4371, %r4372, %r4373, %r4374}, {%f4834, %f4835, %f4836, %f4837, %f4838, %f4839, %f4840, %f4841};
	wmma.mma.sync.aligned.row.col.m16n16k16.f32.f32 {%f4906, %f4907, %f4908, %f4909, %f4910, %f4911, %f4912, %f4913}, {%r4399, %r4400, %r4401, %r4402, %r4403, %r4404, %r4405, %r4406}, {%r4375, %r4376, %r4377, %r4378, %r4379, %r4380, %r4381, %r4382}, {%f4842, %f4843, %f4844, %f4845, %f4846, %f4847, %f4848, %f4849};
	wmma.mma.sync.aligned.row.col.m16n16k16.f32.f32 {%f4914, %f4915, %f4916, %f4917, %f4918, %f4919, %f4920, %f4921}, {%r4399, %r4400, %r4401, %r4402, %r4403, %r4404, %r4405, %r4406}, {%r4383, %r4384, %r4385, %r4386, %r4387, %r4388, %r4389, %r4390}, {%f4850, %f4851, %f4852, %f4853, %f4854, %f4855, %f4856, %f4857};
	wmma.mma.sync.aligned.row.col.m16n16k16.f32.f32 {%f4922, %f4923, %f4924, %f4925, %f4926, %f4927, %f4928, %f4929}, {%r4399, %r4400, %r4401, %r4402, %r4403, %r4404, %r4405, %r4406}, {%r4391, %r4392, %r4393, %r4394, %r4395, %r4396, %r4397, %r4398}, {%f4858, %f4859, %f4860, %f4861, %f4862, %f4863, %f4864, %f4865};
	bar.sync 	0;
	ld.global.v4.u32 	{%r4407, %r4408, %r4409, %r4410}, [%rd24+2432];
	st.shared.v4.u32 	[%r9], {%r4407, %r4408, %r4409, %r4410};
	ld.global.v4.u32 	{%r4411, %r4412, %r4413, %r4414}, [%rd24+35200];
	st.shared.v4.u32 	[%r9+640], {%r4411, %r4412, %r4413, %r4414};
	ld.global.v4.u32 	{%r4415, %r4416, %r4417, %r4418}, [%rd24+67968];
	st.shared.v4.u32 	[%r9+1280], {%r4415, %r4416, %r4417, %r4418};
	ld.global.v4.u32 	{%r4419, %r4420, %r4421, %r4422}, [%rd24+100736];
	st.shared.v4.u32 	[%r9+1920], {%r4419, %r4420, %r4421, %r4422};
	ld.global.v4.u32 	{%r4423, %r4424, %r4425, %r4426}, [%rd24+133504];
	st.shared.v4.u32 	[%r9+2560], {%r4423, %r4424, %r4425, %r4426};
	ld.global.v4.u32 	{%r4427, %r4428, %r4429, %r4430}, [%rd24+166272];
	st.shared.v4.u32 	[%r9+3200], {%r4427, %r4428, %r4429, %r4430};
	ld.global.v4.u32 	{%r4431, %r4432, %r4433, %r4434}, [%rd24+199040];
	st.shared.v4.u32 	[%r9+3840], {%r4431, %r4432, %r4433, %r4434};
	ld.global.v4.u32 	{%r4435, %r4436, %r4437, %r4438}, [%rd24+231808];
	st.shared.v4.u32 	[%r9+4480], {%r4435, %r4436, %r4437, %r4438};
	bar.sync 	0;
	wmma.load.a.sync.aligned.row.m16n16k16.shared.f16 	{%r4439, %r4440, %r4441, %r4442, %r4443, %r4444, %r4445, %r4446}, [%r10], %r155;
	wmma.load.b.sync.aligned.col.m16n16k16.shared.f16 	{%r4447, %r4448, %r4449, %r4450, %r4451, %r4452, %r4453, %r4454}, [%r168], %r155;
	wmma.mma.sync.aligned.row.col.m16n16k16.f32.f32 {%f4930, %f4931, %f4932, %f4933, %f4934, %f4935, %f4936, %f4937}, {%r4439, %r4440, %r4441, %r4442, %r4443, %r4444, %r4445, %r4446}, {%r4447, %r4448, %r4449, %r4450, %r4451, %r4452, %r4453, %r4454}, {%f4866, %f4867, %f4868, %f4869, %f4870, %f4871, %f4872, %f4873};
	wmma.load.b.sync.aligned.col.m16n16k16.shared.f16 	{%r4455, %r4456, %r4457, %r4458, %r4459, %r4460, %r4461, %r4462}, [%r177], %r155;
	wmma.mma.sync.aligned.row.col.m16n16k16.f32.f32 {%f4938, %f4939, %f4940, %f4941, %f4942, %f4943, %f4944, %f4945}, {%r4439, %r4440, %r4441, %r4442, %r4443, %r4444, %r4445, %r4446}, {%r4455, %r4456, %r4457, %r4458, %r4459, %r4460, %r4461, %r4462}, {%f4874, %f4875, %f4876, %f4877, %f4878, %f4879, %f4880, %f4881};
	wmma.load.b.sync.aligned.col.m16n16k16.shared.f16 	{%r4463, %r4464, %r4465, %r4466, %r4467, %r4468, %r4469, %r4470}, [%r186], %r155;
	wmma.mma.sync.aligned.row.col.m16n16k16.f32.f32 {%f4946, %f4947, %f4948, %f4949, %f4950, %f4951, %f4952, %f4953}, {%r4439, %r4440, %r4441, %r4442, %r4443, %r4444, %r4445, %r4446}, {%r4463, %r4464, %r4465, %r4466, %r4467, %r4468, %r4469, %r4470}, {%f4882, %f4883, %f4884, %f4885, %f4886, %f4887, %f4888, %f4889};
	wmma.load.b.sync.aligned.col.m16n16k16.shared.f16 	{%r4471, %r4472, %r4473, %r4474, %r4475, %r4476, %r4477, %r4478}, [%r195], %r155;
	wmma.mma.sync.aligned.row.col.m16n16k16.f32.f32 {%f4954, %f4955, %f4956, %f4957, %f4958, %f4959, %f4960, %f4961}, {%r4439, %r4440, %r4441, %r4442, %r4443, %r4444, %r4445, %r4446}, {%r4471, %r4472, %r4473, %r4474, %r4475, %r4476, %r4477, %r4478}, {%f4890, %f4891, %f4892, %f4893, %f4894, %f4895, %f4896, %f4897};
	wmma.load.a.sync.aligned.row.m16n16k16.shared.f16 	{%r4479, %r4480, %r4481, %r4482, %r4483, %r4484, %r4485, %r4486}, [%r204], %r155;
	wmma.mma.sync.aligned.row.col.m16n16k16.f32.f32 {%f4962, %f4963, %f4964, %f4965, %f4966, %f4967, %f4968, %f4969}, {%r4479, %r4480, %r4481, %r4482, %r4483, %r4484, %r4485, %r4486}, {%r4447, %r4448, %r4449, %r4450, %r4451, %r4452, %r4453, %r4454}, {%f4898, %f4899, %f4900, %f4901, %f4902, %f4903, %f4904, %f4905};
	wmma.mma.sync.aligned.row.col.m16n16k16.f32.f32 {%f4970, %f4971, %f4972, %f4973, %f4974, %f4975, %f4976, %f4977}, {%r4479, %r4480, %r4481, %r4482, %r4483, %r4484, %r4485, %r4486}, {%r4455, %r4456, %r4457, %r4458, %r4459, %r4460, %r4461, %r4462}, {%f4906, %f4907, %f4908, %f4909, %f4910, %f4911, %f4912, %f4913};
	wmma.mma.sync.aligned.row.col.m16n16k16.f32.f32 {%f4978, %f4979, %f4980, %f4981, %f4982, %f4983, %f4984, %f4985}, {%r4479, %r4480, %r4481, %r4482, %r4483, %r4484, %r4485, %r4486}, {%r4463, %r4464, %r4465, %r4466, %r4467, %r4468, %r4469, %r4470}, {%f4914, %f4915, %f4916, %f4917, %f4918, %f4919, %f4920, %f4921};
	wmma.mma.sync.aligned.row.col.m16n16k16.f32.f32 {%f4986, %f4987, %f4988, %f4989, %f4990, %f4991, %f4992, %f4993}, {%r4479, %r4480, %r4481, %r4482, %r4483, %r4484, %r4485, %r4486}, {%r4471, %r4472, %r4473, %r4474, %r4475, %r4476, %r4477, %r4478}, {%f4922, %f4923, %f4924, %f4925, %f4926, %f4927, %f4928, %f4929};
	wmma.load.a.sync.aligned.row.m16n16k16.shared.f16 	{%r4487, %r4488, %r4489, %r4490, %r4491, %r4492, %r4493, %r4494}, [%r213], %r155;
	wmma.load.b.sync.aligned.col.m16n16k16.shared.f16 	{%r4495, %r4496, %r4497, %r4498, %r4499, %r4500, %r4501, %r4502}, [%r222], %r155;
	wmma.mma.sync.aligned.row.col.m16n16k16.f32.f32 {%f4994, %f4995, %f4996, %f4997, %f4998, %f4999, %f5000, %f5001}, {%r4487, %r4488, %r4489, %r4490, %r4491, %r4492, %r4493, %r4494}, {%r4495, %r4496, %r4497, %r4498, %r4499, %r4500, %r4501, %r4502}, {%f4930, %f4931, %f4932, %f4933, %f4934, %f4935, %f4936, %f4937};
	wmma.load.b.sync.aligned.col.m16n16k16.shared.f16 	{%r4503, %r4504, %r4505, %r4506, %r4507, %r4508, %r4509, %r4510}, [%r231], %r155;
	wmma.mma.sync.aligned.row.col.m16n16k16.f32.f32 {%f5002, %f5003, %f5004, %f5005, %f5006, %f5007, %f5008, %f5009}, {%r4487, %r4488, %r4489, %r4490, %r4491, %r4492, %r4493, %r4494}, {%r4503, %r4504, %r4505, %r4506, %r4507, %r4508, %r4509, %r4510}, {%f4938, %f4939, %f4940, %f4941, %f4942, %f4943, %f4944, %f4945};
	wmma.load.b.sync.aligned.col.m16n16k16.shared.f16 	{%r4511, %r4512, %r4513, %r4514, %r4515, %r4516, %r4517, %r4518}, [%r240], %r155;
	wmma.mma.sync.aligned.row.col.m16n16k16.f32.f32 {%f5010, %f5011, %f5012, %f5013, %f5014, %f5015, %f5016, %f5017}, {%r4487, %r4488, %r4489, %r4490, %r4491, %r4492, %r4493, %r4494}, {%r4511, %r4512, %r4513, %r4514, %r4515, %r4516, %r4517, %r4518}, {%f4946, %f4947, %f4948, %f4949, %f4950, %f4951, %f4952, %f4953};
	wmma.load.b.sync.aligned.col.m16n16k16.shared.f16 	{%r4519, %r4520, %r4521, %r4522, %r4523, %r4524, %r4525, %r4526}, [%r249], %r155;
	wmma.mma.sync.aligned.row.col.m16n16k16.f32.f32 {%f5018, %f5019, %f5020, %f5021, %f5022, %f5023, %f5024, %f5025}, {%r4487, %r4488, %r4489, %r4490, %r4491, %r4492, %r4493, %r4494}, {%r4519, %r4520, %r4521, %r4522, %r4523, %r4524, %r4525, %r4526}, {%f4954, %f4955, %f4956, %f4957, %f4958, %f4959, %f4960, %f4961};
	wmma.load.a.sync.aligned.row.m16n16k16.shared.f16 	{%r4527, %r4528, %r4529, %r4530, %r4531, %r4532, %r4533, %r4534}, [%r258], %r155;
	wmma.mma.sync.aligned.row.col.m16n16k16.f32.f32 {%f5026, %f5027, %f5028, %f5029, %f5030, %f5031, %f5032, %f5033}, {%r4527, %r4528, %r4529, %r4530, %r4531, %r4532, %r4533, %r4534}, {%r4495, %r4496, %r4497, %r4498, %r4499, %r4500, %r4501, %r4502}, {%f4962, %f4963, %f4964, %f4965, %f4966, %f4967, %f4968, %f4969};
	wmma.mma.sync.aligned.row.col.m16n16k16.f32.f32 {%f5034, %f5035, %f5036, %f5037, %f5038, %f5039, %f5040, %f5041}, {%r4527, %r4528, %r4529, %r4530, %r4531, %r4532, %r4533, %r4534}, {%r4503, %r4504, %r4505, %r4506, %r4507, %r4508, %r4509, %r4510}, {%f4970, %f4971, %f4972, %f4973, %f4974, %f4975, %f4976, %f4977};
	wmma.mma.sync.aligned.row.col.m16n16k16.f32.f32 {%f5042, %f5043, %f5044, %f5045, %f5046, %f5047, %f5048, %f5049}, {%r4527, %r4528, %r4529, %r4530, %r4531, %r4532, %r4533, %r4534}, {%r4511, %r4512, %r4513, %r4514, %r4515, %r4516, %r4517, %r4518}, {%f4978, %f4979, %f4980, %f4981, %f4982, %f4983, %f4984, %f4985};
	wmma.mma.sync.aligned.row.col.m16n16k16.f32.f32 {%f5050, %f5051, %f5052, %f5053, %f5054, %f5055, %f5056, %f5057}, {%r4527, %r4528, %r4529, %r4530, %r4531, %r4532, %r4533, %r4534}, {%r4519, %r4520, %r4521, %r4522, %r4523, %r4524, %r4525, %r4526}, {%f4986, %f4987, %f4988, %f4989, %f4990, %f4991, %f4992, %f4993};
	wmma.load.a.sync.aligned.row.m16n16k16.shared.f16 	{%r4535, %r4536, %r4537, %r4538, %r4539, %r4540, %r4541, %r4542}, [%r267], %r155;
	wmma.load.b.sync.aligned.col.m16n16k16.shared.f16 	{%r4543, %r4544, %r4545, %r4546, %r4547, %r4548, %r4549, %r4550}, [%r276], %r155;
	wmma.mma.sync.aligned.row.col.m16n16k16.f32.f32 {%f5058, %f5059, %f5060, %f5061, %f5062, %f5063, %f5064, %f5065}, {%r4535, %r4536, %r4537, %r4538, %r4539, %r4540, %r4541, %r4542}, {%r4543, %r4544, %r4545, %r4546, %r4547, %r4548, %r4549, %r4550}, {%f4994, %f4995, %f4996, %f4997, %f4998, %f4999, %f5000, %f5001};
	wmma.load.b.sync.aligned.col.m16n16k16.shared.f16 	{%r4551, %r4552, %r4553, %r4554, %r4555, %r4556, %r4557, %r4558}, [%r285], %r155;
	wmma.mma.sync.aligned.row.col.m16n16k16.f32.f32 {%f5066, %f5067, %f5068, %f5069, %f5070, %f5071, %f5072, %f5073}, {%r4535, %r4536, %r4537, %r4538, %r4539, %r4540, %r4541, %r4542}, {%r4551, %r4552, %r4553, %r4554, %r4555, %r4556, %r4557, %r4558}, {%f5002, %f5003, %f5004, %f5005, %f5006, %f5007, %f5008, %f5009};
	wmma.load.b.sync.aligned.col.m16n16k16.shared.f16 	{%r4559, %r4560, %r4561, %r4562, %r4563, %r4564, %r4565, %r4566}, [%r294], %r155;
	wmma.mma.sync.aligned.row.col.m16n16k16.f32.f32 {%f5074, %f5075, %f5076, %f5077, %f5078, %f5079, %f5080, %f5081}, {%r4535, %r4536, %r4537, %r4538, %r4539, %r4540, %r4541, %r4542}, {%r4559, %r4560, %r4561, %r4562, %r4563, %r4564, %r4565, %r4566}, {%f5010, %f5011, %f5012, %f5013, %f5014, %f5015, %f5016, %f5017};
	wmma.load.b.sync.aligned.col.m16n16k16.shared.f16 	{%r4567, %r4568, %r4569, %r4570, %r4571, %r4572, %r4573, %r4574}, [%r303], %r155;
	wmma.mma.sync.aligned.row.col.m16n16k16.f32.f32 {%f5082, %f5083, %f5084, %f5085, %f5086, %f5087, %f5088, %f5089}, {%r4535, %r4536, %r4537, %r4538, %r4539, %r4540, %r4541, %r4542}, {%r4567, %r4568, %r4569, %r4570, %r4571, %r4572, %r4573, %r4574}, {%f5018, %f5019, %f5020, %f5021, %f5022, %f5023, %f5024, %f5025};
	wmma.load.a.sync.aligned.row.m16n16k16.shared.f16 	{%r4575, %r4576, %r4577, %r4578, %r4579, %r4580, %r4581, %r4582}, [%r312], %r155;
	wmma.mma.sync.aligned.row.col.m16n16k16.f32.f32 {%f5090, %f5091, %f5092, %f5093, %f5094, %f5095, %f5096, %f5097}, {%r4575, %r4576, %r4577, %r4578, %r4579, %r4580, %r4581, %r4582}, {%r4543, %r4544, %r4545, %r4546, %r4547, %r4548, %r4549, %r4550}, {%f5026, %f5027, %f5028, %f5029, %f5030, %f5031, %f5032, %f5033};
	wmma.mma.sync.aligned.row.col.m16n16k16.f32.f32 {%f5098, %f5099, %f5100, %f5101, %f5102, %f5103, %f5104, %f5105}, {%r4575, %r4576, %r4577, %r4578, %r4579, %r4580, %r4581, %r4582}, {%r4551, %r4552, %r4553, %r4554, %r4555, %r4556, %r4557, %r4558}, {%f5034, %f5035, %f5036, %f5037, %f5038, %f5039, %f5040, %f5041};
	wmma.mma.sync.aligned.row.col.m16n16k16.f32.f32 {%f5106, %f5107, %f5108, %f5109, %f5110, %f5111, %f5112, %f5113}, {%r4575, %r4576, %r4577, %r4578, %r4579, %r4580, %r4581, %r4582}, {%r4559, %r4560, %r4561, %r4562, %r4563, %r4564, %r4565, %r4566}, {%f5042, %f5043, %f5044, %f5045, %f5046, %f5047, %f5048, %f5049};
	wmma.mma.sync.aligned.row.col.m16n16k16.f32.f32 {%f5114, %f5115, %f5116, %f5117, %f5118, %f5119, %f5120, %f5121}, {%r4575, %r4576, %r4577, %r4578, %r4579, %r4580, %r4581, %r4582}, {%r4567, %r4568, %r4569, %r4570, %r4571, %r4572, %r4573, %r4574}, {%f5050, %f5051, %f5052, %f5053, %f5054, %f5055, %f5056, %f5057};
	wmma.load.a.sync.aligned.row.m16n16k16.shared.f16 	{%r4583, %r4584, %r4585, %r4586, %r4587, %r4588, %r4589, %r4590}, [%r321], %r155;
	wmma.load.b.sync.aligned.col.m16n16k16.shared.f16 	{%r4591, %r4592, %r4593, %r4594, %r4595, %r4596, %r4597, %r4598}, [%r330], %r155;
	wmma.mma.sync.aligned.row.col.m16n16k16.f32.f32 {%f5122, %f5123, %f5124, %f5125, %f5126, %f5127, %f5128, %f5129}, {%r4583, %r4584, %r4585, %r4586, %r4587, %r4588, %r4589, %r4590}, {%r4591, %r4592, %r4593, %r4594, %r4595, %r4596, %r4597, %r4598}, {%f5058, %f5059, %f5060, %f5061, %f5062, %f5063, %f5064, %f5065};
	wmma.load.b.sync.aligned.col.m16n16k16.shared.f16 	{%r4599, %r4600, %r4601, %r4602, %r4603, %r4604, %r4605, %r4606}, [%r339], %r155;
	wmma.mma.sync.aligned.row.col.m16n16k16.f32.f32 {%f5130, %f5131, %f5132, %f5133, %f5134, %f5135, %f5136, %f5137}, {%r4583, %r4584, %r4585, %r4586, %r4587, %r4588, %r4589, %r4590}, {%r4599, %r4600, %r4601, %r4602, %r4603, %r4604, %r4605, %r4606}, {%f5066, %f5067, %f5068, %f5069, %f5070, %f5071, %f5072, %f5073};
	wmma.load.b.sync.aligned.col.m16n16k16.shared.f16 	{%r4607, %r4608, %r4609, %r4610, %r4611, %r4612, %r4613, %r4614}, [%r348], %r155;
	wmma.mma.sync.aligned.row.col.m16n16k16.f32.f32 {%f5138, %f5139, %f5140, %f5141, %f5142, %f5143, %f5144, %f5145}, {%r4583, %r4584, %r4585, %r4586, %r4587, %r4588, %r4589, %r4590}, {%r4607, %r4608, %r4609, %r4610, %r4611, %r4612, %r4613, %r4614}, {%f5074, %f5075, %f5076, %f5077, %f5078, %f5079, %f5080, %f5081};
	wmma.load.b.sync.aligned.col.m16n16k16.shared.f16 	{%r4615, %r4616, %r4617, %r4618, %r4619, %r4620, %r4621, %r4622}, [%r357], %r155;
	wmma.mma.sync.aligned.row.col.m16n16k16.f32.f32 {%f5146, %f5147, %f5148, %f5149, %f5150, %f5151, %f5152, %f5153}, {%r4583, %r4584, %r4585, %r4586, %r4587, %r4588, %r4589, %r4590}, {%r4615, %r4616, %r4617, %r4618, %r4619, %r4620, %r4621, %r4622}, {%f5082, %f5083, %f5084, %f5085, %f5086, %f5087, %f5088, %f5089};
	wmma.load.a.sync.aligned.row.m16n16k16.shared.f16 	{%r4623, %r4624, %r4625, %r4626, %r4627, %r4628, %r4629, %r4630}, [%r366], %r155;
	wmma.mma.sync.aligned.row.col.m16n16k16.f32.f32 {%f5154, %f5155, %f5156, %f5157, %f5158, %f5159, %f5160, %f5161}, {%r4623, %r4624, %r4625, %r4626, %r4627, %r4628, %r4629, %r4630}, {%r4591, %r4592, %r4593, %r4594, %r4595, %r4596, %r4597, %r4598}, {%f5090, %f5091, %f5092, %f5093, %f5094, %f5095, %f5096, %f5097};
	wmma.mma.sync.aligned.row.col.m16n16k16.f32.f32 {%f5162, %f5163, %f5164, %f5165, %f5166, %f5167, %f5168, %f5169}, {%r4623, %r4624, %r4625, %r4626, %r4627, %r4628, %r4629, %r4630}, {%r4599, %r4600, %r4601, %r4602, %r4603, %r4604, %r4605, %r4606}, {%f5098, %f5099, %f5100, %f5101, %f5102, %f5103, %f5104, %f5105};
	wmma.mma.sync.aligned.row.col.m16n16k16.f32.f32 {%f5170, %f5171, %f5172, %f5173, %f5174, %f5175, %f5176, %f5177}, {%r4623, %r4624, %r4625, %r4626, %r4627, %r4628, %r4629, %r4630}, {%r4607, %r4608, %r4609, %r4610, %r4611, %r4612, %r4613, %r4614}, {%f5106, %f5107, %f5108, %f5109, %f5110, %f5111, %f5112, %f5113};
	wmma.mma.sync.aligned.row.col.m16n16k16.f32.f32 {%f5178, %f5179, %f5180, %f5181, %f5182, %f5183, %f5184, %f5185}, {%r4623, %r4624, %r4625, %r4626, %r4627, %r4628, %r4629, %r4630}, {%r4615, %r4616, %r4617, %r4618, %r4619, %r4620, %r4621, %r4622}, {%f5114, %f5115, %f5116, %f5117, %f5118, %f5119, %f5120, %f5121};
	bar.sync 	0;
	ld.global.v4.u32 	{%r4631, %r4632, %r4633, %r4634}, [%rd24+2560];
	st.shared.v4.u32 	[%r9], {%r4631, %r4632, %r4633, %r4634};
	ld.global.v4.u32 	{%r4635, %r4636, %r4637, %r4638}, [%rd24+35328];
	st.shared.v4.u32 	[%r9+640], {%r4635, %r4636, %r4637, %r4638};
	ld.global.v4.u32 	{%r4639, %r4640, %r4641, %r4642}, [%rd24+68096];
	st.shared.v4.u32 	[%r9+1280], {%r4639, %r4640, %r4641, %r4642};
	ld.global.v4.u32 	{%r4643, %r4644, %r4645, %r4646}, [%rd24+100864];
	st.shared.v4.u32 	[%r9+1920], {%r4643, %r4644, %r4645, %r4646};
	ld.global.v4.u32 	{%r4647, %r4648, %r4649, %r4650}, [%rd24+133632];
	st.shared.v4.u32 	[%r9+2560], {%r4647, %r4648, %r4649, %r4650};
	ld.global.v4.u32 	{%r4651, %r4652, %r4653, %r4654}, [%rd24+166400];
	st.shared.v4.u32 	[%r9+3200], {%r4651, %r4652, %r4653, %r4654};
	ld.global.v4.u32 	{%r4655, %r4656, %r4657, %r4658}, [%rd24+199168];
	st.shared.v4.u32 	[%r9+3840], {%r4655, %r4656, %r4657, %r4658};
	ld.global.v4.u32 	{%r4659, %r4660, %r4661, %r4662}, [%rd24+231936];
	st.shared.v4.u32 	[%r9+4480], {%r4659, %r4660, %r4661, %r4662};
	bar.sync 	0;
	wmma.load.a.sync.aligned.row.m16n16k16.shared.f16 	{%r4663, %r4664, %r4665, %r4666, %r4667, %r4668, %r4669, %r4670}, [%r10], %r155;
	wmma.load.b.sync.aligned.col.m16n16k16.shared.f16 	{%r4671, %r4672, %r4673, %r4674, %r4675, %r4676, %r4677, %r4678}, [%r168], %r155;
	wmma.mma.sync.aligned.row.col.m16n16k16.f32.f32 {%f5186, %f5187, %f5188, %f5189, %f5190, %f5191, %f5192, %f5193}, {%r4663, %r4664, %r4665, %r4666, %r4667, %r4668, %r4669, %r4670}, {%r4671, %r4672, %r4673, %r4674, %r4675, %r4676, %r4677, %r4678}, {%f5122, %f5123, %f5124, %f5125, %f5126, %f5127, %f5128, %f5129};
	wmma.load.b.sync.aligned.col.m16n16k16.shared.f16 	{%r4679, %r4680, %r4681, %r4682, %r4683, %r4684, %r4685, %r4686}, [%r177], %r155;
	wmma.mma.sync.aligned.row.col.m16n16k16.f32.f32 {%f5194, %f5195, %f5196, %f5197, %f5198, %f5199, %f5200, %f5201}, {%r4663, %r4664, %r4665, %r4666, %r4667, %r4668, %r4669, %r4670}, {%r4679, %r4680, %r4681, %r4682, %r4683, %r4684, %r4685, %r4686}, {%f5130, %f5131, %f5132, %f5133, %f5134, %f5135, %f5136, %f5137};
	wmma.load.b.sync.aligned.col.m16n16k16.shared.f16 	{%r4687, %r4688, %r4689, %r4690, %r4691, %r4692, %r4693, %r4694}, [%r186], %r155;
	wmma.mma.sync.aligned.row.col.m16n16k16.f32.f32 {%f5202, %f5203, %f5204, %f5205, %f5206, %f5207, %f5208, %f5209}, {%r4663, %r4664, %r4665, %r4666, %r4667, %r4668, %r4669, %r4670}, {%r4687, %r4688, %r4689, %r4690, %r4691, %r4692, %r4693, %r4694}, {%f5138, %f5139, %f5140, %f5141, %f5142, %f5143, %f5144, %f5145};
	wmma.load.b.sync.aligned.col.m16n16k16.shared.f16 	{%r4695, %r4696, %r4697, %r4698, %r4699, %r4700, %r4701, %r4702}, [%r195], %r155;
	wmma.mma.sync.aligned.row.col.m16n16k16.f32.f32 {%f5210, %f5211, %f5212, %f5213, %f5214, %f5215, %f5216, %f5217}, {%r4663, %r4664, %r4665, %r4666, %r4667, %r4668, %r4669, %r4670}, {%r4695, %r4696, %r4697, %r4698, %r4699, %r4700, %r4701, %r4702}, {%f5146, %f5147, %f5148, %f5149, %f5150, %f5151, %f5152, %f5153};
	wmma.load.a.sync.aligned.row.m16n16k16.shared.f16 	{%r4703, %r4704, %r4705, %r4706, %r4707, %r4708, %r4709, %r4710}, [%r204], %r155;
	wmma.mma.sync.aligned.row.col.m16n16k16.f32.f32 {%f5218, %f5219, %f5220, %f5221, %f5222, %f5223, %f5224, %f5225}, {%r4703, %r4704, %r4705, %r4706, %r4707, %r4708, %r4709, %r4710}, {%r4671, %r4672, %r4673, %r4674, %r4675, %r4676, %r4677, %r4678}, {%f5154, %f5155, %f5156, %f5157, %f5158, %f5159, %f5160, %f5161};
	wmma.mma.sync.aligned.row.col.m16n16k16.f32.f32 {%f5226, %f5227, %f5228, %f5229, %f5230, %f5231, %f5232, %f5233}, {%r4703, %r4704, %r4705, %r4706, %r4707, %r4708, %r4709, %r4710}, {%r4679, %r4680, %r4681, %r4682, %r4683, %r4684, %r4685, %r4686}, {%f5162, %f5163, %f5164, %f5165, %f5166, %f5167, %f5168, %f5169};
	wmma.mma.sync.aligned.row.col.m16n16k16.f32.f32 {%f5234, %f5235, %f5236, %f5237, %f5238, %f5239, %f5240, %f5241}, {%r4703, %r4704, %r4705, %r4706, %r4707, %r4708, %r4709, %r4710}, {%r4687, %r4688, %r4689, %r4690, %r4691, %r4692, %r4693, %r4694}, {%f5170, %f5171, %f5172, %f5173, %f5174, %f5175, %f5176, %f5177};
	wmma.mma.sync.aligned.row.col.m16n16k16.f32.f32 {%f5242, %f5243, %f5244, %f5245, %f5246, %f5247, %f5248, %f5249}, {%r4703, %r4704, %r4705, %r4706, %r4707, %r4708, %r4709, %r4710}, {%r4695, %r4696, %r4697, %r4698, %r4699, %r4700, %r4701, %r4702}, {%f5178, %f5179, %f5180, %f5181, %f5182, %f5183, %f5184, %f5185};
	wmma.load.a.sync.aligned.row.m16n16k16.shared.f16 	{%r4711, %r4712, %r4713, %r4714, %r4715, %r4716, %r4717, %r4718}, [%r213], %r155;
	wmma.load.b.sync.aligned.col.m16n16k16.shared.f16 	{%r4719, %r4720, %r4721, %r4722, %r4723, %r4724, %r4725, %r4726}, [%r222], %r155;
	wmma.mma.sync.aligned.row.col.m16n16k16.f32.f32 {%f5250, %f5251, %f5252, %f5253, %f5254, %f5255, %f5256, %f5257}, {%r4711, %r4712, %r4713, %r4714, %r4715, %r4716, %r4717, %r4718}, {%r4719, %r4720, %r4721, %r4722, %r4723, %r4724, %r4725, %r4726}, {%f5186, %f5187, %f5188, %f5189, %f5190, %f5191, %f5192, %f5193};
	wmma.load.b.sync.aligned.col.m16n16k16.shared.f16 	{%r4727, %r4728, %r4729, %r4730, %r4731, %r4732, %r4733, %r4734}, [%r231], %r155;
	wmma.mma.sync.aligned.row.col.m16n16k16.f32.f32 {%f5258, %f5259, %f5260, %f5261, %f5262, %f5263, %f5264, %f5265}, {%r4711, %r4712, %r4713, %r4714, %r4715, %r4716, %r4717, %r4718}, {%r4727, %r4728, %r4729, %r4730, %r4731, %r4732, %r4733, %r4734}, {%f5194, %f5195, %f5196, %f5197, %f5198, %f5199, %f5200, %f5201};
	wmma.load.b.sync.aligned.col.m16n16k16.shared.f16 	{%r4735, %r4736, %r4737, %r4738, %r4739, %r4740, %r4741, %r4742}, [%r240], %r155;
	wmma.mma.sync.aligned.row.col.m16n16k16.f32.f32 {%f5266, %f5267, %f5268, %f5269, %f5270, %f5271, %f5272, %f5273}, {%r4711, %r4712, %r4713, %r4714, %r4715, %r4716, %r4717, %r4718}, {%r4735, %r4736, %r4737, %r4738, %r4739, %r4740, %r4741, %r4742}, {%f5202, %f5203, %f5204, %f5205, %f5206, %f5207, %f5208, %f5209};
	wmma.load.b.sync.aligned.col.m16n16k16.shared.f16 	{%r4743, %r4744, %r4745, %r4746, %r4747, %r4748, %r4749, %r4750}, [%r249], %r155;
	wmma.mma.sync.aligned.row.col.m16n16k16.f32.f32 {%f5274, %f5275, %f5276, %f5277, %f5278, %f5279, %f5280, %f5281}, {%r4711, %r4712, %r4713, %r4714, %r4715, %r4716, %r4717, %r4718}, {%r4743, %r4744, %r4745, %r4746, %r4747, %r4748, %r4749, %r4750}, {%f5210, %f5211, %f5212, %f5213, %f5214, %f5215, %f5216, %f5217};
	wmma.load.a.sync.aligned.row.m16n16k16.shared.f16 	{%r4751, %r4752, %r4753, %r4754, %r4755, %r4756, %r4757, %r4758}, [%r258], %r155;
	wmma.mma.sync.aligned.row.col.m16n16k16.f32.f32 {%f5282, %f5283, %f5284, %f5285, %f5286, %f5287, %f5288, %f5289}, {%r4751, %r4752, %r4753, %r4754, %r4755, %r4756, %r4757, %r4758}, {%r4719, %r4720, %r4721, %r4722, %r4723, %r4724, %r4725, %r4726}, {%f5218, %f5219, %f5220, %f5221, %f5222, %f5223, %f5224, %f5225};
	wmma.mma.sync.aligned.row.col.m16n16k16.f32.f32 {%f5290, %f5291, %f5292, %f5293, %f5294, %f5295, %f5296, %f5297}, {%r4751, %r4752, %r4753, %r4754, %r4755, %r4756, %r4757, %r4758}, {%r4727, %r4728, %r4729, %r4730, %r4731, %r4732, %r4733, %r4734}, {%f5226, %f5227, %f5228, %f5229, %f5230, %f5231, %f5232, %f5233};
	wmma.mma.sync.aligned.row.col.m16n16k16.f32.f32 {%f5298, %f5299, %f5300, %f5301, %f5302, %f5303, %f5304, %f5305}, {%r4751, %r4752, %r4753, %r4754, %r4755, %r4756, %r4757, %r4758}, {%r4735, %r4736, %r4737, %r4738, %r4739, %r4740, %r4741, %r4742}, {%f5234, %f5235, %f5236, %f5237, %f5238, %f5239, %f5240, %f5241};
	wmma.mma.sync.aligned.row.col.m16n16k16.f32.f32 {%f5306, %f5307, %f5308, %f5309, %f5310, %f5311, %f5312, %f5313}, {%r4751, %r4752, %r4753, %r4754, %r4755, %r4756, %r4757, %r4758}, {%r4743, %r4744, %r4745, %r4746, %r4747, %r4748, %r4749, %r4750}, {%f5242, %f5243, %f5244, %f5245, %f5246, %f5247, %f5248, %f5249};
	wmma.load.a.sync.aligned.row.m16n16k16.shared.f16 	{%r4759, %r4760, %r4761, %r4762, %r4763, %r4764, %r4765, %r4766}, [%r267], %r155;
	wmma.load.b.sync.aligned.col.m16n16k16.shared.f16 	{%r4767, %r4768, %r4769, %r4770, %r4771, %r4772, %r4773, %r4774}, [%r276], %r155;
	wmma.mma.sync.aligned.row.col.m16n16k16.f32.f32 {%f5314, %f5315, %f5316, %f5317, %f5318, %f5319, %f5320, %f5321}, {%r4759, %r4760, %r4761, %r4762, %r4763, %r4764, %r4765, %r4766}, {%r4767, %r4768, %r4769, %r4770, %r4771, %r4772, %r4773, %r4774}, {%f5250, %f5251, %f5252, %f5253, %f5254, %f5255, %f5256, %f5257};
	wmma.load.b.sync.aligned.col.m16n16k16.shared.f16 	{%r4775, %r4776, %r4777, %r4778, %r4779, %r4780, %r4781, %r4782}, [%r285], %r155;
	wmma.mma.sync.aligned.row.col.m16n16k16.f32.f32 {%f5322, %f5323, %f5324, %f5325, %f5326, %f5327, %f5328, %f5329}, {%r4759, %r4760, %r4761, %r4762, %r4763, %r4764, %r4765, %r4766}, {%r4775, %r4776, %r4777, %r4778, %r4779, %r4780, %r4781, %r4782}, {%f5258, %f5259, %f5260, %f5261, %f5262, %f5263, %f5264, %f5265};
	wmma.load.b.sync.aligned.col.m16n16k16.shared.f16 	{%r4783, %r4784, %r4785, %r4786, %r4787, %r4788, %r4789, %r4790}, [%r294], %r155;
	wmma.mma.sync.aligned.row.col.m16n16k16.f32.f32 {%f5330, %f5331, %f5332, %f5333, %f5334, %f5335, %f5336, %f5337}, {%r4759, %r4760, %r4761, %r4762, %r4763, %r4764, %r4765, %r4766}, {%r4783, %r4784, %r4785, %r4786, %r4787, %r4788, %r4789, %r4790}, {%f5266, %f5267, %f5268, %f5269, %f5270, %f5271, %f5272, %f5273};
	wmma.load.b.sync.aligned.col.m16n16k16.shared.f16 	{%r4791, %r4792, %r4793, %r4794, %r4795, %r4796, %r4797, %r4798}, [%r303], %r155;
	wmma.mma.sync.aligned.row.col.m16n16k16.f32.f32 {%f5338, %f5339, %f5340, %f5341, %f5342, %f5343, %f5344, %f5345}, {%r4759, %r4760, %r4761, %r4762, %r4763, %r4764, %r4765, %r4766}, {%r4791, %r4792, %r4793, %r4794, %r4795, %r4796, %r4797, %r4798}, {%f5274, %f5275, %f5276, %f5277, %f5278, %f5279, %f5280, %f5281};
	wmma.load.a.sync.aligned.row.m16n16k16.shared.f16 	{%r4799, %r4800, %r4801, %r4802, %r4803, %r4804, %r4805, %r4806}, [%r312], %r155;
	wmma.mma.sync.aligned.row.col.m16n16k16.f32.f32 {%f5346, %f5347, %f5348, %f5349, %f5350, %f5351, %f5352, %f5353}, {%r4799, %r4800, %r4801, %r4802, %r4803, %r4804, %r4805, %r4806}, {%r4767, %r4768, %r4769, %r4770, %r4771, %r4772, %r4773, %r4774}, {%f5282, %f5283, %f5284, %f5285, %f5286, %f5287, %f5288, %f5289};
	wmma.mma.sync.aligned.row.col.m16n16k16.f32.f32 {%f5354, %f5355, %f5356, %f5357, %f5358, %f5359, %f5360, %f5361}, {%r4799, %r4800, %r4801, %r4802, %r4803, %r4804, %r4805, %r4806}, {%r4775, %r4776, %r4777, %r4778, %r4779, %r4780, %r4781, %r4782}, {%f5290, %f5291, %f5292, %f5293, %f5294, %f5295, %f5296, %f5297};
	wmma.mma.sync.aligned.row.col.m16n16k16.f32.f32 {%f5362, %f5363, %f5364, %f5365, %f5366, %f5367, %f5368, %f5369}, {%r4799, %r4800, %r4801, %r4802, %r4803, %r4804, %r4805, %r4806}, {%r4783, %r4784, %r4785, %r4786, %r4787, %r4788, %r4789, %r4790}, {%f5298, %f5299, %f5300, %f5301, %f5302, %f5303, %f5304, %f5305};
	wmma.mma.sync.aligned.row.col.m16n16k16.f32.f32 {%f5370, %f5371, %f5372, %f5373, %f5374, %f5375, %f5376, %f5377}, {%r4799, %r4800, %r4801, %r4802, %r4803, %r4804, %r4805, %r4806}, {%r4791, %r4792, %r4793, %r4794, %r4795, %r4796, %r4797, %r4798}, {%f5306, %f5307, %f5308, %f5309, %f5310, %f5311, %f5312, %f5313};
	wmma.load.a.sync.aligned.row.m16n16k16.shared.f16 	{%r4807, %r4808, %r4809, %r4810, %r4811, %r4812, %r4813, %r4814}, [%r321], %r155;
	wmma.load.b.sync.aligned.col.m16n16k16.shared.f16 	{%r4815, %r4816, %r4817, %r4818, %r4819, %r4820, %r4821, %r4822}, [%r330], %r155;
	wmma.mma.sync.aligned.row.col.m16n16k16.f32.f32 {%f5378, %f5379, %f5380, %f5381, %f5382, %f5383, %f5384, %f5385}, {%r4807, %r4808, %r4809, %r4810, %r4811, %r4812, %r4813, %r4814}, {%r4815, %r4816, %r4817, %r4818, %r4819, %r4820, %r4821, %r4822}, {%f5314, %f5315, %f5316, %f5317, %f5318, %f5319, %f5320, %f5321};
	wmma.load.b.sync.aligned.col.m16n16k16.shared.f16 	{%r4823, %r4824, %r4825, %r4826, %r4827, %r4828, %r4829, %r4830}, [%r339], %r155;
	wmma.mma.sync.aligned.row.col.m16n16k16.f32.f32 {%f5386, %f5387, %f5388, %f5389, %f5390, %f5391, %f5392, %f5393}, {%r4807, %r4808, %r4809, %r4810, %r4811, %r4812, %r4813, %r4814}, {%r4823, %r4824, %r4825, %r4826, %r4827, %r4828, %r4829, %r4830}, {%f5322, %f5323, %f5324, %f5325, %f5326, %f5327, %f5328, %f5329};
	wmma.load.b.sync.aligned.col.m16n16k16.shared.f16 	{%r4831, %r4832, %r4833, %r4834, %r4835, %r4836, %r4837, %r4838}, [%r348], %r155;
	wmma.mma.sync.aligned.row.col.m16n16k16.f32.f32 {%f5394, %f5395, %f5396, %f5397, %f5398, %f5399, %f5400, %f5401}, {%r4807, %r4808, %r4809, %r4810, %r4811, %r4812, %r4813, %r4814}, {%r4831, %r4832, %r4833, %r4834, %r4835, %r4836, %r4837, %r4838}, {%f5330, %f5331, %f5332, %f5333, %f5334, %f5335, %f5336, %f5337};
	wmma.load.b.sync.aligned.col.m16n16k16.shared.f16 	{%r4839, %r4840, %r4841, %r4842, %r4843, %r4844, %r4845, %r4846}, [%r357], %r155;
	wmma.mma.sync.aligned.row.col.m16n16k16.f32.f32 {%f5402, %f5403, %f5404, %f5405, %f5406, %f5407, %f5408, %f5409}, {%r4807, %r4808, %r4809, %r4810, %r4811, %r4812, %r4813, %r4814}, {%r4839, %r4840, %r4841, %r4842, %r4843, %r4844, %r4845, %r4846}, {%f5338, %f5339, %f5340, %f5341, %f5342, %f5343, %f5344, %f5345};
	wmma.load.a.sync.aligned.row.m16n16k16.shared.f16 	{%r4847, %r4848, %r4849, %r4850, %r4851, %r4852, %r4853, %r4854}, [%r366], %r155;
	wmma.mma.sync.aligned.row.col.m16n16k16.f32.f32 {%f5410, %f5411, %f5412, %f5413, %f5414, %f5415, %f5416, %f5417}, {%r4847, %r4848, %r4849, %r4850, %r4851, %r4852, %r4853, %r4854}, {%r4815, %r4816, %r4817, %r4818, %r4819, %r4820, %r4821, %r4822}, {%f5346, %f5347, %f5348, %f5349, %f5350, %f5351, %f5352, %f5353};
	wmma.mma.sync.aligned.row.col.m16n16k16.f32.f32 {%f5418, %f5419, %f5420, %f5421, %f5422, %f5423, %f5424, %f5425}, {%r4847, %r4848, %r4849, %r4850, %r4851, %r4852, %r4853, %r4854}, {%r4823, %r4824, %r4825, %r4826, %r4827, %r4828, %r4829, %r4830}, {%f5354, %f5355, %f5356, %f5357, %f5358, %f5359, %f5360, %f5361};
	wmma.mma.sync.aligned.row.col.m16n16k16.f32.f32 {%f5426, %f5427, %f5428, %f5429, %f5430, %f5431, %f5432, %f5433}, {%r4847, %r4848, %r4849, %r4850, %r4851, %r4852, %r4853, %r4854}, {%r4831, %r4832, %r4833, %r4834, %r4835, %r4836, %r4837, %r4838}, {%f5362, %f5363, %f5364, %f5365, %f5366, %f5367, %f5368, %f5369};
	wmma.mma.sync.aligned.row.col.m16n16k16.f32.f32 {%f5434, %f5435, %f5436, %f5437, %f5438, %f5439, %f5440, %f5441}, {%r4847, %r4848, %r4849, %r4850, %r4851, %r4852, %r4853, %r4854}, {%r4839, %r4840, %r4841, %r4842, %r4843, %r4844, %r4845, %r4846}, {%f5370, %f5371, %f5372, %f5373, %f5374, %f5375, %f5376, %f5377};
	bar.sync 	0;
	ld.global.v4.u32 	{%r4855, %r4856, %r4857, %r4858}, [%rd24+2688];
	st.shared.v4.u32 	[%r9], {%r4855, %r4856, %r4857, %r4858};
	ld.global.v4.u32 	{%r4859, %r4860, %r4861, %r4862}, [%rd24+35456];
	st.shared.v4.u32 	[%r9+640], {%r4859, %r4860, %r4861, %r4862};
	ld.global.v4.u32 	{%r4863, %r4864, %r4865, %r4866}, [%rd24+68224];
	st.shared.v4.u32 	[%r9+1280], {%r4863, %r4864, %r4865, %r4866};
	ld.global.v4.u32 	{%r4867, %r4868, %r4869, %r4870}, [%rd24+100992];
	st.shared.v4.u32 	[%r9+1920], {%r4867, %r4868, %r4869, %r4870};
	ld.global.v4.u32 	{%r4871, %r4872, %r4873, %r4874}, [%rd24+133760];
	st.shared.v4.u32 	[%r9+2560], {%r4871, %r4872, %r4873, %r4874};
	ld.global.v4.u32 	{%r4875, %r4876, %r4877, %r4878}, [%rd24+166528];
	st.shared.v4.u32 	[%r9+3200], {%r4875, %r4876, %r4877, %r4878};
	ld.global.v4.u32 	{%r4879, %r4880, %r4881, %r4882}, [%rd24+199296];
	st.shared.v4.u32 	[%r9+3840], {%r4879, %r4880, %r4881, %r4882};
	ld.global.v4.u32 	{%r4883, %r4884, %r4885, %r4886}, [%rd24+232064];
	st.shared.v4.u32 	[%r9+4480], {%r4883, %r4884, %r4885, %r4886};
	bar.sync 	0;
	wmma.load.a.sync.aligned.row.m16n16k16.shared.f16 	{%r4887, %r4888, %r4889, %r4890, %r4891, %r4892, %r4893, %r4894}, [%r10], %r155;
	wmma.load.b.sync.aligned.col.m16n16k16.shared.f16 	{%r4895, %r4896, %r4897, %r4898, %r4899, %r4900, %r4901, %r4902}, [%r168], %r155;
	wmma.mma.sync.aligned.row.col.m16n16k16.f32.f32 {%f5442, %f5443, %f5444, %f5445, %f5446, %f5447, %f5448, %f5449}, {%r4887, %r4888, %r4889, %r4890, %r4891, %r4892, %r4893, %r4894}, {%r4895, %r4896, %r4897, %r4898, %r4899, %r4900, %r4901, %r4902}, {%f5378, %f5379, %f5380, %f5381, %f5382, %f5383, %f5384, %f5385};
	wmma.load.b.sync.aligned.col.m16n16k16.shared.f16 	{%r4903, %r4904, %r4905, %r4906, %r4907, %r4908, %r4909, %r4910}, [%r177], %r155;
	wmma.mma.sync.aligned.row.col.m16n16k16.f32.f32 {%f5450, %f5451, %f5452, %f5453, %f5454, %f5455, %f5456, %f5457}, {%r4887, %r4888, %r4889, %r4890, %r4891, %r4892, %r4893, %r4894}, {%r4903, %r4904, %r4905, %r4906, %r4907, %r4908, %r4909, %r4910}, {%f5386, %f5387, %f5388, %f5389, %f5390, %f5391, %f5392, %f5393};
	wmma.load.b.sync.aligned.col.m16n16k16.shared.f16 	{%r4911, %r4912, %r4913, %r4914, %r4915, %r4916, %r4917, %r4918}, [%r186], %r155;
	wmma.mma.sync.aligned.row.col.m16n16k16.f32.f32 {%f5458, %f5459, %f5460, %f5461, %f5462, %f5463, %f5464, %f5465}, {%r4887, %r4888, %r4889, %r4890, %r4891, %r4892, %r4893, %r4894}, {%r4911, %r4912, %r4913, %r4914, %r4915, %r4916, %r4917, %r4918}, {%f5394, %f5395, %f5396, %f5397, %f5398, %f5399, %f5400, %f5401};
	wmma.load.b.sync.aligned.col.m16n16k16.shared.f16 	{%r4919, %r4920, %r4921, %r4922, %r4923, %r4924, %r4925, %r4926}, [%r195], %r155;
	wmma.mma.sync.aligned.row.col.m16n16k16.f32.f32 {%f5466, %f5467, %f5468, %f5469, %f5470, %f5471, %f5472, %f5473}, {%r4887, %r4888, %r4889, %r4890, %r4891, %r4892, %r4893, %r4894}, {%r4919, %r4920, %r4921, %r4922, %r4923, %r4924, %r4925, %r4926}, {%f5402, %f5403, %f5404, %f5405, %f5406, %f5407, %f5408, %f5409};
	wmma.load.a.sync.aligned.row.m16n16k16.shared.f16 	{%r4927, %r4928, %r4929, %r4930, %r4931, %r4932, %r4933, %r4934}, [%r204], %r155;
	wmma.mma.sync.aligned.row.col.m16n16k16.f32.f32 {%f5474, %f5475, %f5476, %f5477, %f5478, %f5479, %f5480, %f5481}, {%r4927, %r4928, %r4929, %r4930, %r4931, %r4932, %r4933, %r4934}, {%r4895, %r4896, %r4897, %r4898, %r4899, %r4900, %r4901, %r4902}, {%f5410, %f5411, %f5412, %f5413, %f5414, %f5415, %f5416, %f5417};
	wmma.mma.sync.aligned.row.col.m16n16k16.f32.f32 {%f5482, %f5483, %f5484, %f5485, %f5486, %f5487, %f5488, %f5489}, {%r4927, %r4928, %r4929, %r4930, %r4931, %r4932, %r4933, %r4934}, {%r4903, %r4904, %r4905, %r4906, %r4907, %r4908, %r4909, %r4910}, {%f5418, %f5419, %f5420, %f5421, %f5422, %f5423, %f5424, %f5425};
	wmma.mma.sync.aligned.row.col.m16n16k16.f32.f32 {%f5490, %f5491, %f5492, %f5493, %f5494, %f5495, %f5496, %f5497}, {%r4927, %r4928, %r4929, %r4930, %r4931, %r4932, %r4933, %r4934}, {%r4911, %r4912, %r4913, %r4914, %r4915, %r4916, %r4917, %r4918}, {%f5426, %f5427, %f5428, %f5429, %f5430, %f5431, %f5432, %f5433};
	wmma.mma.sync.aligned.row.col.m16n16k16.f32.f32 {%f5498, %f5499, %f5500, %f5501, %f5502, %f5503, %f5504, %f5505}, {%r4927, %r4928, %r4929, %r4930, %r4931, %r4932, %r4933, %r4934}, {%r4919, %r4920, %r4921, %r4922, %r4923, %r4924, %r4925, %r4926}, {%f5434, %f5435, %f5436, %f5437, %f5438, %f5439, %f5440, %f5441};
	wmma.load.a.sync.aligned.row.m16n16k16.shared.f16 	{%r4935, %r4936, %r4937, %r4938, %r4939, %r4940, %r4941, %r4942}, [%r213], %r155;
	wmma.load.b.sync.aligned.col.m16n16k16.shared.f16 	{%r4943, %r4944, %r4945, %r4946, %r4947, %r4948, %r4949, %r4950}, [%r222], %r155;
	wmma.mma.sync.aligned.row.col.m16n16k16.f32.f32 {%f5506, %f5507, %f5508, %f5509, %f5510, %f5511, %f5512, %f5513}, {%r4935, %r4936, %r4937, %r4938, %r4939, %r4940, %r4941, %r4942}, {%r4943, %r4944, %r4945, %r4946, %r4947, %r4948, %r4949, %r4950}, {%f5442, %f5443, %f5444, %f5445, %f5446, %f5447, %f5448, %f5449};
	wmma.load.b.sync.aligned.col.m16n16k16.shared.f16 	{%r4951, %r4952, %r4953, %r4954, %r4955, %r4956, %r4957, %r4958}, [%r231], %r155;
	wmma.mma.sync.aligned.row.col.m16n16k16.f32.f32 {%f5514, %f5515, %f5516, %f5517, %f5518, %f5519, %f5520, %f5521}, {%r4935, %r4936, %r4937, %r4938, %r4939, %r4940, %r4941, %r4942}, {%r4951, %r4952, %r4953, %r4954, %r4955, %r4956, %r4957, %r4958}, {%f5450, %f5451, %f5452, %f5453, %f5454, %f5455, %f5456, %f5457};
	wmma.load.b.sync.aligned.col.m16n16k16.shared.f16 	{%r4959, %r4960, %r4961, %r4962, %r4963, %r4964, %r4965, %r4966}, [%r240], %r155;
	wmma.mma.sync.aligned.row.col.m16n16k16.f32.f32 {%f5522, %f5523, %f5524, %f5525, %f5526, %f5527, %f5528, %f5529}, {%r4935, %r4936, %r4937, %r4938, %r4939, %r4940, %r4941, %r4942}, {%r4959, %r4960, %r4961, %r4962, %r4963, %r4964, %r4965, %r4966}, {%f5458, %f5459, %f5460, %f5461, %f5462, %f5463, %f5464, %f5465};
	wmma.load.b.sync.aligned.col.m16n16k16.shared.f16 	{%r4967, %r4968, %r4969, %r4970, %r4971, %r4972, %r4973, %r4974}, [%r249], %r155;
	wmma.mma.sync.aligned.row.col.m16n16k16.f32.f32 {%f5530, %f5531, %f5532, %f5533, %f5534, %f5535, %f5536, %f5537}, {%r4935, %r4936, %r4937, %r4938, %r4939, %r4940, %r4941, %r4942}, {%r4967, %r4968, %r4969, %r4970, %r4971, %r4972, %r4973, %r4974}, {%f5466, %f5467, %f5468, %f5469, %f5470, %f5471, %f5472, %f5473};
	wmma.load.a.sync.aligned.row.m16n16k16.shared.f16 	{%r4975, %r4976, %r4977, %r4978, %r4979, %r4980, %r4981, %r4982}, [%r258], %r155;
	wmma.mma.sync.aligned.row.col.m16n16k16.f32.f32 {%f5538, %f5539, %f5540, %f5541, %f5542, %f5543, %f5544, %f5545}, {%r4975, %r4976, %r4977, %r4978, %r4979, %r4980, %r4981, %r4982}, {%r4943, %r4944, %r4945, %r4946, %r4947, %r4948, %r4949, %r4950}, {%f5474, %f5475, %f5476, %f5477, %f5478, %f5479, %f5480, %f5481};
	wmma.mma.sync.aligned.row.col.m16n16k16.f32.f32 {%f5546, %f5547, %f5548, %f5549, %f5550, %f5551, %f5552, %f5553}, {%r4975, %r4976, %r4977, %r4978, %r4979, %r4980, %r4981, %r4982}, {%r4951, %r4952, %r4953, %r4954, %r4955, %r4956, %r4957, %r4958}, {%f5482, %f5483, %f5484, %f5485, %f5486, %f5487, %f5488, %f5489};
	wmma.mma.sync.aligned.row.col.m16n16k16.f32.f32 {%f5554, %f5555, %f5556, %f5557, %f5558, %f5559, %f5560, %f5561}, {%r4975, %r4976, %r4977, %r4978, %r4979, %r4980, %r4981, %r4982}, {%r4959, %r4960, %r4961, %r4962, %r4963, %r4964, %r4965, %r4966}, {%f5490, %f5491, %f5492, %f5493, %f5494, %f5495, %f5496, %f5497};
	wmma.mma.sync.aligned.row.col.m16n16k16.f32.f32 {%f5562, %f5563, %f5564, %f5565, %f5566, %f5567, %f5568, %f5569}, {%r4975, %r4976, %r4977, %r4978, %r4979, %r4980, %r4981, %r4982}, {%r4967, %r4968, %r4969, %r4970, %r4971, %r4972, %r4973, %r4974}, {%f5498, %f5499, %f5500, %f5501, %f5502, %f5503, %f5504, %f5505};
	wmma.load.a.sync.aligned.row.m16n16k16.shared.f16 	{%r4983, %r4984, %r4985, %r4986, %r4987, %r4988, %r4989, %r4990}, [%r267], %r155;
	wmma.load.b.sync.aligned.col.m16n16k16.shared.f16 	{%r4991, %r4992, %r4993, %r4994, %r4995, %r4996, %r4997, %r4998}, [%r276], %r155;
	wmma.mma.sync.aligned.row.col.m16n16k16.f32.f32 {%f5570, %f5571, %f5572, %f5573, %f5574, %f5575, %f5576, %f5577}, {%r4983, %r4984, %r4985, %r4986, %r4987, %r4988, %r4989, %r4990}, {%r4991, %r4992, %r4993, %r4994, %r4995, %r4996, %r4997, %r4998}, {%f5506, %f5507, %f5508, %f5509, %f5510, %f5511, %f5512, %f5513};
	wmma.load.b.sync.aligned.col.m16n16k16.shared.f16 	{%r4999, %r5000, %r5001, %r5002, %r5003, %r5004, %r5005, %r5006}, [%r285], %r155;
	wmma.mma.sync.aligned.row.col.m16n16k16.f32.f32 {%f5578, %f5579, %f5580, %f5581, %f5582, %f5583, %f5584, %f5585}, {%r4983, %r4984, %r4985, %r4986, %r4987, %r4988, %r4989, %r4990}, {%r4999, %r5000, %r5001, %r5002, %r5003, %r5004, %r5005, %r5006}, {%f5514, %f5515, %f5516, %f5517, %f5518, %f5519, %f5520, %f5521};
	wmma.load.b.sync.aligned.col.m16n16k16.shared.f16 	{%r5007, %r5008, %r5009, %r5010, %r5011, %r5012, %r5013, %r5014}, [%r294], %r155;
	wmma.mma.sync.aligned.row.col.m16n16k16.f32.f32 {%f5586, %f5587, %f5588, %f5589, %f5590, %f5591, %f5592, %f5593}, {%r4983, %r4984, %r4985, %r4986, %r4987, %r4988, %r4989, %r4990}, {%r5007, %r5008, %r5009, %r5010, %r5011, %r5012, %r5013, %r5014}, {%f5522, %f5523, %f5524, %f5525, %f5526, %f5527, %f5528, %f5529};
	wmma.load.b.sync.aligned.col.m16n16k16.shared.f16 	{%r5015, %r5016, %r5017, %r5018, %r5019, %r5020, %r5021, %r5022}, [%r303], %r155;
	wmma.mma.sync.aligned.row.col.m16n16k16.f32.f32 {%f5594, %f5595, %f5596, %f5597, %f5598, %f5599, %f5600, %f5601}, {%r4983, %r4984, %r4985, %r4986, %r4987, %r4988, %r4989, %r4990}, {%r5015, %r5016, %r5017, %r5018, %r5019, %r5020, %r5021, %r5022}, {%f5530, %f5531, %f5532, %f5533, %f5534, %f5535, %f5536, %f5537};
	wmma.load.a.sync.aligned.row.m16n16k16.shared.f16 	{%r5023, %r5024, %r5025, %r5026, %r5027, %r5028, %r5029, %r5030}, [%r312], %r155;
	wmma.mma.sync.aligned.row.col.m16n16k16.f32.f32 {%f5602, %f5603, %f5604, %f5605, %f5606, %f5607, %f5608, %f5609}, {%r5023, %r5024, %r5025, %r5026, %r5027, %r5028, %r5029, %r5030}, {%r4991, %r4992, %r4993, %r4994, %r4995, %r4996, %r4997, %r4998}, {%f5538, %f5539, %f5540, %f5541, %f5542, %f5543, %f5544, %f5545};
	wmma.mma.sync.aligned.row.col.m16n16k16.f32.f32 {%f5610, %f5611, %f5612, %f5613, %f5614, %f5615, %f5616, %f5617}, {%r5023, %r5024, %r5025, %r5026, %r5027, %r5028, %r5029, %r5030}, {%r4999, %r5000, %r5001, %r5002, %r5003, %r5004, %r5005, %r5006}, {%f5546, %f5547, %f5548, %f5549, %f5550, %f5551, %f5552, %f5553};
	wmma.mma.sync.aligned.row.col.m16n16k16.f32.f32 {%f5618, %f5619, %f5620, %f5621, %f5622, %f5623, %f5624, %f5625}, {%r5023, %r5024, %r5025, %r5026, %r5027, %r5028, %r5029, %r5030}, {%r5007, %r5008, %r5009, %r5010, %r5011, %r5012, %r5013, %r5014}, {%f5554, %f5555, %f5556, %f5557, %f5558, %f5559, %f5560, %f5561};
	wmma.mma.sync.aligned.row.col.m16n16k16.f32.f32 {%f5626, %f5627, %f5628, %f5629, %f5630, %f5631, %f5632, %f5633}, {%r5023, %r5024, %r5025, %r5026, %r5027, %r5028, %r5029, %r5030}, {%r5015, %r5016, %r5017, %r5018, %r5019, %r5020, %r5021, %r5022}, {%f5562, %f5563, %f5564, %f5565, %f5566, %f5567, %f5568, %f5569};
	wmma.load.a.sync.aligned.row.m16n16k16.shared.f16 	{%r5031, %r5032, %r5033, %r5034, %r5035, %r5036, %r5037, %r5038}, [%r321], %r155;
	wmma.load.b.sync.aligned.col.m16n16k16.shared.f16 	{%r5039, %r5040, %r5041, %r5042, %r5043, %r5044, %r5045, %r5046}, [%r330], %r155;
	wmma.mma.sync.aligned.row.col.m16n16k16.f32.f32 {%f5634, %f5635, %f5636, %f5637, %f5638, %f5639, %f5640, %f5641}, {%r5031, %r5032, %r5033, %r5034, %r5035, %r5036, %r5037, %r5038}, {%r5039, %r5040, %r5041, %r5042, %r5043, %r5044, %r5045, %r5046}, {%f5570, %f5571, %f5572, %f5573, %f5574, %f5575, %f5576, %f5577};
	wmma.load.b.sync.aligned.col.m16n16k16.shared.f16 	{%r5047, %r5048, %r5049, %r5050, %r5051, %r5052, %r5053, %r5054}, [%r339], %r155;
	wmma.mma.sync.aligned.row.col.m16n16k16.f32.f32 {%f5642, %f5643, %f5644, %f5645, %f5646, %f5647, %f5648, %f5649}, {%r5031, %r5032, %r5033, %r5034, %r5035, %r5036, %r5037, %r5038}, {%r5047, %r5048, %r5049, %r5050, %r5051, %r5052, %r5053, %r5054}, {%f5578, %f5579, %f5580, %f5581, %f5582, %f5583, %f5584, %f5585};
	wmma.load.b.sync.aligned.col.m16n16k16.shared.f16 	{%r5055, %r5056, %r5057, %r5058, %r5059, %r5060, %r5061, %r5062}, [%r348], %r155;
	wmma.mma.sync.aligned.row.col.m16n16k16.f32.f32 {%f5650, %f5651, %f5652, %f5653, %f5654, %f5655, %f5656, %f5657}, {%r5031, %r5032, %r5033, %r5034, %r5035, %r5036, %r5037, %r5038}, {%r5055, %r5056, %r5057, %r5058, %r5059, %r5060, %r5061, %r5062}, {%f5586, %f5587, %f5588, %f5589, %f5590, %f5591, %f5592, %f5593};
	wmma.load.b.sync.aligned.col.m16n16k16.shared.f16 	{%r5063, %r5064, %r5065, %r5066, %r5067, %r5068, %r5069, %r5070}, [%r357], %r155;
	wmma.mma.sync.aligned.row.col.m16n16k16.f32.f32 {%f5658, %f5659, %f5660, %f5661, %f5662, %f5663, %f5664, %f5665}, {%r5031, %r5032, %r5033, %r5034, %r5035, %r5036, %r5037, %r5038}, {%r5063, %r5064, %r5065, %r5066, %r5067, %r5068, %r5069, %r5070}, {%f5594, %f5595, %f5596, %f5597, %f5598, %f5599, %f5600, %f5601};
	wmma.load.a.sync.aligned.row.m16n16k16.shared.f16 	{%r5071, %r5072, %r5073, %r5074, %r5075, %r5076, %r5077, %r5078}, [%r366], %r155;
	wmma.mma.sync.aligned.row.col.m16n16k16.f32.f32 {%f5666, %f5667, %f5668, %f5669, %f5670, %f5671, %f5672, %f5673}, {%r5071, %r5072, %r5073, %r5074, %r5075, %r5076, %r5077, %r5078}, {%r5039, %r5040, %r5041, %r5042, %r5043, %r5044, %r5045, %r5046}, {%f5602, %f5603, %f5604, %f5605, %f5606, %f5607, %f5608, %f5609};
	wmma.mma.sync.aligned.row.col.m16n16k16.f32.f32 {%f5674, %f5675, %f5676, %f5677, %f5678, %f5679, %f5680, %f5681}, {%r5071, %r5072, %r5073, %r5074, %r5075, %r5076, %r5077, %r5078}, {%r5047, %r5048, %r5049, %r5050, %r5051, %r5052, %r5053, %r5054}, {%f5610, %f5611, %f5612, %f5613, %f5614, %f5615, %f5616, %f5617};
	wmma.mma.sync.aligned.row.col.m16n16k16.f32.f32 {%f5682, %f5683, %f5684, %f5685, %f5686, %f5687, %f5688, %f5689}, {%r5071, %r5072, %r5073, %r5074, %r5075, %r5076, %r5077, %r5078}, {%r5055, %r5056, %r5057, %r5058, %r5059, %r5060, %r5061, %r5062}, {%f5618, %f5619, %f5620, %f5621, %f5622, %f5623, %f5624, %f5625};
	wmma.mma.sync.aligned.row.col.m16n16k16.f32.f32 {%f5690, %f5691, %f5692, %f5693, %f5694, %f5695, %f5696, %f5697}, {%r5071, %r5072, %r5073, %r5074, %r5075, %r5076, %r5077, %r5078}, {%r5063, %r5064, %r5065, %r5066, %r5067, %r5068, %r5069, %r5070}, {%f5626, %f5627, %f5628, %f5629, %f5630, %f5631, %f5632, %f5633};
	bar.sync 	0;
	ld.global.v4.u32 	{%r5079, %r5080, %r5081, %r5082}, [%rd24+2816];
	st.shared.v4.u32 	[%r9], {%r5079, %r5080, %r5081, %r5082};
	ld.global.v4.u32 	{%r5083, %r5084, %r5085, %r5086}, [%rd24+35584];
	st.shared.v4.u32 	[%r9+640], {%r5083, %r5084, %r5085, %r5086};
	ld.global.v4.u32 	{%r5087, %r5088, %r5089, %r5090}, [%rd24+68352];
	st.shared.v4.u32 	[%r9+1280], {%r5087, %r5088, %r5089, %r5090};
	ld.global.v4.u32 	{%r5091, %r5092, %r5093, %r5094}, [%rd24+101120];
	st.shared.v4.u32 	[%r9+1920], {%r5091, %r5092, %r5093, %r5094};
	ld.global.v4.u32 	{%r5095, %r5096, %r5097, %r5098}, [%rd24+133888];
	st.shared.v4.u32 	[%r9+2560], {%r5095, %r5096, %r5097, %r5098};
	ld.global.v4.u32 	{%r5099, %r5100, %r5101, %r5102}, [%rd24+166656];
	st.shared.v4.u32 	[%r9+3200], {%r5099, %r5100, %r5101, %r5102};
	ld.global.v4.u32 	{%r5103, %r5104, %r5105, %r5106}, [%rd24+199424];
	st.shared.v4.u32 	[%r9+3840], {%r5103, %r5104, %r5105, %r5106};
	ld.global.v4.u32 	{%r5107, %r5108, %r5109, %r5110}, [%rd24+232192];
	st.shared.v4.u32 	[%r9+4480], {%r5107, %r5108, %r5109, %r5110};
	bar.sync 	0;
	wmma.load.a.sync.aligned.row.m16n16k16.shared.f16 	{%r5111, %r5112, %r5113, %r5114, %r5115, %r5116, %r5117, %r5118}, [%r10], %r155;
	wmma.load.b.sync.aligned.col.m16n16k16.shared.f16 	{%r5119, %r5120, %r5121, %r5122, %r5123, %r5124, %r5125, %r5126}, [%r168], %r155;
	wmma.mma.sync.aligned.row.col.m16n16k16.f32.f32 {%f5698, %f5699, %f5700, %f5701, %f5702, %f5703, %f5704, %f5705}, {%r5111, %r5112, %r5113, %r5114, %r5115, %r5116, %r5117, %r5118}, {%r5119, %r5120, %r5121, %r5122, %r5123, %r5124, %r5125, %r5126}, {%f5634, %f5635, %f5636, %f5637, %f5638, %f5639, %f5640, %f5641};
	wmma.load.b.sync.aligned.col.m16n16k16.shared.f16 	{%r5127, %r5128, %r5129, %r5130, %r5131, %r5132, %r5133, %r5134}, [%r177], %r155;
	wmma.mma.sync.aligned.row.col.m16n16k16.f32.f32 {%f5706, %f5707, %f5708, %f5709, %f5710, %f5711, %f5712, %f5713}, {%r5111, %r5112, %r5113, %r5114, %r5115, %r5116, %r5117, %r5118}, {%r5127, %r5128, %r5129, %r5130, %r5131, %r5132, %r5133, %r5134}, {%f5642, %f5643, %f5644, %f5645, %f5646, %f5647, %f5648, %f5649};
	wmma.load.b.sync.aligned.col.m16n16k16.shared.f16 	{%r5135, %r5136, %r5137, %r5138, %r5139, %r5140, %r5141, %r5142}, [%r186], %r155;
	wmma.mma.sync.aligned.row.col.m16n16k16.f32.f32 {%f5714, %f5715, %f5716, %f5717, %f5718, %f5719, %f5720, %f5721}, {%r5111, %r5112, %r5113, %r5114, %r5115, %r5116, %r5117, %r5118}, {%r5135, %r5136, %r5137, %r5138, %r5139, %r5140, %r5141, %r5142}, {%f5650, %f5651, %f5652, %f5653, %f5654, %f5655, %f5656, %f5657};
	wmma.load.b.sync.aligned.col.m16n16k16.shared.f16 	{%r5143, %r5144, %r5145, %r5146, %r5147, %r5148, %r5149, %r5150}, [%r195], %r155;
	wmma.mma.sync.aligned.row.col.m16n16k16.f32.f32 {%f5722, %f5723, %f5724, %f5725, %f5726, %f5727, %f5728, %f5729}, {%r5111, %r5112, %r5113, %r5114, %r5115, %r5116, %r5117, %r5118}, {%r5143, %r5144, %r5145, %r5146, %r5147, %r5148, %r5149, %r5150}, {%f5658, %f5659, %f5660, %f5661, %f5662, %f5663, %f5664, %f5665};
	wmma.load.a.sync.aligned.row.m16n16k16.shared.f16 	{%r5151, %r5152, %r5153, %r5154, %r5155, %r5156, %r5157, %r5158}, [%r204], %r155;
	wmma.mma.sync.aligned.row.col.m16n16k16.f32.f32 {%f5730, %f5731, %f5732, %f5733, %f5734, %f5735, %f5736, %f5737}, {%r5151, %r5152, %r5153, %r5154, %r5155, %r5156, %r5157, %r5158}, {%r5119, %r5120, %r5121, %r5122, %r5123, %r5124, %r5125, %r5126}, {%f5666, %f5667, %f5668, %f5669, %f5670, %f5671, %f5672, %f5673};
	wmma.mma.sync.aligned.row.col.m16n16k16.f32.f32 {%f5738, %f5739, %f5740, %f5741, %f5742, %f5743, %f5744, %f5745}, {%r5151, %r5152, %r5153, %r5154, %r5155, %r5156, %r5157, %r5158}, {%r5127, %r5128, %r5129, %r5130, %r5131, %r5132, %r5133, %r5134}, {%f5674, %f5675, %f5676, %f5677, %f5678, %f5679, %f5680, %f5681};
	wmma.mma.sync.aligned.row.col.m16n16k16.f32.f32 {%f5746, %f5747, %f5748, %f5749, %f5750, %f5751, %f5752, %f5753}, {%r5151, %r5152, %r5153, %r5154, %r5155, %r5156, %r5157, %r5158}, {%r5135, %r5136, %r5137, %r5138, %r5139, %r5140, %r5141, %r5142}, {%f5682, %f5683, %f5684, %f5685, %f5686, %f5687, %f5688, %f5689};
	wmma.mma.sync.aligned.row.col.m16n16k16.f32.f32 {%f5754, %f5755, %f5756, %f5757, %f5758, %f5759, %f5760, %f5761}, {%r5151, %r5152, %r5153, %r5154, %r5155, %r5156, %r5157, %r5158}, {%r5143, %r5144, %r5145, %r5146, %r5147, %r5148, %r5149, %r5150}, {%f5690, %f5691, %f5692, %f5693, %f5694, %f5695, %f5696, %f5697};
	wmma.load.a.sync.aligned.row.m16n16k16.shared.f16 	{%r5159, %r5160, %r5161, %r5162, %r5163, %r5164, %r5165, %r5166}, [%r213], %r155;
	wmma.load.b.sync.aligned.col.m16n16k16.shared.f16 	{%r5167, %r5168, %r5169, %r5170, %r5171, %r5172, %r5173, %r5174}, [%r222], %r155;
	wmma.mma.sync.aligned.row.col.m16n16k16.f32.f32 {%f5762, %f5763, %f5764, %f5765, %f5766, %f5767, %f5768, %f5769}, {%r5159, %r5160, %r5161, %r5162, %r5163, %r5164, %r5165, %r5166}, {%r5167, %r5168, %r5169, %r5170, %r5171, %r5172, %r5173, %r5174}, {%f5698, %f5699, %f5700, %f5701, %f5702, %f5703, %f5704, %f5705};
	wmma.load.b.sync.aligned.col.m16n16k16.shared.f16 	{%r5175, %r5176, %r5177, %r5178, %r5179, %r5180, %r5181, %r5182}, [%r231], %r155;
	wmma.mma.sync.aligned.row.col.m16n16k16.f32.f32 {%f5770, %f5771, %f5772, %f5773, %f5774, %f5775, %f5776, %f5777}, {%r5159, %r5160, %r5161, %r5162, %r5163, %r5164, %r5165, %r5166}, {%r5175, %r5176, %r5177, %r5178, %r5179, %r5180, %r5181, %r5182}, {%f5706, %f5707, %f5708, %f5709, %f5710, %f5711, %f5712, %f5713};
	wmma.load.b.sync.aligned.col.m16n16k16.shared.f16 	{%r5183, %r5184, %r5185, %r5186, %r5187, %r5188, %r5189, %r5190}, [%r240], %r155;
	wmma.mma.sync.aligned.row.col.m16n16k16.f32.f32 {%f5778, %f5779, %f5780, %f5781, %f5782, %f5783, %f5784, %f5785}, {%r5159, %r5160, %r5161, %r5162, %r5163, %r5164, %r5165, %r5166}, {%r5183, %r5184, %r5185, %r5186, %r5187, %r5188, %r5189, %r5190}, {%f5714, %f5715, %f5716, %f5717, %f5718, %f5719, %f5720, %f5721};
	wmma.load.b.sync.aligned.col.m16n16k16.shared.f16 	{%r5191, %r5192, %r5193, %r5194, %r5195, %r5196, %r5197, %r5198}, [%r249], %r155;
	wmma.mma.sync.aligned.row.col.m16n16k16.f32.f32 {%f5786, %f5787, %f5788, %f5789, %f5790, %f5791, %f5792, %f5793}, {%r5159, %r5160, %r5161, %r5162, %r5163, %r5164, %r5165, %r5166}, {%r5191, %r5192, %r5193, %r5194, %r5195, %r5196, %r5197, %r5198}, {%f5722, %f5723, %f5724, %f5725, %f5726, %f5727, %f5728, %f5729};
	wmma.load.a.sync.aligned.row.m16n16k16.shared.f16 	{%r5199, %r5200, %r5201, %r5202, %r5203, %r5204, %r5205, %r5206}, [%r258], %r155;
	wmma.mma.sync.aligned.row.col.m16n16k16.f32.f32 {%f5794, %f5795, %f5796, %f5797, %f5798, %f5799, %f5800, %f5801}, {%r5199, %r5200, %r5201, %r5202, %r5203, %r5204, %r5205, %r5206}, {%r5167, %r5168, %r5169, %r5170, %r5171, %r5172, %r5173, %r5174}, {%f5730, %f5731, %f5732, %f5733, %f5734, %f5735, %f5736, %f5737};
	wmma.mma.sync.aligned.row.col.m16n16k16.f32.f32 {%f5802, %f5803, %f5804, %f5805, %f5806, %f5807, %f5808, %f5809}, {%r5199, %r5200, %r5201, %r5202, %r5203, %r5204, %r5205, %r5206}, {%r5175, %r5176, %r5177, %r5178, %r5179, %r5180, %r5181, %r5182}, {%f5738, %f5739, %f5740, %f5741, %f5742, %f5743, %f5744, %f5745};
	wmma.mma.sync.aligned.row.col.m16n16k16.f32.f32 {%f5810, %f5811, %f5812, %f5813, %f5814, %f5815, %f5816, %f5817}, {%r5199, %r5200, %r5201, %r5202, %r5203, %r5204, %r5205, %r5206}, {%r5183, %r5184, %r5185, %r5186, %r5187, %r5188, %r5189, %r5190}, {%f5746, %f5747, %f5748, %f5749, %f5750, %f5751, %f5752, %f5753};
	wmma.mma.sync.aligned.row.col.m16n16k16.f32.f32 {%f5818, %f5819, %f5820, %f5821, %f5822, %f5823, %f5824, %f5825}, {%r5199, %r5200, %r5201, %r5202, %r5203, %r5204, %r5205, %r5206}, {%r5191, %r5192, %r5193, %r5194, %r5195, %r5196, %r5197, %r5198}, {%f5754, %f5755, %f5756, %f5757, %f5758, %f5759, %f5760, %f5761};
	wmma.load.a.sync.aligned.row.m16n16k16.shared.f16 	{%r5207, %r5208, %r5209, %r5210, %r5211, %r5212, %r5213, %r5214}, [%r267], %r155;
	wmma.load.b.sync.aligned.col.m16n16k16.shared.f16 	{%r5215, %r5216, %r5217, %r5218, %r5219, %r5220, %r5221, %r5222}, [%r276], %r155;
	wmma.mma.sync.aligned.row.col.m16n16k16.f32.f32 {%f5826, %f5827, %f5828, %f5829, %f5830, %f5831, %f5832, %f5833}, {%r5207, %r5208, %r5209, %r5210, %r5211, %r5212, %r5213, %r5214}, {%r5215, %r5216, %r5217, %r5218, %r5219, %r5220, %r5221, %r5222}, {%f5762, %f5763, %f5764, %f5765, %f5766, %f5767, %f5768, %f5769};
	wmma.load.b.sync.aligned.col.m16n16k16.shared.f16 	{%r5223, %r5224, %r5225, %r5226, %r5227, %r5228, %r5229, %r5230}, [%r285], %r155;
	wmma.mma.sync.aligned.row.col.m16n16k16.f32.f32 {%f5834, %f5835, %f5836, %f5837, %f5838, %f5839, %f5840, %f5841}, {%r5207, %r5208, %r5209, %r5210, %r5211, %r5212, %r5213, %r5214}, {%r5223, %r5224, %r5225, %r5226, %r5227, %r5228, %r5229, %r5230}, {%f5770, %f5771, %f5772, %f5773, %f5774, %f5775, %f5776, %f5777};
	wmma.load.b.sync.aligned.col.m16n16k16.shared.f16 	{%r5231, %r5232, %r5233, %r5234, %r5235, %r5236, %r5237, %r5238}, [%r294], %r155;
	wmma.mma.sync.aligned.row.col.m16n16k16.f32.f32 {%f5842, %f5843, %f5844, %f5845, %f5846, %f5847, %f5848, %f5849}, {%r5207, %r5208, %r5209, %r5210, %r5211, %r5212, %r5213, %r5214}, {%r5231, %r5232, %r5233, %r5234, %r5235, %r5236, %r5237, %r5238}, {%f5778, %f5779, %f5780, %f5781, %f5782, %f5783, %f5784, %f5785};
	wmma.load.b.sync.aligned.col.m16n16k16.shared.f16 	{%r5239, %r5240, %r5241, %r5242, %r5243, %r5244, %r5245, %r5246}, [%r303], %r155;
	wmma.mma.sync.aligned.row.col.m16n16k16.f32.f32 {%f5850, %f5851, %f5852, %f5853, %f5854, %f5855, %f5856, %f5857}, {%r5207, %r5208, %r5209, %r5210, %r5211, %r5212, %r5213, %r5214}, {%r5239, %r5240, %r5241, %r5242, %r5243, %r5244, %r5245, %r5246}, {%f5786, %f5787, %f5788, %f5789, %f5790, %f5791, %f5792, %f5793};
	wmma.load.a.sync.aligned.row.m16n16k16.shared.f16 	{%r5247, %r5248, %r5249, %r5250, %r5251, %r5252, %r5253, %r5254}, [%r312], %r155;
	wmma.mma.sync.aligned.row.col.m16n16k16.f32.f32 {%f5858, %f5859, %f5860, %f5861, %f5862, %f5863, %f5864, %f5865}, {%r5247, %r5248, %r5249, %r5250, %r5251, %r5252, %r5253, %r5254}, {%r5215, %r5216, %r5217, %r5218, %r5219, %r5220, %r5221, %r5222}, {%f5794, %f5795, %f5796, %f5797, %f5798, %f5799, %f5800, %f5801};
	wmma.mma.sync.aligned.row.col.m16n16k16.f32.f32 {%f5866, %f5867, %f5868, %f5869, %f5870, %f5871, %f5872, %f5873}, {%r5247, %r5248, %r5249, %r5250, %r5251, %r5252, %r5253, %r5254}, {%r5223, %r5224, %r5225, %r5226, %r5227, %r5228, %r5229, %r5230}, {%f5802, %f5803, %f5804, %f5805, %f5806, %f5807, %f5808, %f5809};
	wmma.mma.sync.aligned.row.col.m16n16k16.f32.f32 {%f5874, %f5875, %f5876, %f5877, %f5878, %f5879, %f5880, %f5881}, {%r5247, %r5248, %r5249, %r5250, %r5251, %r5252, %r5253, %r5254}, {%r5231, %r5232, %r5233, %r5234, %r5235, %r5236, %r5237, %r5238}, {%f5810, %f5811, %f5812, %f5813, %f5814, %f5815, %f5816, %f5817};
	wmma.mma.sync.aligned.row.col.m16n16k16.f32.f32 {%f5882, %f5883, %f5884, %f5885, %f5886, %f5887, %f5888, %f5889}, {%r5247, %r5248, %r5249, %r5250, %r5251, %r5252, %r5253, %r5254}, {%r5239, %r5240, %r5241, %r5242, %r5243, %r5244, %r5245, %r5246}, {%f5818, %f5819, %f5820, %f5821, %f5822, %f5823, %f5824, %f5825};
	wmma.load.a.sync.aligned.row.m16n16k16.shared.f16 	{%r5255, %r5256, %r5257, %r5258, %r5259, %r5260, %r5261, %r5262}, [%r321], %r155;
	wmma.load.b.sync.aligned.col.m16n16k16.shared.f16 	{%r5263, %r5264, %r5265, %r5266, %r5267, %r5268, %r5269, %r5270}, [%r330], %r155;
	wmma.mma.sync.aligned.row.col.m16n16k16.f32.f32 {%f5890, %f5891, %f5892, %f5893, %f5894, %f5895, %f5896, %f5897}, {%r5255, %r5256, %r5257, %r5258, %r5259, %r5260, %r5261, %r5262}, {%r5263, %r5264, %r5265, %r5266, %r5267, %r5268, %r5269, %r5270}, {%f5826, %f5827, %f5828, %f5829, %f5830, %f5831, %f5832, %f5833};
	wmma.load.b.sync.aligned.col.m16n16k16.shared.f16 	{%r5271, %r5272, %r5273, %r5274, %r5275, %r5276, %r5277, %r5278}, [%r339], %r155;
	wmma.mma.sync.aligned.row.col.m16n16k16.f32.f32 {%f5898, %f5899, %f5900, %f5901, %f5902, %f5903, %f5904, %f5905}, {%r5255, %r5256, %r5257, %r5258, %r5259, %r5260, %r5261, %r5262}, {%r5271, %r5272, %r5273, %r5274, %r5275, %r5276, %r5277, %r5278}, {%f5834, %f5835, %f5836, %f5837, %f5838, %f5839, %f5840, %f5841};
	wmma.load.b.sync.aligned.col.m16n16k16.shared.f16 	{%r5279, %r5280, %r5281, %r5282, %r5283, %r5284, %r5285, %r5286}, [%r348], %r155;
	wmma.mma.sync.aligned.row.col.m16n16k16.f32.f32 {%f5906, %f5907, %f5908, %f5909, %f5910, %f5911, %f5912, %f5913}, {%r5255, %r5256, %r5257, %r5258, %r5259, %r5260, %r5261, %r5262}, {%r5279, %r5280, %r5281, %r5282, %r5283, %r5284, %r5285, %r5286}, {%f5842, %f5843, %f5844, %f5845, %f5846, %f5847, %f5848, %f5849};
	wmma.load.b.sync.aligned.col.m16n16k16.shared.f16 	{%r5287, %r5288, %r5289, %r5290, %r5291, %r5292, %r5293, %r5294}, [%r357], %r155;
	wmma.mma.sync.aligned.row.col.m16n16k16.f32.f32 {%f5914, %f5915, %f5916, %f5917, %f5918, %f5919, %f5920, %f5921}, {%r5255, %r5256, %r5257, %r5258, %r5259, %r5260, %r5261, %r5262}, {%r5287, %r5288, %r5289, %r5290, %r5291, %r5292, %r5293, %r5294}, {%f5850, %f5851, %f5852, %f5853, %f5854, %f5855, %f5856, %f5857};
	wmma.load.a.sync.aligned.row.m16n16k16.shared.f16 	{%r5295, %r5296, %r5297, %r5298, %r5299, %r5300, %r5301, %r5302}, [%r366], %r155;
	wmma.mma.sync.aligned.row.col.m16n16k16.f32.f32 {%f5922, %f5923, %f5924, %f5925, %f5926, %f5927, %f5928, %f5929}, {%r5295, %r5296, %r5297, %r5298, %r5299, %r5300, %r5301, %r5302}, {%r5263, %r5264, %r5265, %r5266, %r5267, %r5268, %r5269, %r5270}, {%f5858, %f5859, %f5860, %f5861, %f5862, %f5863, %f5864, %f5865};
	wmma.mma.sync.aligned.row.col.m16n16k16.f32.f32 {%f5930, %f5931, %f5932, %f5933, %f5934, %f5935, %f5936, %f5937}, {%r5295, %r5296, %r5297, %r5298, %r5299, %r5300, %r5301, %r5302}, {%r5271, %r5272, %r5273, %r5274, %r5275, %r5276, %r5277, %r5278}, {%f5866, %f5867, %f5868, %f5869, %f5870, %f5871, %f5872, %f5873};
	wmma.mma.sync.aligned.row.col.m16n16k16.f32.f32 {%f5938, %f5939, %f5940, %f5941, %f5942, %f5943, %f5944, %f5945}, {%r5295, %r5296, %r5297, %r5298, %r5299, %r5300, %r5301, %r5302}, {%r5279, %r5280, %r5281, %r5282, %r5283, %r5284, %r5285, %r5286}, {%f5874, %f5875, %f5876, %f5877, %f5878, %f5879, %f5880, %f5881};
	wmma.mma.sync.aligned.row.col.m16n16k16.f32.f32 {%f5946, %f5947, %f5948, %f5949, %f5950, %f5951, %f5952, %f5953}, {%r5295, %r5296, %r5297, %r5298, %r5299, %r5300, %r5301, %r5302}, {%r5287, %r5288, %r5289, %r5290, %r5291, %r5292, %r5293, %r5294}, {%f5882, %f5883, %f5884, %f5885, %f5886, %f5887, %f5888, %f5889};
	bar.sync 	0;
	ld.global.v4.u32 	{%r5303, %r5304, %r5305, %r5306}, [%rd24+2944];
	st.shared.v4.u32 	[%r9], {%r5303, %r5304, %r5305, %r5306};
	ld.global.v4.u32 	{%r5307, %r5308, %r5309, %r5310}, [%rd24+35712];
	st.shared.v4.u32 	[%r9+640], {%r5307, %r5308, %r5309, %r5310};
	ld.global.v4.u32 	{%r5311, %r5312, %r5313, %r5314}, [%rd24+68480];
	st.shared.v4.u32 	[%r9+1280], {%r5311, %r5312, %r5313, %r5314};
	ld.global.v4.u32 	{%r5315, %r5316, %r5317, %r5318}, [%rd24+101248];
	st.shared.v4.u32 	[%r9+1920], {%r5315, %r5316, %r5317, %r5318};
	ld.global.v4.u32 	{%r5319, %r5320, %r5321, %r5322}, [%rd24+134016];
	st.shared.v4.u32 	[%r9+2560], {%r5319, %r5320, %r5321, %r5322};
	ld.global.v4.u32 	{%r5323, %r5324, %r5325, %r5326}, [%rd24+166784];
	st.shared.v4.u32 	[%r9+3200], {%r5323, %r5324, %r5325, %r5326};
	ld.global.v4.u32 	{%r5327, %r5328, %r5329, %r5330}, [%rd24+199552];
	st.shared.v4.u32 	[%r9+3840], {%r5327, %r5328, %r5329, %r5330};
	ld.global.v4.u32 	{%r5331, %r5332, %r5333, %r5334}, [%rd24+232320];
	st.shared.v4.u32 	[%r9+4480], {%r5331, %r5332, %r5333, %r5334};
	bar.sync 	0;
	wmma.load.a.sync.aligned.row.m16n16k16.shared.f16 	{%r5335, %r5336, %r5337, %r5338, %r5339, %r5340, %r5341, %r5342}, [%r10], %r155;
	wmma.load.b.sync.aligned.col.m16n16k16.shared.f16 	{%r5343, %r5344, %r5345, %r5346, %r5347, %r5348, %r5349, %r5350}, [%r168], %r155;
	wmma.mma.sync.aligned.row.col.m16n16k16.f32.f32 {%f5954, %f5955, %f5956, %f5957, %f5958, %f5959, %f5960, %f5961}, {%r5335, %r5336, %r5337, %r5338, %r5339, %r5340, %r5341, %r5342}, {%r5343, %r5344, %r5345, %r5346, %r5347, %r5348, %r5349, %r5350}, {%f5890, %f5891, %f5892, %f5893, %f5894, %f5895, %f5896, %f5897};
	wmma.load.b.sync.aligned.col.m16n16k16.shared.f16 	{%r5351, %r5352, %r5353, %r5354, %r5355, %r5356, %r5357, %r5358}, [%r177], %r155;
	wmma.mma.sync.aligned.row.col.m16n16k16.f32.f32 {%f5962, %f5963, %f5964, %f5965, %f5966, %f5967, %f5968, %f5969}, {%r5335, %r5336, %r5337, %r5338, %r5339, %r5340, %r5341, %r5342}, {%r5351, %r5352, %r5353, %r5354, %r5355, %r5356, %r5357, %r5358}, {%f5898, %f5899, %f5900, %f5901, %f5902, %f5903, %f5904, %f5905};
	wmma.load.b.sync.aligned.col.m16n16k16.shared.f16 	{%r5359, %r5360, %r5361, %r5362, %r5363, %r5364, %r5365, %r5366}, [%r186], %r155;
	wmma.mma.sync.aligned.row.col.m16n16k16.f32.f32 {%f5970, %f5971, %f5972, %f5973, %f5974, %f5975, %f5976, %f5977}, {%r5335, %r5336, %r5337, %r5338, %r5339, %r5340, %r5341, %r5342}, {%r5359, %r5360, %r5361, %r5362, %r5363, %r5364, %r5365, %r5366}, {%f5906, %f5907, %f5908, %f5909, %f5910, %f5911, %f5912, %f5913};
	wmma.load.b.sync.aligned.col.m16n16k16.shared.f16 	{%r5367, %r5368, %r5369, %r5370, %r5371, %r5372, %r5373, %r5374}, [%r195], %r155;
	wmma.mma.sync.aligned.row.col.m16n16k16.f32.f32 {%f5978, %f5979, %f5980, %f5981, %f5982, %f5983, %f5984, %f5985}, {%r5335, %r5336, %r5337, %r5338, %r5339, %r5340, %r5341, %r5342}, {%r5367, %r5368, %r5369, %r5370, %r5371, %r5372, %r5373, %r5374}, {%f5914, %f5915, %f5916, %f5917, %f5918, %f5919, %f5920, %f5921};
	wmma.load.a.sync.aligned.row.m16n16k16.shared.f16 	{%r5375, %r5376, %r5377, %r5378, %r5379, %r5380, %r5381, %r5382}, [%r204], %r155;
	wmma.mma.sync.aligned.row.col.m16n16k16.f32.f32 {%f5986, %f5987, %f5988, %f5989, %f5990, %f5991, %f5992, %f5993}, {%r5375, %r5376, %r5377, %r5378, %r5379, %r5380, %r5381, %r5382}, {%r5343, %r5344, %r5345, %r5346, %r5347, %r5348, %r5349, %r5350}, {%f5922, %f5923, %f5924, %f5925, %f5926, %f5927, %f5928, %f5929};
	wmma.mma.sync.aligned.row.col.m16n16k16.f32.f32 {%f5994, %f5995, %f5996, %f5997, %f5998, %f5999, %f6000, %f6001}, {%r5375, %r5376, %r5377, %r5378, %r5379, %r5380, %r5381, %r5382}, {%r5351, %r5352, %r5353, %r5354, %r5355, %r5356, %r5357, %r5358}, {%f5930, %f5931, %f5932, %f5933, %f5934, %f5935, %f5936, %f5937};
	wmma.mma.sync.aligned.row.col.m16n16k16.f32.f32 {%f6002, %f6003, %f6004, %f6005, %f6006, %f6007, %f6008, %f6009}, {%r5375, %r5376, %r5377, %r5378, %r5379, %r5380, %r5381, %r5382}, {%r5359, %r5360, %r5361, %r5362, %r5363, %r5364, %r5365, %r5366}, {%f5938, %f5939, %f5940, %f5941, %f5942, %f5943, %f5944, %f5945};
	wmma.mma.sync.aligned.row.col.m16n16k16.f32.f32 {%f6010, %f6011, %f6012, %f6013, %f6014, %f6015, %f6016, %f6017}, {%r5375, %r5376, %r5377, %r5378, %r5379, %r5380, %r5381, %r5382}, {%r5367, %r5368, %r5369, %r5370, %r5371, %r5372, %r5373, %r5374}, {%f5946, %f5947, %f5948, %f5949, %f5950, %f5951, %f5952, %f5953};
	wmma.load.a.sync.aligned.row.m16n16k16.shared.f16 	{%r5383, %r5384, %r5385, %r5386, %r5387, %r5388, %r5389, %r5390}, [%r213], %r155;
	wmma.load.b.sync.aligned.col.m16n16k16.shared.f16 	{%r5391, %r5392, %r5393, %r5394, %r5395, %r5396, %r5397, %r5398}, [%r222], %r155;
	wmma.mma.sync.aligned.row.col.m16n16k16.f32.f32 {%f6018, %f6019, %f6020, %f6021, %f6022, %f6023, %f6024, %f6025}, {%r5383, %r5384, %r5385, %r5386, %r5387, %r5388, %r5389, %r5390}, {%r5391, %r5392, %r5393, %r5394, %r5395, %r5396, %r5397, %r5398}, {%f5954, %f5955, %f5956, %f5957, %f5958, %f5959, %f5960, %f5961};
	wmma.load.b.sync.aligned.col.m16n16k16.shared.f16 	{%r5399, %r5400, %r5401, %r5402, %r5403, %r5404, %r5405, %r5406}, [%r231], %r155;
	wmma.mma.sync.aligned.row.col.m16n16k16.f32.f32 {%f6026, %f6027, %f6028, %f6029, %f6030, %f6031, %f6032, %f6033}, {%r5383, %r5384, %r5385, %r5386, %r5387, %r5388, %r5389, %r5390}, {%r5399, %r5400, %r5401, %r5402, %r5403, %r5404, %r5405, %r5406}, {%f5962, %f5963, %f5964, %f5965, %f5966, %f5967, %f5968, %f5969};
	wmma.load.b.sync.aligned.col.m16n16k16.shared.f16 	{%r5407, %r5408, %r5409, %r5410, %r5411, %r5412, %r5413, %r5414}, [%r240], %r155;
	wmma.mma.sync.aligned.row.col.m16n16k16.f32.f32 {%f6034, %f6035, %f6036, %f6037, %f6038, %f6039, %f6040, %f6041}, {%r5383, %r5384, %r5385, %r5386, %r5387, %r5388, %r5389, %r5390}, {%r5407, %r5408, %r5409, %r5410, %r5411, %r5412, %r5413, %r5414}, {%f5970, %f5971, %f5972, %f5973, %f5974, %f5975, %f5976, %f5977};
	wmma.load.b.sync.aligned.col.m16n16k16.shared.f16 	{%r5415, %r5416, %r5417, %r5418, %r5419, %r5420, %r5421, %r5422}, [%r249], %r155;
	wmma.mma.sync.aligned.row.col.m16n16k16.f32.f32 {%f6042, %f6043, %f6044, %f6045, %f6046, %f6047, %f6048, %f6049}, {%r5383, %r5384, %r5385, %r5386, %r5387, %r5388, %r5389, %r5390}, {%r5415, %r5416, %r5417, %r5418, %r5419, %r5420, %r5421, %r5422}, {%f5978, %f5979, %f5980, %f5981, %f5982, %f5983, %f5984, %f5985};
	wmma.load.a.sync.aligned.row.m16n16k16.shared.f16 	{%r5423, %r5424, %r5425, %r5426, %r5427, %r5428, %r5429, %r5430}, [%r258], %r155;
	wmma.mma.sync.aligned.row.col.m16n16k16.f32.f32 {%f6050, %f6051, %f6052, %f6053, %f6054, %f6055, %f6056, %f6057}, {%r5423, %r5424, %r5425, %r5426, %r5427, %r5428, %r5429, %r5430}, {%r5391, %r5392, %r5393, %r5394, %r5395, %r5396, %r5397, %r5398}, {%f5986, %f5987, %f5988, %f5989, %f5990, %f5991, %f5992, %f5993};
	wmma.mma.sync.aligned.row.col.m16n16k16.f32.f32 {%f6058, %f6059, %f6060, %f6061, %f6062, %f6063, %f6064, %f6065}, {%r5423, %r5424, %r5425, %r5426, %r5427, %r5428, %r5429, %r5430}, {%r5399, %r5400, %r5401, %r5402, %r5403, %r5404, %r5405, %r5406}, {%f5994, %f5995, %f5996, %f5997, %f5998, %f5999, %f6000, %f6001};
	wmma.mma.sync.aligned.row.col.m16n16k16.f32.f32 {%f6066, %f6067, %f6068, %f6069, %f6070, %f6071, %f6072, %f6073}, {%r5423, %r5424, %r5425, %r5426, %r5427, %r5428, %r5429, %r5430}, {%r5407, %r5408, %r5409, %r5410, %r5411, %r5412, %r5413, %r5414}, {%f6002, %f6003, %f6004, %f6005, %f6006, %f6007, %f6008, %f6009};
	wmma.mma.sync.aligned.row.col.m16n16k16.f32.f32 {%f6074, %f6075, %f6076, %f6077, %f6078, %f6079, %f6080, %f6081}, {%r5423, %r5424, %r5425, %r5426, %r5427, %r5428, %r5429, %r5430}, {%r5415, %r5416, %r5417, %r5418, %r5419, %r5420, %r5421, %r5422}, {%f6010, %f6011, %f6012, %f6013, %f6014, %f6015, %f6016, %f6017};
	wmma.load.a.sync.aligned.row.m16n16k16.shared.f16 	{%r5431, %r5432, %r5433, %r5434, %r5435, %r5436, %r5437, %r5438}, [%r267], %r155;
	wmma.load.b.sync.aligned.col.m16n16k16.shared.f16 	{%r5439, %r5440, %r5441, %r5442, %r5443, %r5444, %r5445, %r5446}, [%r276], %r155;
	wmma.mma.sync.aligned.row.col.m16n16k16.f32.f32 {%f6082, %f6083, %f6084, %f6085, %f6086, %f6087, %f6088, %f6089}, {%r5431, %r5432, %r5433, %r5434, %r5435, %r5436, %r5437, %r5438}, {%r5439, %r5440, %r5441, %r5442, %r5443, %r5444, %r5445, %r5446}, {%f6018, %f6019, %f6020, %f6021, %f6022, %f6023, %f6024, %f6025};
	wmma.load.b.sync.aligned.col.m16n16k16.shared.f16 	{%r5447, %r5448, %r5449, %r5450, %r5451, %r5452, %r5453, %r5454}, [%r285], %r155;
	wmma.mma.sync.aligned.row.col.m16n16k16.f32.f32 {%f6090, %f6091, %f6092, %f6093, %f6094, %f6095, %f6096, %f6097}, {%r5431, %r5432, %r5433, %r5434, %r5435, %r5436, %r5437, %r5438}, {%r5447, %r5448, %r5449, %r5450, %r5451, %r5452, %r5453, %r5454}, {%f6026, %f6027, %f6028, %f6029, %f6030, %f6031, %f6032, %f6033};
	wmma.load.b.sync.aligned.col.m16n16k16.shared.f16 	{%r5455, %r5456, %r5457, %r5458, %r5459, %r5460, %r5461, %r5462}, [%r294], %r155;
	wmma.mma.sync.aligned.row.col.m16n16k16.f32.f32 {%f6098, %f6099, %f6100, %f6101, %f6102, %f6103, %f6104, %f6105}, {%r5431, %r5432, %r5433, %r5434, %r5435, %r5436, %r5437, %r5438}, {%r5455, %r5456, %r5457, %r5458, %r5459, %r5460, %r5461, %r5462}, {%f6034, %f6035, %f6036, %f6037, %f6038, %f6039, %f6040, %f6041};
	wmma.load.b.sync.aligned.col.m16n16k16.shared.f16 	{%r5463, %r5464, %r5465, %r5466, %r5467, %r5468, %r5469, %r5470}, [%r303], %r155;
	wmma.mma.sync.aligned.row.col.m16n16k16.f32.f32 {%f6106, %f6107, %f6108, %f6109, %f6110, %f6111, %f6112, %f6113}, {%r5431, %r5432, %r5433, %r5434, %r5435, %r5436, %r5437, %r5438}, {%r5463, %r5464, %r5465, %r5466, %r5467, %r5468, %r5469, %r5470}, {%f6042, %f6043, %f6044, %f6045, %f6046, %f6047, %f6048, %f6049};
	wmma.load.a.sync.aligned.row.m16n16k16.shared.f16 	{%r5471, %r5472, %r5473, %r5474, %r5475, %r5476, %r5477, %r5478}, [%r312], %r155;
	wmma.mma.sync.aligned.row.col.m16n16k16.f32.f32 {%f6114, %f6115, %f6116, %f6117, %f6118, %f6119, %f6120, %f6121}, {%r5471, %r5472, %r5473, %r5474, %r5475, %r5476, %r5477, %r5478}, {%r5439, %r5440, %r5441, %r5442, %r5443, %r5444, %r5445, %r5446}, {%f6050, %f6051, %f6052, %f6053, %f6054, %f6055, %f6056, %f6057};
	wmma.mma.sync.aligned.row.col.m16n16k16.f32.f32 {%f6122, %f6123, %f6124, %f6125, %f6126, %f6127, %f6128, %f6129}, {%r5471, %r5472, %r5473, %r5474, %r5475, %r5476, %r5477, %r5478}, {%r5447, %r5448, %r5449, %r5450, %r5451, %r5452, %r5453, %r5454}, {%f6058, %f6059, %f6060, %f6061, %f6062, %f6063, %f6064, %f6065};
	wmma.mma.sync.aligned.row.col.m16n16k16.f32.f32 {%f6130, %f6131, %f6132, %f6133, %f6134, %f6135, %f6136, %f6137}, {%r5471, %r5472, %r5473, %r5474, %r5475, %r5476, %r5477, %r5478}, {%r5455, %r5456, %r5457, %r5458, %r5459, %r5460, %r5461, %r5462}, {%f6066, %f6067, %f6068, %f6069, %f6070, %f6071, %f6072, %f6073};
	wmma.mma.sync.aligned.row.col.m16n16k16.f32.f32 {%f6138, %f6139, %f6140, %f6141, %f6142, %f6143, %f6144, %f6145}, {%r5471, %r5472, %r5473, %r5474, %r5475, %r5476, %r5477, %r5478}, {%r5463, %r5464, %r5465, %r5466, %r5467, %r5468, %r5469, %r5470}, {%f6074, %f6075, %f6076, %f6077, %f6078, %f6079, %f6080, %f6081};
	wmma.load.a.sync.aligned.row.m16n16k16.shared.f16 	{%r5479, %r5480, %r5481, %r5482, %r5483, %r5484, %r5485, %r5486}, [%r321], %r155;
	wmma.load.b.sync.aligned.col.m16n16k16.shared.f16 	{%r5487, %r5488, %r5489, %r5490, %r5491, %r5492, %r5493, %r5494}, [%r330], %r155;
	wmma.mma.sync.aligned.row.col.m16n16k16.f32.f32 {%f6146, %f6147, %f6148, %f6149, %f6150, %f6151, %f6152, %f6153}, {%r5479, %r5480, %r5481, %r5482, %r5483, %r5484, %r5485, %r5486}, {%r5487, %r5488, %r5489, %r5490, %r5491, %r5492, %r5493, %r5494}, {%f6082, %f6083, %f6084, %f6085, %f6086, %f6087, %f6088, %f6089};
	wmma.load.b.sync.aligned.col.m16n16k16.shared.f16 	{%r5495, %r5496, %r5497, %r5498, %r5499, %r5500, %r5501, %r5502}, [%r339], %r155;
	wmma.mma.sync.aligned.row.col.m16n16k16.f32.f32 {%f6154, %f6155, %f6156, %f6157, %f6158, %f6159, %f6160, %f6161}, {%r5479, %r5480, %r5481, %r5482, %r5483, %r5484, %r5485, %r5486}, {%r5495, %r5496, %r5497, %r5498, %r5499, %r5500, %r5501, %r5502}, {%f6090, %f6091, %f6092, %f6093, %f6094, %f6095, %f6096, %f6097};
	wmma.load.b.sync.aligned.col.m16n16k16.shared.f16 	{%r5503, %r5504, %r5505, %r5506, %r5507, %r5508, %r5509, %r5510}, [%r348], %r155;
	wmma.mma.sync.aligned.row.col.m16n16k16.f32.f32 {%f6162, %f6163, %f6164, %f6165, %f6166, %f6167, %f6168, %f6169}, {%r5479, %r5480, %r5481, %r5482, %r5483, %r5484, %r5485, %r5486}, {%r5503, %r5504, %r5505, %r5506, %r5507, %r5508, %r5509, %r5510}, {%f6098, %f6099, %f6100, %f6101, %f6102, %f6103, %f6104, %f6105};
	wmma.load.b.sync.aligned.col.m16n16k16.shared.f16 	{%r5511, %r5512, %r5513, %r5514, %r5515, %r5516, %r5517, %r5518}, [%r357], %r155;
	wmma.mma.sync.aligned.row.col.m16n16k16.f32.f32 {%f6170, %f6171, %f6172, %f6173, %f6174, %f6175, %f6176, %f6177}, {%r5479, %r5480, %r5481, %r5482, %r5483, %r5484, %r5485, %r5486}, {%r5511, %r5512, %r5513, %r5514, %r5515, %r5516, %r5517, %r5518}, {%f6106, %f6107, %f6108, %f6109, %f6110, %f6111, %f6112, %f6113};
	wmma.load.a.sync.aligned.row.m16n16k16.shared.f16 	{%r5519, %r5520, %r5521, %r5522, %r5523, %r5524, %r5525, %r5526}, [%r366], %r155;
	wmma.mma.sync.aligned.row.col.m16n16k16.f32.f32 {%f6178, %f6179, %f6180, %f6181, %f6182, %f6183, %f6184, %f6185}, {%r5519, %r5520, %r5521, %r5522, %r5523, %r5524, %r5525, %r5526}, {%r5487, %r5488, %r5489, %r5490, %r5491, %r5492, %r5493, %r5494}, {%f6114, %f6115, %f6116, %f6117, %f6118, %f6119, %f6120, %f6121};
	wmma.mma.sync.aligned.row.col.m16n16k16.f32.f32 {%f6186, %f6187, %f6188, %f6189, %f6190, %f6191, %f6192, %f6193}, {%r5519, %r5520, %r5521, %r5522, %r5523, %r5524, %r5525, %r5526}, {%r5495, %r5496, %r5497, %r5498, %r5499, %r5500, %r5501, %r5502}, {%f6122, %f6123, %f6124, %f6125, %f6126, %f6127, %f6128, %f6129};
	wmma.mma.sync.aligned.row.col.m16n16k16.f32.f32 {%f6194, %f6195, %f6196, %f6197, %f6198, %f6199, %f6200, %f6201}, {%r5519, %r5520, %r5521, %r5522, %r5523, %r5524, %r5525, %r5526}, {%r5503, %r5504, %r5505, %r5506, %r5507, %r5508, %r5509, %r5510}, {%f6130, %f6131, %f6132, %f6133, %f6134, %f6135, %f6136, %f6137};
	wmma.mma.sync.aligned.row.col.m16n16k16.f32.f32 {%f6202, %f6203, %f6204, %f6205, %f6206, %f6207, %f6208, %f6209}, {%r5519, %r5520, %r5521, %r5522, %r5523, %r5524, %r5525, %r5526}, {%r5511, %r5512, %r5513, %r5514, %r5515, %r5516, %r5517, %r5518}, {%f6138, %f6139, %f6140, %f6141, %f6142, %f6143, %f6144, %f6145};
	bar.sync 	0;
	ld.global.v4.u32 	{%r5527, %r5528, %r5529, %r5530}, [%rd24+3072];
	st.shared.v4.u32 	[%r9], {%r5527, %r5528, %r5529, %r5530};
	ld.global.v4.u32 	{%r5531, %r5532, %r5533, %r5534}, [%rd24+35840];
	st.shared.v4.u32 	[%r9+640], {%r5531, %r5532, %r5533, %r5534};
	ld.global.v4.u32 	{%r5535, %r5536, %r5537, %r5538}, [%rd24+68608];
	st.shared.v4.u32 	[%r9+1280], {%r5535, %r5536, %r5537, %r5538};
	ld.global.v4.u32 	{%r5539, %r5540, %r5541, %r5542}, [%rd24+101376];
	st.shared.v4.u32 	[%r9+1920], {%r5539, %r5540, %r5541, %r5542};
	ld.global.v4.u32 	{%r5543, %r5544, %r5545, %r5546}, [%rd24+134144];
	st.shared.v4.u32 	[%r9+2560], {%r5543, %r5544, %r5545, %r5546};
	ld.global.v4.u32 	{%r5547, %r5548, %r5549, %r5550}, [%rd24+166912];
	st.shared.v4.u32 	[%r9+3200], {%r5547, %r5548, %r5549, %r5550};
	ld.global.v4.u32 	{%r5551, %r5552, %r5553, %r5554}, [%rd24+199680];
	st.shared.v4.u32 	[%r9+3840], {%r5551, %r5552, %r5553, %r5554};
	ld.global.v4.u32 	{%r5555, %r5556, %r5557, %r5558}, [%rd24+232448];
	st.shared.v4.u32 	[%r9+4480], {%r5555, %r5556, %r5557, %r5558};
	bar.sync 	0;
	wmma.load.a.sync.aligned.row.m16n16k16.shared.f16 	{%r5559, %r5560, %r5561, %r5562, %r5563, %r5564, %r5565, %r5566}, [%r10], %r155;
	wmma.load.b.sync.aligned.col.m16n16k16.shared.f16 	{%r5567, %r5568, %r5569, %r5570, %r5571, %r5572, %r5573, %r5574}, [%r168], %r155;
	wmma.mma.sync.aligned.row.col.m16n16k16.f32.f32 {%f6210, %f6211, %f6212, %f6213, %f6214, %f6215, %f6216, %f6217}, {%r5559, %r5560, %r5561, %r5562, %r5563, %r5564, %r5565, %r5566}, {%r5567, %r5568, %r5569, %r5570, %r5571, %r5572, %r5573, %r5574}, {%f6146, %f6147, %f6148, %f6149, %f6150, %f6151, %f6152, %f6153};
	wmma.load.b.sync.aligned.col.m16n16k16.shared.f16 	{%r5575, %r5576, %r5577, %r5578, %r5579, %r5580, %r5581, %r5582}, [%r177], %r155;
	wmma.mma.sync.aligned.row.col.m16n16k16.f32.f32 {%f6218, %f6219, %f6220, %f6221, %f6222, %f6223, %f6224, %f6225}, {%r5559, %r5560, %r5561, %r5562, %r5563, %r5564, %r5565, %r5566}, {%r5575, %r5576, %r5577, %r5578, %r5579, %r5580, %r5581, %r5582}, {%f6154, %f6155, %f6156, %f6157, %f6158, %f6159, %f6160, %f6161};
	wmma.load.b.sync.aligned.col.m16n16k16.shared.f16 	{%r5583, %r5584, %r5585, %r5586, %r5587, %r5588, %r5589, %r5590}, [%r186], %r155;
	wmma.mma.sync.aligned.row.col.m16n16k16.f32.f32 {%f6226, %f6227, %f6228, %f6229, %f6230, %f6231, %f6232, %f6233}, {%r5559, %r5560, %r5561, %r5562, %r5563, %r5564, %r5565, %r5566}, {%r5583, %r5584, %r5585, %r5586, %r5587, %r5588, %r5589, %r5590}, {%f6162, %f6163, %f6164, %f6165, %f6166, %f6167, %f6168, %f6169};
	wmma.load.b.sync.aligned.col.m16n16k16.shared.f16 	{%r5591, %r5592, %r5593, %r5594, %r5595, %r5596, %r5597, %r5598}, [%r195], %r155;
	wmma.mma.sync.aligned.row.col.m16n16k16.f32.f32 {%f6234, %f6235, %f6236, %f6237, %f6238, %f6239, %f6240, %f6241}, {%r5559, %r5560, %r5561, %r5562, %r5563, %r5564, %r5565, %r5566}, {%r5591, %r5592, %r5593, %r5594, %r5595, %r5596, %r5597, %r5598}, {%f6170, %f6171, %f6172, %f6173, %f6174, %f6175, %f6176, %f6177};
	wmma.load.a.sync.aligned.row.m16n16k16.shared.f16 	{%r5599, %r5600, %r5601, %r5602, %r5603, %r5604, %r5605, %r5606}, [%r204], %r155;
	wmma.mma.sync.aligned.row.col.m16n16k16.f32.f32 {%f6242, %f6243, %f6244, %f6245, %f6246, %f6247, %f6248, %f6249}, {%r5599, %r5600, %r5601, %r5602, %r5603, %r5604, %r5605, %r5606}, {%r5567, %r5568, %r5569, %r5570, %r5571, %r5572, %r5573, %r5574}, {%f6178, %f6179, %f6180, %f6181, %f6182, %f6183, %f6184, %f6185};
	wmma.mma.sync.aligned.row.col.m16n16k16.f32.f32 {%f6250, %f6251, %f6252, %f6253, %f6254, %f6255, %f6256, %f6257}, {%r5599, %r5600, %r5601, %r5602, %r5603, %r5604, %r5605, %r5606}, {%r5575, %r5576, %r5577, %r5578, %r5579, %r5580, %r5581, %r5582}, {%f6186, %f6187, %f6188, %f6189, %f6190, %f6191, %f6192, %f6193};
	wmma.mma.sync.aligned.row.col.m16n16k16.f32.f32 {%f6258, %f6259, %f6260, %f6261, %f6262, %f6263, %f6264, %f6265}, {%r5599, %r5600, %r5601, %r5602, %r5603, %r5604, %r5605, %r5606}, {%r5583, %r5584, %r5585, %r5586, %r5587, %r5588, %r5589, %r5590}, {%f6194, %f6195, %f6196, %f6197, %f6198, %f6199, %f6200, %f6201};
	wmma.mma.sync.aligned.row.col.m16n16k16.f32.f32 {%f6266, %f6267, %f6268, %f6269, %f6270, %f6271, %f6272, %f6273}, {%r5599, %r5600, %r5601, %r5602, %r5603, %r5604, %r5605, %r5606}, {%r5591, %r5592, %r5593, %r5594, %r5595, %r5596, %r5597, %r5598}, {%f6202, %f6203, %f6204, %f6205, %f6206, %f6207, %f6208, %f6209};
	wmma.load.a.sync.aligned.row.m16n16k16.shared.f16 	{%r5607, %r5608, %r5609, %r5610, %r5611, %r5612, %r5613, %r5614}, [%r213], %r155;
	wmma.load.b.sync.aligned.col.m16n16k16.shared.f16 	{%r5615, %r5616, %r5617, %r5618, %r5619, %r5620, %r5621, %r5622}, [%r222], %r155;
	wmma.mma.sync.aligned.row.col.m16n16k16.f32.f32 {%f6274, %f6275, %f6276, %f6277, %f6278, %f6279, %f6280, %f6281}, {%r5607, %r5608, %r5609, %r5610, %r5611, %r5612, %r5613, %r5614}, {%r5615, %r5616, %r5617, %r5618, %r5619, %r5620, %r5621, %r5622}, {%f6210, %f6211, %f6212, %f6213, %f6214, %f6215, %f6216, %f6217};
	wmma.load.b.sync.aligned.col.m16n16k16.shared.f16 	{%r5623, %r5624, %r5625, %r5626, %r5627, %r5628, %r5629, %r5630}, [%r231], %r155;
	wmma.mma.sync.aligned.row.col.m16n16k16.f32.f32 {%f6282, %f6283, %f6284, %f6285, %f6286, %f6287, %f6288, %f6289}, {%r5607, %r5608, %r5609, %r5610, %r5611, %r5612, %r5613, %r5614}, {%r5623, %r5624, %r5625, %r5626, %r5627, %r5628, %r5629, %r5630}, {%f6218, %f6219, %f6220, %f6221, %f6222, %f6223, %f6224, %f6225};
	wmma.load.b.sync.aligned.col.m16n16k16.shared.f16 	{%r5631, %r5632, %r5633, %r5634, %r5635, %r5636, %r5637, %r5638}, [%r240], %r155;
	wmma.mma.sync.aligned.row.col.m16n16k16.f32.f32 {%f6290, %f6291, %f6292, %f6293, %f6294, %f6295, %f6296, %f6297}, {%r5607, %r5608, %r5609, %r5610, %r5611, %r5612, %r5613, %r5614}, {%r5631, %r5632, %r5633, %r5634, %r5635, %r5636, %r5637, %r5638}, {%f6226, %f6227, %f6228, %f6229, %f6230, %f6231, %f6232, %f6233};
	wmma.load.b.sync.aligned.col.m16n16k16.shared.f16 	{%r5639, %r5640, %r5641, %r5642, %r5643, %r5644, %r5645, %r5646}, [%r249], %r155;
	wmma.mma.sync.aligned.row.col.m16n16k16.f32.f32 {%f6298, %f6299, %f6300, %f6301, %f6302, %f6303, %f6304, %f6305}, {%r5607, %r5608, %r5609, %r5610, %r5611, %r5612, %r5613, %r5614}, {%r5639, %r5640, %r5641, %r5642, %r5643, %r5644, %r5645, %r5646}, {%f6234, %f6235, %f6236, %f6237, %f6238, %f6239, %f6240, %f6241};
	wmma.load.a.sync.aligned.row.m16n16k16.shared.f16 	{%r5647, %r5648, %r5649, %r5650, %r5651, %r5652, %r5653, %r5654}, [%r258], %r155;
	wmma.mma.sync.aligned.row.col.m16n16k16.f32.f32 {%f6306, %f6307, %f6308, %f6309, %f6310, %f6311, %f6312, %f6313}, {%r5647, %r5648, %r5649, %r5650, %r5651, %r5652, %r5653, %r5654}, {%r5615, %r5616, %r5617, %r5618, %r5619, %r5620, %r5621, %r5622}, {%f6242, %f6243, %f6244, %f6245, %f6246, %f6247, %f6248, %f6249};
	wmma.mma.sync.aligned.row.col.m16n16k16.f32.f32 {%f6314, %f6315, %f6316, %f6317, %f6318, %f6319, %f6320, %f6321}, {%r5647, %r5648, %r5649, %r5650, %r5651, %r5652, %r5653, %r5654}, {%r5623, %r5624, %r5625, %r5626, %r5627, %r5628, %r5629, %r5630}, {%f6250, %f6251, %f6252, %f6253, %f6254, %f6255, %f6256, %f6257};
	wmma.mma.sync.aligned.row.col.m16n16k16.f32.f32 {%f6322, %f6323, %f6324, %f6325, %f6326, %f6327, %f6328, %f6329}, {%r5647, %r5648, %r5649, %r5650, %r5651, %r5652, %r5653, %r5654}, {%r5631, %r5632, %r5633, %r5634, %r5635, %r5636, %r5637, %r5638}, {%f6258, %f6259, %f6260, %f6261, %f6262, %f6263, %f6264, %f6265};
	wmma.mma.sync.aligned.row.col.m16n16k16.f32.f32 {%f6330, %f6331, %f6332, %f6333, %f6334, %f6335, %f6336, %f6337}, {%r5647, %r5648, %r5649, %r5650, %r5651, %r5652, %r5653, %r5654}, {%r5639, %r5640, %r5641, %r5642, %r5643, %r5644, %r5645, %r5646}, {%f6266, %f6267, %f6268, %f6269, %f6270, %f6271, %f6272, %f6273};
	wmma.load.a.sync.aligned.row.m16n16k16.shared.f16 	{%r5655, %r5656, %r5657, %r5658, %r5659, %r5660, %r5661, %r5662}, [%r267], %r155;
	wmma.load.b.sync.aligned.col.m16n16k16.shared.f16 	{%r5663, %r5664, %r5665, %r5666, %r5667, %r5668, %r5669, %r5670}, [%r276], %r155;
	wmma.mma.sync.aligned.row.col.m16n16k16.f32.f32 {%f6338, %f6339, %f6340, %f6341, %f6342, %f6343, %f6344, %f6345}, {%r5655, %r5656, %r5657, %r5658, %r5659, %r5660, %r5661, %r5662}, {%r5663, %r5664, %r5665, %r5666, %r5667, %r5668, %r5669, %r5670}, {%f6274, %f6275, %f6276, %f6277, %f6278, %f6279, %f6280, %f6281};
	wmma.load.b.sync.aligned.col.m16n16k16.shared.f16 	{%r5671, %r5672, %r5673, %r5674, %r5675, %r5676, %r5677, %r5678}, [%r285], %r155;
	wmma.mma.sync.aligned.row.col.m16n16k16.f32.f32 {%f6346, %f6347, %f6348, %f6349, %f6350, %f6351, %f6352, %f6353}, {%r5655, %r5656, %r5657, %r5658, %r5659, %r5660, %r5661, %r5662}, {%r5671, %r5672, %r5673, %r5674, %r5675, %r5676, %r5677, %r5678}, {%f6282, %f6283, %f6284, %f6285, %f6286, %f6287, %f6288, %f6289};
	wmma.load.b.sync.aligned.col.m16n16k16.shared.f16 	{%r5679, %r5680, %r5681, %r5682, %r5683, %r5684, %r5685, %r5686}, [%r294], %r155;
	wmma.mma.sync.aligned.row.col.m16n16k16.f32.f32 {%f6354, %f6355, %f6356, %f6357, %f6358, %f6359, %f6360, %f6361}, {%r5655, %r5656, %r5657, %r5658, %r5659, %r5660, %r5661, %r5662}, {%r5679, %r5680, %r5681, %r5682, %r5683, %r5684, %r5685, %r5686}, {%f6290, %f6291, %f6292, %f6293, %f6294, %f6295, %f6296, %f6297};
	wmma.load.b.sync.aligned.col.m16n16k16.shared.f16 	{%r5687, %r5688, %r5689, %r5690, %r5691, %r5692, %r5693, %r5694}, [%r303], %r155;
	wmma.mma.sync.aligned.row.col.m16n16k16.f32.f32 {%f6362, %f6363, %f6364, %f6365, %f6366, %f6367, %f6368, %f6369}, {%r5655, %r5656, %r5657, %r5658, %r5659, %r5660, %r5661, %r5662}, {%r5687, %r5688, %r5689, %r5690, %r5691, %r5692, %r5693, %r5694}, {%f6298, %f6299, %f6300, %f6301, %f6302, %f6303, %f6304, %f6305};
	wmma.load.a.sync.aligned.row.m16n16k16.shared.f16 	{%r5695, %r5696, %r5697, %r5698, %r5699, %r5700, %r5701, %r5702}, [%r312], %r155;
	wmma.mma.sync.aligned.row.col.m16n16k16.f32.f32 {%f6370, %f6371, %f6372, %f6373, %f6374, %f6375, %f6376, %f6377}, {%r5695, %r5696, %r5697, %r5698, %r5699, %r5700, %r5701, %r5702}, {%r5663, %r5664, %r5665, %r5666, %r5667, %r5668, %r5669, %r5670}, {%f6306, %f6307, %f6308, %f6309, %f6310, %f6311, %f6312, %f6313};
	wmma.mma.sync.aligned.row.col.m16n16k16.f32.f32 {%f6378, %f6379, %f6380, %f6381, %f6382, %f6383, %f6384, %f6385}, {%r5695, %r5696, %r5697, %r5698, %r5699, %r5700, %r5701, %r5702}, {%r5671, %r5672, %r5673, %r5674, %r5675, %r5676, %r5677, %r5678}, {%f6314, %f6315, %f6316, %f6317, %f6318, %f6319, %f6320, %f6321};
	wmma.mma.sync.aligned.row.col.m16n16k16.f32.f32 {%f6386, %f6387, %f6388, %f6389, %f6390, %f6391, %f6392, %f6393}, {%r5695, %r5696, %r5697, %r5698, %r5699, %r5700, %r5701, %r5702}, {%r5679, %r5680, %r5681, %r5682, %r5683, %r5684, %r5685, %r5686}, {%f6322, %f6323, %f6324, %f6325, %f6326, %f6327, %f6328, %f6329};
	wmma.mma.sync.aligned.row.col.m16n16k16.f32.f32 {%f6394, %f6395, %f6396, %f6397, %f6398, %f6399, %f6400, %f6401}, {%r5695, %r5696, %r5697, %r5698, %r5699, %r5700, %r5701, %r5702}, {%r5687, %r5688, %r5689, %r5690, %r5691, %r5692, %r5693, %r5694}, {%f6330, %f6331, %f6332, %f6333, %f6334, %f6335, %f6336, %f6337};
	wmma.load.a.sync.aligned.row.m16n16k16.shared.f16 	{%r5703, %r5704, %r5705, %r5706, %r5707, %r5708, %r5709, %r5710}, [%r321], %r155;
	wmma.load.b.sync.aligned.col.m16n16k16.shared.f16 	{%r5711, %r5712, %r5713, %r5714, %r5715, %r5716, %r5717, %r5718}, [%r330], %r155;
	wmma.mma.sync.aligned.row.col.m16n16k16.f32.f32 {%f6402, %f6403, %f6404, %f6405, %f6406, %f6407, %f6408, %f6409}, {%r5703, %r5704, %r5705, %r5706, %r5707, %r5708, %r5709, %r5710}, {%r5711, %r5712, %r5713, %r5714, %r5715, %r5716, %r5717, %r5718}, {%f6338, %f6339, %f6340, %f6341, %f6342, %f6343, %f6344, %f6345};
	wmma.load.b.sync.aligned.col.m16n16k16.shared.f16 	{%r5719, %r5720, %r5721, %r5722, %r5723, %r5724, %r5725, %r5726}, [%r339], %r155;
	wmma.mma.sync.aligned.row.col.m16n16k16.f32.f32 {%f6410, %f6411, %f6412, %f6413, %f6414, %f6415, %f6416, %f6417}, {%r5703, %r5704, %r5705, %r5706, %r5707, %r5708, %r5709, %r5710}, {%r5719, %r5720, %r5721, %r5722, %r5723, %r5724, %r5725, %r5726}, {%f6346, %f6347, %f6348, %f6349, %f6350, %f6351, %f6352, %f6353};
	wmma.load.b.sync.aligned.col.m16n16k16.shared.f16 	{%r5727, %r5728, %r5729, %r5730, %r5731, %r5732, %r5733, %r5734}, [%r348], %r155;
	wmma.mma.sync.aligned.row.col.m16n16k16.f32.f32 {%f6418, %f6419, %f6420, %f6421, %f6422, %f6423, %f6424, %f6425}, {%r5703, %r5704, %r5705, %r5706, %r5707, %r5708, %r5709, %r5710}, {%r5727, %r5728, %r5729, %r5730, %r5731, %r5732, %r5733, %r5734}, {%f6354, %f6355, %f6356, %f6357, %f6358, %f6359, %f6360, %f6361};
	wmma.load.b.sync.aligned.col.m16n16k16.shared.f16 	{%r5735, %r5736, %r5737, %r5738, %r5739, %r5740, %r5741, %r5742}, [%r357], %r155;
	wmma.mma.sync.aligned.row.col.m16n16k16.f32.f32 {%f6426, %f6427, %f6428, %f6429, %f6430, %f6431, %f6432, %f6433}, {%r5703, %r5704, %r5705, %r5706, %r5707, %r5708, %r5709, %r5710}, {%r5735, %r5736, %r5737, %r5738, %r5739, %r5740, %r5741, %r5742}, {%f6362, %f6363, %f6364, %f6365, %f6366, %f6367, %f6368, %f6369};
	wmma.load.a.sync.aligned.row.m16n16k16.shared.f16 	{%r5743, %r5744, %r5745, %r5746, %r5747, %r5748, %r5749, %r5750}, [%r366], %r155;
	wmma.mma.sync.aligned.row.col.m16n16k16.f32.f32 {%f6434, %f6435, %f6436, %f6437, %f6438, %f6439, %f6440, %f6441}, {%r5743, %r5744, %r5745, %r5746, %r5747, %r5748, %r5749, %r5750}, {%r5711, %r5712, %r5713, %r5714, %r5715, %r5716, %r5717, %r5718}, {%f6370, %f6371, %f6372, %f6373, %f6374, %f6375, %f6376, %f6377};
	wmma.mma.sync.aligned.row.col.m16n16k16.f32.f32 {%f6442, %f6443, %f6444, %f6445, %f6446, %f6447, %f6448, %f6449}, {%r5743, %r5744, %r5745, %r5746, %r5747, %r5748, %r5749, %r5750}, {%r5719, %r5720, %r5721, %r5722, %r5723, %r5724, %r5725, %r5726}, {%f6378, %f6379, %f6380, %f6381, %f6382, %f6383, %f6384, %f6385};
	wmma.mma.sync.aligned.row.col.m16n16k16.f32.f32 {%f6450, %f6451, %f6452, %f6453, %f6454, %f6455, %f6456, %f6457}, {%r5743, %r5744, %r5745, %r5746, %r5747, %r5748, %r5749, %r5750}, {%r5727, %r5728, %r5729, %r5730, %r5731, %r5732, %r5733, %r5734}, {%f6386, %f6387, %f6388, %f6389, %f6390, %f6391, %f6392, %f6393};
	wmma.mma.sync.aligned.row.col.m16n16k16.f32.f32 {%f6458, %f6459, %f6460, %f6461, %f6462, %f6463, %f6464, %f6465}, {%r5743, %r5744, %r5745, %r5746, %r5747, %r5748, %r5749, %r5750}, {%r5735, %r5736, %r5737, %r5738, %r5739, %r5740, %r5741, %r5742}, {%f6394, %f6395, %f6396, %f6397, %f6398, %f6399, %f6400, %f6401};
	bar.sync 	0;
	ld.global.v4.u32 	{%r5751, %r5752, %r5753, %r5754}, [%rd24+3200];
	st.shared.v4.u32 	[%r9], {%r5751, %r5752, %r5753, %r5754};
	ld.global.v4.u32 	{%r5755, %r5756, %r5757, %r5758}, [%rd24+35968];
	st.shared.v4.u32 	[%r9+640], {%r5755, %r5756, %r5757, %r5758};
	ld.global.v4.u32 	{%r5759, %r5760, %r5761, %r5762}, [%rd24+68736];
	st.shared.v4.u32 	[%r9+1280], {%r5759, %r5760, %r5761, %r5762};
	ld.global.v4.u32 	{%r5763, %r5764, %r5765, %r5766}, [%rd24+101504];
	st.shared.v4.u32 	[%r9+1920], {%r5763, %r5764, %r5765, %r5766};
	ld.global.v4.u32 	{%r5767, %r5768, %r5769, %r5770}, [%rd24+134272];
	st.shared.v4.u32 	[%r9+2560], {%r5767, %r5768, %r5769, %r5770};
	ld.global.v4.u32 	{%r5771, %r5772, %r5773, %r5774}, [%rd24+167040];
	st.shared.v4.u32 	[%r9+3200], {%r5771, %r5772, %r5773, %r5774};
	ld.global.v4.u32 	{%r5775, %r5776, %r5777, %r5778}, [%rd24+199808];
	st.shared.v4.u32 	[%r9+3840], {%r5775, %r5776, %r5777, %r5778};
	ld.global.v4.u32 	{%r5779, %r5780, %r5781, %r5782}, [%rd24+232576];
	st.shared.v4.u32 	[%r9+4480], {%r5779, %r5780, %r5781, %r5782};
	bar.sync 	0;
	wmma.load.a.sync.aligned.row.m16n16k16.shared.f16 	{%r5783, %r5784, %r5785, %r5786, %r5787, %r5788, %r5789, %r5790}, [%r10], %r155;
	wmma.load.b.sync.aligned.col.m16n16k16.shared.f16 	{%r5791, %r5792, %r5793, %r5794, %r5795, %r5796, %r5797, %r5798}, [%r168], %r155;
	wmma.mma.sync.aligned.row.col.m16n16k16.f32.f32 {%f6466, %f6467, %f6468, %f6469, %f6470, %f6471, %f6472, %f6473}, {%r5783, %r5784, %r5785, %r5786, %r5787, %r5788, %r5789, %r5790}, {%r5791, %r5792, %r5793, %r5794, %r5795, %r5796, %r5797, %r5798}, {%f6402, %f6403, %f6404, %f6405, %f6406, %f6407, %f6408, %f6409};
	wmma.load.b.sync.aligned.col.m16n16k16.shared.f16 	{%r5799, %r5800, %r5801, %r5802, %r5803, %r5804, %r5805, %r5806}, [%r177], %r155;
	wmma.mma.sync.aligned.row.col.m16n16k16.f32.f32 {%f6474, %f6475, %f6476, %f6477, %f6478, %f6479, %f6480, %f6481}, {%r5783, %r5784, %r5785, %r5786, %r5787, %r5788, %r5789, %r5790}, {%r5799, %r5800, %r5801, %r5802, %r5803, %r5804, %r5805, %r5806}, {%f6410, %f6411, %f6412, %f6413, %f6414, %f6415, %f6416, %f6417};
	wmma.load.b.sync.aligned.col.m16n16k16.shared.f16 	{%r5807, %r5808, %r5809, %r5810, %r5811, %r5812, %r5813, %r5814}, [%r186], %r155;
	wmma.mma.sync.aligned.row.col.m16n16k16.f32.f32 {%f6482, %f6483, %f6484, %f6485, %f6486, %f6487, %f6488, %f6489}, {%r5783, %r5784, %r5785, %r5786, %r5787, %r5788, %r5789, %r5790}, {%r5807, %r5808, %r5809, %r5810, %r5811, %r5812, %r5813, %r5814}, {%f6418, %f6419, %f6420, %f6421, %f6422, %f6423, %f6424, %f6425};
	wmma.load.b.sync.aligned.col.m16n16k16.shared.f16 	{%r5815, %r5816, %r5817, %r5818, %r5819, %r5820, %r5821, %r5822}, [%r195], %r155;
	wmma.mma.sync.aligned.row.col.m16n16k16.f32.f32 {%f6490, %f6491, %f6492, %f6493, %f6494, %f6495, %f6496, %f6497}, {%r5783, %r5784, %r5785, %r5786, %r5787, %r5788, %r5789, %r5790}, {%r5815, %r5816, %r5817, %r5818, %r5819, %r5820, %r5821, %r5822}, {%f6426, %f6427, %f6428, %f6429, %f6430, %f6431, %f6432, %f6433};
	wmma.load.a.sync.aligned.row.m16n16k16.shared.f16 	{%r5823, %r5824, %r5825, %r5826, %r5827, %r5828, %r5829, %r5830}, [%r204], %r155;
	wmma.mma.sync.aligned.row.col.m16n16k16.f32.f32 {%f6498, %f6499, %f6500, %f6501, %f6502, %f6503, %f6504, %f6505}, {%r5823, %r5824, %r5825, %r5826, %r5827, %r5828, %r5829, %r5830}, {%r5791, %r5792, %r5793, %r5794, %r5795, %r5796, %r5797, %r5798}, {%f6434, %f6435, %f6436, %f6437, %f6438, %f6439, %f6440, %f6441};
	wmma.mma.sync.aligned.row.col.m16n16k16.f32.f32 {%f6506, %f6507, %f6508, %f6509, %f6510, %f6511, %f6512, %f6513}, {%r5823, %r5824, %r5825, %r5826, %r5827, %r5828, %r5829, %r5830}, {%r5799, %r5800, %r5801, %r5802, %r5803, %r5804, %r5805, %r5806}, {%f6442, %f6443, %f6444, %f6445, %f6446, %f6447, %f6448, %f6449};
	wmma.mma.sync.aligned.row.col.m16n16k16.f32.f32 {%f6514, %f6515, %f6516, %f6517, %f6518, %f6519, %f6520, %f6521}, {%r5823, %r5824, %r5825, %r5826, %r5827, %r5828, %r5829, %r5830}, {%r5807, %r5808, %r5809, %r5810, %r5811, %r5812, %r5813, %r5814}, {%f6450, %f6451, %f6452, %f6453, %f6454, %f6455, %f6456, %f6457};
	wmma.mma.sync.aligned.row.col.m16n16k16.f32.f32 {%f6522, %f6523, %f6524, %f6525, %f6526, %f6527, %f6528, %f6529}, {%r5823, %r5824, %r5825, %r5826, %r5827, %r5828, %r5829, %r5830}, {%r5815, %r5816, %r5817, %r5818, %r5819, %r5820, %r5821, %r5822}, {%f6458, %f6459, %f6460, %f6461, %f6462, %f6463, %f6464, %f6465};
	wmma.load.a.sync.aligned.row.m16n16k16.shared.f16 	{%r5831, %r5832, %r5833, %r5834, %r5835, %r5836, %r5837, %r5838}, [%r213], %r155;
	wmma.load.b.sync.aligned.col.m16n16k16.shared.f16 	{%r5839, %r5840, %r5841, %r5842, %r5843, %r5844, %r5845, %r5846}, [%r222], %r155;
	wmma.mma.sync.aligned.row.col.m16n16k16.f32.f32 {%f6530, %f6531, %f6532, %f6533, %f6534, %f6535, %f6536, %f6537}, {%r5831, %r5832, %r5833, %r5834, %r5835, %r5836, %r5837, %r5838}, {%r5839, %r5840, %r5841, %r5842, %r5843, %r5844, %r5845, %r5846}, {%f6466, %f6467, %f6468, %f6469, %f6470, %f6471, %f6472, %f6473};
	wmma.load.b.sync.aligned.col.m16n16k16.shared.f16 	{%r5847, %r5848, %r5849, %r5850, %r5851, %r5852, %r5853, %r5854}, [%r231], %r155;
	wmma.mma.sync.aligned.row.col.m16n16k16.f32.f32 {%f6538, %f6539, %f6540, %f6541, %f6542, %f6543, %f6544, %f6545}, {%r5831, %r5832, %r5833, %r5834, %r5835, %r5836, %r5837, %r5838}, {%r5847, %r5848, %r5849, %r5850, %r5851, %r5852, %r5853, %r5854}, {%f6474, %f6475, %f6476, %f6477, %f6478, %f6479, %f6480, %f6481};
	wmma.load.b.sync.aligned.col.m16n16k16.shared.f16 	{%r5855, %r5856, %r5857, %r5858, %r5859, %r5860, %r5861, %r5862}, [%r240], %r155;
	wmma.mma.sync.aligned.row.col.m16n16k16.f32.f32 {%f6546, %f6547, %f6548, %f6549, %f6550, %f6551, %f6552, %f6553}, {%r5831, %r5832, %r5833, %r5834, %r5835, %r5836, %r5837, %r5838}, {%r5855, %r5856, %r5857, %r5858, %r5859, %r5860, %r5861, %r5862}, {%f6482, %f6483, %f6484, %f6485, %f6486, %f6487, %f6488, %f6489};
	wmma.load.b.sync.aligned.col.m16n16k16.shared.f16 	{%r5863, %r5864, %r5865, %r5866, %r5867, %r5868, %r5869, %r5870}, [%r249], %r155;
	wmma.mma.sync.aligned.row.col.m16n16k16.f32.f32 {%f6554, %f6555, %f6556, %f6557, %f6558, %f6559, %f6560, %f6561}, {%r5831, %r5832, %r5833, %r5834, %r5835, %r5836, %r5837, %r5838}, {%r5863, %r5864, %r5865, %r5866, %r5867, %r5868, %r5869, %r5870}, {%f6490, %f6491, %f6492, %f6493, %f6494, %f6495, %f6496, %f6497};
	wmma.load.a.sync.aligned.row.m16n16k16.shared.f16 	{%r5871, %r5872, %r5873, %r5874, %r5875, %r5876, %r5877, %r5878}, [%r258], %r155;
	wmma.mma.sync.aligned.row.col.m16n16k16.f32.f32 {%f6562, %f6563, %f6564, %f6565, %f6566, %f6567, %f6568, %f6569}, {%r5871, %r5872, %r5873, %r5874, %r5875, %r5876, %r5877, %r5878}, {%r5839, %r5840, %r5841, %r5842, %r5843, %r5844, %r5845, %r5846}, {%f6498, %f6499, %f6500, %f6501, %f6502, %f6503, %f6504, %f6505};
	wmma.mma.sync.aligned.row.col.m16n16k16.f32.f32 {%f6570, %f6571, %f6572, %f6573, %f6574, %f6575, %f6576, %f6577}, {%r5871, %r5872, %r5873, %r5874, %r5875, %r5876, %r5877, %r5878}, {%r5847, %r5848, %r5849, %r5850, %r5851, %r5852, %r5853, %r5854}, {%f6506, %f6507, %f6508, %f6509, %f6510, %f6511, %f6512, %f6513};
	wmma.mma.sync.aligned.row.col.m16n16k16.f32.f32 {%f6578, %f6579, %f6580, %f6581, %f6582, %f6583, %f6584, %f6585}, {%r5871, %r5872, %r5873, %r5874, %r5875, %r5876, %r5877, %r5878}, {%r5855, %r5856, %r5857, %r5858, %r5859, %r5860, %r5861, %r5862}, {%f6514, %f6515, %f6516, %f6517, %f6518, %f6519, %f6520, %f6521};
	wmma.mma.sync.aligned.row.col.m16n16k16.f32.f32 {%f6586, %f6587, %f6588, %f6589, %f6590, %f6591, %f6592, %f6593}, {%r5871, %r5872, %r5873, %r5874, %r5875, %r5876, %r5877, %r5878}, {%r5863, %r5864, %r5865, %r5866, %r5867, %r5868, %r5869, %r5870}, {%f6522, %f6523, %f6524, %f6525, %f6526, %f6527, %f6528, %f6529};
	wmma.load.a.sync.aligned.row.m16n16k16.shared.f16 	{%r5879, %r5880, %r5881, %r5882, %r5883, %r5884, %r5885, %r5886}, [%r267], %r155;
	wmma.load.b.sync.aligned.col.m16n16k16.shared.f16 	{%r5887, %r5888, %r5889, %r5890, %r5891, %r5892, %r5893, %r5894}, [%r276], %r155;
	wmma.mma.sync.aligned.row.col.m16n16k16.f32.f32 {%f6594, %f6595, %f6596, %f6597, %f6598, %f6599, %f6600, %f6601}, {%r5879, %r5880, %r5881, %r5882, %r5883, %r5884, %r5885, %r5886}, {%r5887, %r5888, %r5889, %r5890, %r5891, %r5892, %r5893, %r5894}, {%f6530, %f6531, %f6532, %f6533, %f6534, %f6535, %f6536, %f6537};
	wmma.load.b.sync.aligned.col.m16n16k16.shared.f16 	{%r5895, %r5896, %r5897, %r5898, %r5899, %r5900, %r5901, %r5902}, [%r285], %r155;
	wmma.mma.sync.aligned.row.col.m16n16k16.f32.f32 {%f6602, %f6603, %f6604, %f6605, %f6606, %f6607, %f6608, %f6609}, {%r5879, %r5880, %r5881, %r5882, %r5883, %r5884, %r5885, %r5886}, {%r5895, %r5896, %r5897, %r5898, %r5899, %r5900, %r5901, %r5902}, {%f6538, %f6539, %f6540, %f6541, %f6542, %f6543, %f6544, %f6545};
	wmma.load.b.sync.aligned.col.m16n16k16.shared.f16 	{%r5903, %r5904, %r5905, %r5906, %r5907, %r5908, %r5909, %r5910}, [%r294], %r155;
	wmma.mma.sync.aligned.row.col.m16n16k16.f32.f32 {%f6610, %f6611, %f6612, %f6613, %f6614, %f6615, %f6616, %f6617}, {%r5879, %r5880, %r5881, %r5882, %r5883, %r5884, %r5885, %r5886}, {%r5903, %r5904, %r5905, %r5906, %r5907, %r5908, %r5909, %r5910}, {%f6546, %f6547, %f6548, %f6549, %f6550, %f6551, %f6552, %f6553};
	wmma.load.b.sync.aligned.col.m16n16k16.shared.f16 	{%r5911, %r5912, %r5913, %r5914, %r5915, %r5916, %r5917, %r5918}, [%r303], %r155;
	wmma.mma.sync.aligned.row.col.m16n16k16.f32.f32 {%f6618, %f6619, %f6620, %f6621, %f6622, %f6623, %f6624, %f6625}, {%r5879, %r5880, %r5881, %r5882, %r5883, %r5884, %r5885, %r5886}, {%r5911, %r5912, %r5913, %r5914, %r5915, %r5916, %r5917, %r5918}, {%f6554, %f6555, %f6556, %f6557, %f6558, %f6559, %f6560, %f6561};
	wmma.load.a.sync.aligned.row.m16n16k16.shared.f16 	{%r5919, %r5920, %r5921, %r5922, %r5923, %r5924, %r5925, %r5926}, [%r312], %r155;
	wmma.mma.sync.aligned.row.col.m16n16k16.f32.f32 {%f6626, %f6627, %f6628, %f6629, %f6630, %f6631, %f6632, %f6633}, {%r5919, %r5920, %r5921, %r5922, %r5923, %r5924, %r5925, %r5926}, {%r5887, %r5888, %r5889, %r5890, %r5891, %r5892, %r5893, %r5894}, {%f6562, %f6563, %f6564, %f6565, %f6566, %f6567, %f6568, %f6569};
	wmma.mma.sync.aligned.row.col.m16n16k16.f32.f32 {%f6634, %f6635, %f6636, %f6637, %f6638, %f6639, %f6640, %f6641}, {%r5919, %r5920, %r5921, %r5922, %r5923, %r5924, %r5925, %r5926}, {%r5895, %r5896, %r5897, %r5898, %r5899, %r5900, %r5901, %r5902}, {%f6570, %f6571, %f6572, %f6573, %f6574, %f6575, %f6576, %f6577};
	wmma.mma.sync.aligned.row.col.m16n16k16.f32.f32 {%f6642, %f6643, %f6644, %f6645, %f6646, %f6647, %f6648, %f6649}, {%r5919, %r5920, %r5921, %r5922, %r5923, %r5924, %r5925, %r5926}, {%r5903, %r5904, %r5905, %r5906, %r5907, %r5908, %r5909, %r5910}, {%f6578, %f6579, %f6580, %f6581, %f6582, %f6583, %f6584, %f6585};
	wmma.mma.sync.aligned.row.col.m16n16k16.f32.f32 {%f6650, %f6651, %f6652, %f6653, %f6654, %f6655, %f6656, %f6657}, {%r5919, %r5920, %r5921, %r5922, %r5923, %r5924, %r5925, %r5926}, {%r5911, %r5912, %r5913, %r5914, %r5915, %r5916, %r5917, %r5918}, {%f6586, %f6587, %f6588, %f6589, %f6590, %f6591, %f6592, %f6593};
	wmma.load.a.sync.aligned.row.m16n16k16.shared.f16 	{%r5927, %r5928, %r5929, %r5930, %r5931, %r5932, %r5933, %r5934}, [%r321], %r155;
	wmma.load.b.sync.aligned.col.m16n16k16.shared.f16 	{%r5935, %r5936, %r5937, %r5938, %r5939, %r5940, %r5941, %r5942}, [%r330], %r155;
	wmma.mma.sync.aligned.row.col.m16n16k16.f32.f32 {%f6658, %f6659, %f6660, %f6661, %f6662, %f6663, %f6664, %f6665}, {%r5927, %r5928, %r5929, %r5930, %r5931, %r5932, %r5933, %r5934}, {%r5935, %r5936, %r5937, %r5938, %r5939, %r5940, %r5941, %r5942}, {%f6594, %f6595, %f6596, %f6597, %f6598, %f6599, %f6600, %f6601};
	wmma.load.b.sync.aligned.col.m16n16k16.shared.f16 	{%r5943, %r5944, %r5945, %r5946, %r5947, %r5948, %r5949, %r5950}, [%r339], %r155;
	wmma.mma.sync.aligned.row.col.m16n16k16.f32.f32 {%f6666, %f6667, %f6668, %f6669, %f6670, %f6671, %f6672, %f6673}, {%r5927, %r5928, %r5929, %r5930, %r5931, %r5932, %r5933, %r5934}, {%r5943, %r5944, %r5945, %r5946, %r5947, %r5948, %r5949, %r5950}, {%f6602, %f6603, %f6604, %f6605, %f6606, %f6607, %f6608, %f6609};
	wmma.load.b.sync.aligned.col.m16n16k16.shared.f16 	{%r5951, %r5952, %r5953, %r5954, %r5955, %r5956, %r5957, %r5958}, [%r348], %r155;
	wmma.mma.sync.aligned.row.col.m16n16k16.f32.f32 {%f6674, %f6675, %f6676, %f6677, %f6678, %f6679, %f6680, %f6681}, {%r5927, %r5928, %r5929, %r5930, %r5931, %r5932, %r5933, %r5934}, {%r5951, %r5952, %r5953, %r5954, %r5955, %r5956, %r5957, %r5958}, {%f6610, %f6611, %f6612, %f6613, %f6614, %f6615, %f6616, %f6617};
	wmma.load.b.sync.aligned.col.m16n16k16.shared.f16 	{%r5959, %r5960, %r5961, %r5962, %r5963, %r5964, %r5965, %r5966}, [%r357], %r155;
	wmma.mma.sync.aligned.row.col.m16n16k16.f32.f32 {%f6682, %f6683, %f6684, %f6685, %f6686, %f6687, %f6688, %f6689}, {%r5927, %r5928, %r5929, %r5930, %r5931, %r5932, %r5933, %r5934}, {%r5959, %r5960, %r5961, %r5962, %r5963, %r5964, %r5965, %r5966}, {%f6618, %f6619, %f6620, %f6621, %f6622, %f6623, %f6624, %f6625};
	wmma.load.a.sync.aligned.row.m16n16k16.shared.f16 	{%r5967, %r5968, %r5969, %r5970, %r5971, %r5972, %r5973, %r5974}, [%r366], %r155;
	wmma.mma.sync.aligned.row.col.m16n16k16.f32.f32 {%f6690, %f6691, %f6692, %f6693, %f6694, %f6695, %f6696, %f6697}, {%r5967, %r5968, %r5969, %r5970, %r5971, %r5972, %r5973, %r5974}, {%r5935, %r5936, %r5937, %r5938, %r5939, %r5940, %r5941, %r5942}, {%f6626, %f6627, %f6628, %f6629, %f6630, %f6631, %f6632, %f6633};
	wmma.mma.sync.aligned.row.col.m16n16k16.f32.f32 {%f6698, %f6699, %f6700, %f6701, %f6702, %f6703, %f6704, %f6705}, {%r5967, %r5968, %r5969, %r5970, %r5971, %r5972, %r5973, %r5974}, {%r5943, %r5944, %r5945, %r5946, %r5947, %r5948, %r5949, %r5950}, {%f6634, %f6635, %f6636, %f6637, %f6638, %f6639, %f6640, %f6641};
	wmma.mma.sync.aligned.row.col.m16n16k16.f32.f32 {%f6706, %f6707, %f6708, %f6709, %f6710, %f6711, %f6712, %f6713}, {%r5967, %r5968, %r5969, %r5970, %r5971, %r5972, %r5973, %r5974}, {%r5951, %r5952, %r5953, %r5954, %r5955, %r5956, %r5957, %r5958}, {%f6642, %f6643, %f6644, %f6645, %f6646, %f6647, %f6648, %f6649};
	wmma.mma.sync.aligned.row.col.m16n16k16.f32.f32 {%f6714, %f6715, %f6716, %f6717, %f6718, %f6719, %f6720, %f6721}, {%r5967, %r5968, %r5969, %r5970, %r5971, %r5972, %r5973, %r5974}, {%r5959, %r5960, %r5961, %r5962, %r5963, %r5964, %r5965, %r5966}, {%f6650, %f6651, %f6652, %f6653, %f6654, %f6655, %f6656, %f6657};
	bar.sync 	0;
	ld.global.v4.u32 	{%r5975, %r5976, %r5977, %r5978}, [%rd24+3328];
	st.shared.v4.u32 	[%r9], {%r5975, %r5976, %r5977, %r5978};
	ld.global.v4.u32 	{%r5979, %r5980, %r5981, %r5982}, [%rd24+36096];
	st.shared.v4.u32 	[%r9+640], {%r5979, %r5980, %r5981, %r5982};
	ld.global.v4.u32 	{%r5983, %r5984, %r5985, %r5986}, [%rd24+68864];
	st.shared.v4.u32 	[%r9+1280], {%r5983, %r5984, %r5985, %r5986};
	ld.global.v4.u32 	{%r5987, %r5988, %r5989, %r5990}, [%rd24+101632];
	st.shared.v4.u32 	[%r9+1920], {%r5987, %r5988, %r5989, %r5990};
	ld.global.v4.u32 	{%r5991, %r5992, %r5993, %r5994}, [%rd24+134400];
	st.shared.v4.u32 	[%r9+2560], {%r5991, %r5992, %r5993, %r5994};
	ld.global.v4.u32 	{%r5995, %r5996, %r5997, %r5998}, [%rd24+167168];
	st.shared.v4.u32 	[%r9+3200], {%r5995, %r5996, %r5997, %r5998};
	ld.global.v4.u32 	{%r5999, %r6000, %r6001, %r6002}, [%rd24+199936];
	st.shared.v4.u32 	[%r9+3840], {%r5999, %r6000, %r6001, %r6002};
	ld.global.v4.u32 	{%r6003, %r6004, %r6005, %r6006}, [%rd24+232704];
	st.shared.v4.u32 	[%r9+4480], {%r6003, %r6004, %r6005, %r6006};
	bar.sync 	0;
	wmma.load.a.sync.aligned.row.m16n16k16.shared.f16 	{%r6007, %r6008, %r6009, %r6010, %r6011, %r6012, %r6013, %r6014}, [%r10], %r155;
	wmma.load.b.sync.aligned.col.m16n16k16.shared.f16 	{%r6015, %r6016, %r6017, %r6018, %r6019, %r6020, %r6021, %r6022}, [%r168], %r155;
	wmma.mma.sync.aligned.row.col.m16n16k16.f32.f32 {%f6722, %f6723, %f6724, %f6725, %f6726, %f6727, %f6728, %f6729}, {%r6007, %r6008, %r6009, %r6010, %r6011, %r6012, %r6013, %r6014}, {%r6015, %r6016, %r6017, %r6018, %r6019, %r6020, %r6021, %r6022}, {%f6658, %f6659, %f6660, %f6661, %f6662, %f6663, %f6664, %f6665};
	wmma.load.b.sync.aligned.col.m16n16k16.shared.f16 	{%r6023, %r6024, %r6025, %r6026, %r6027, %r6028, %r6029, %r6030}, [%r177], %r155;
	wmma.mma.sync.aligned.row.col.m16n16k16.f32.f32 {%f6730, %f6731, %f6732, %f6733, %f6734, %f6735, %f6736, %f6737}, {%r6007, %r6008, %r6009, %r6010, %r6011, %r6012, %r6013, %r6014}, {%r6023, %r6024, %r6025, %r6026, %r6027, %r6028, %r6029, %r6030}, {%f6666, %f6667, %f6668, %f6669, %f6670, %f6671, %f6672, %f6673};
	wmma.load.b.sync.aligned.col.m16n16k16.shared.f16 	{%r6031, %r6032, %r6033, %r6034, %r6035, %r6036, %r6037, %r6038}, [%r186], %r155;
	wmma.mma.sync.aligned.row.col.m16n16k16.f32.f32 {%f6738, %f6739, %f6740, %f6741, %f6742, %f6743, %f6744, %f6745}, {%r6007, %r6008, %r6009, %r6010, %r6011, %r6012, %r6013, %r6014}, {%r6031, %r6032, %r6033, %r6034, %r6035, %r6036, %r6037, %r6038}, {%f6674, %f6675, %f6676, %f6677, %f6678, %f6679, %f6680, %f6681};
	wmma.load.b.sync.aligned.col.m16n16k16.shared.f16 	{%r6039, %r6040, %r6041, %r6042, %r6043, %r6044, %r6045, %r6046}, [%r195], %r155;
	wmma.mma.sync.aligned.row.col.m16n16k16.f32.f32 {%f6746, %f6747, %f6748, %f6749, %f6750, %f6751, %f6752, %f6753}, {%r6007, %r6008, %r6009, %r6010, %r6011, %r6012, %r6013, %r6014}, {%r6039, %r6040, %r6041, %r6042, %r6043, %r6044, %r6045, %r6046}, {%f6682, %f6683, %f6684, %f6685, %f6686, %f6687, %f6688, %f6689};
	wmma.load.a.sync.aligned.row.m16n16k16.shared.f16 	{%r6047, %r6048, %r6049, %r6050, %r6051, %r6052, %r6053, %r6054}, [%r204], %r155;
	wmma.mma.sync.aligned.row.col.m16n16k16.f32.f32 {%f6754, %f6755, %f6756, %f6757, %f6758, %f6759, %f6760, %f6761}, {%r6047, %r6048, %r6049, %r6050, %r6051, %r6052, %r6053, %r6054}, {%r6015, %r6016, %r6017, %r6018, %r6019, %r6020, %r6021, %r6022}, {%f6690, %f6691, %f6692, %f6693, %f6694, %f6695, %f6696, %f6697};
	wmma.mma.sync.aligned.row.col.m16n16k16.f32.f32 {%f6762, %f6763, %f6764, %f6765, %f6766, %f6767, %f6768, %f6769}, {%r6047, %r6048, %r6049, %r6050, %r6051, %r6052, %r6053, %r6054}, {%r6023, %r6024, %r6025, %r6026, %r6027, %r6028, %r6029, %r6030}, {%f6698, %f6699, %f6700, %f6701, %f6702, %f6703, %f6704, %f6705};
	wmma.mma.sync.aligned.row.col.m16n16k16.f32.f32 {%f6770, %f6771, %f6772, %f6773, %f6774, %f6775, %f6776, %f6777}, {%r6047, %r6048, %r6049, %r6050, %r6051, %r6052, %r6053, %r6054}, {%r6031, %r6032, %r6033, %r6034, %r6035, %r6036, %r6037, %r6038}, {%f6706, %f6707, %f6708, %f6709, %f6710, %f6711, %f6712, %f6713};
	wmma.mma.sync.aligned.row.col.m16n16k16.f32.f32 {%f6778, %f6779, %f6780, %f6781, %f6782, %f6783, %f6784, %f6785}, {%r6047, %r6048, %r6049, %r6050, %r6051, %r6052, %r6053, %r6054}, {%r6039, %r6040, %r6041, %r6042, %r6043, %r6044, %r6045, %r6046}, {%f6714, %f6715, %f6716, %f6717, %f6718, %f6719, %f6720, %f6721};
	wmma.load.a.sync.aligned.row.m16n16k16.shared.f16 	{%r6055, %r6056, %r6057, %r6058, %r6059, %r6060, %r6061, %r6062}, [%r213], %r155;
	wmma.load.b.sync.aligned.col.m16n16k16.shared.f16 	{%r6063, %r6064, %r6065, %r6066, %r6067, %r6068, %r6069, %r6070}, [%r222], %r155;
	wmma.mma.sync.aligned.row.col.m16n16k16.f32.f32 {%f6786, %f6787, %f6788, %f6789, %f6790, %f6791, %f6792, %f6793}, {%r6055, %r6056, %r6057, %r6058, %r6059, %r6060, %r6061, %r6062}, {%r6063, %r6064, %r6065, %r6066, %r6067, %r6068, %r6069, %r6070}, {%f6722, %f6723, %f6724, %f6725, %f6726, %f6727, %f6728, %f6729};
	wmma.load.b.sync.aligned.col.m16n16k16.shared.f16 	{%r6071, %r6072, %r6073, %r6074, %r6075, %r6076, %r6077, %r6078}, [%r231], %r155;
	wmma.mma.sync.aligned.row.col.m16n16k16.f32.f32 {%f6794, %f6795, %f6796, %f6797, %f6798, %f6799, %f6800, %f6801}, {%r6055, %r6056, %r6057, %r6058, %r6059, %r6060, %r6061, %r6062}, {%r6071, %r6072, %r6073, %r6074, %r6075, %r6076, %r6077, %r6078}, {%f6730, %f6731, %f6732, %f6733, %f6734, %f6735, %f6736, %f6737};
	wmma.load.b.sync.aligned.col.m16n16k16.shared.f16 	{%r6079, %r6080, %r6081, %r6082, %r6083, %r6084, %r6085, %r6086}, [%r240], %r155;
	wmma.mma.sync.aligned.row.col.m16n16k16.f32.f32 {%f6802, %f6803, %f6804, %f6805, %f6806, %f6807, %f6808, %f6809}, {%r6055, %r6056, %r6057, %r6058, %r6059, %r6060, %r6061, %r6062}, {%r6079, %r6080, %r6081, %r6082, %r6083, %r6084, %r6085, %r6086}, {%f6738, %f6739, %f6740, %f6741, %f6742, %f6743, %f6744, %f6745};
	wmma.load.b.sync.aligned.col.m16n16k16.shared.f16 	{%r6087, %r6088, %r6089, %r6090, %r6091, %r6092, %r6093, %r6094}, [%r249], %r155;
	wmma.mma.sync.aligned.row.col.m16n16k16.f32.f32 {%f6810, %f6811, %f6812, %f6813, %f6814, %f6815, %f6816, %f6817}, {%r6055, %r6056, %r6057, %r6058, %r6059, %r6060, %r6061, %r6062}, {%r6087, %r6088, %r6089, %r6090, %r6091, %r6092, %r6093, %r6094}, {%f6746, %f6747, %f6748, %f6749, %f6750, %f6751, %f6752, %f6753};
	wmma.load.a.sync.aligned.row.m16n16k16.shared.f16 	{%r6095, %r6096, %r6097, %r6098, %r6099, %r6100, %r6101, %r6102}, [%r258], %r155;
	wmma.mma.sync.aligned.row.col.m16n16k16.f32.f32 {%f6818, %f6819, %f6820, %f6821, %f6822, %f6823, %f6824, %f6825}, {%r6095, %r6096, %r6097, %r6098, %r6099, %r6100, %r6101, %r6102}, {%r6063, %r6064, %r6065, %r6066, %r6067, %r6068, %r6069, %r6070}, {%f6754, %f6755, %f6756, %f6757, %f6758, %f6759, %f6760, %f6761};
	wmma.mma.sync.aligned.row.col.m16n16k16.f32.f32 {%f6826, %f6827, %f6828, %f6829, %f6830, %f6831, %f6832, %f6833}, {%r6095, %r6096, %r6097, %r6098, %r6099, %r6100, %r6101, %r6102}, {%r6071, %r6072, %r6073, %r6074, %r6075, %r6076, %r6077, %r6078}, {%f6762, %f6763, %f6764, %f6765, %f6766, %f6767, %f6768, %f6769};
	wmma.mma.sync.aligned.row.col.m16n16k16.f32.f32 {%f6834, %f6835, %f6836, %f6837, %f6838, %f6839, %f6840, %f6841}, {%r6095, %r6096, %r6097, %r6098, %r6099, %r6100, %r6101, %r6102}, {%r6079, %r6080, %r6081, %r6082, %r6083, %r6084, %r6085, %r6086}, {%f6770, %f6771, %f6772, %f6773, %f6774, %f6775, %f6776, %f6777};
	wmma.mma.sync.aligned.row.col.m16n16k16.f32.f32 {%f6842, %f6843, %f6844, %f6845, %f6846, %f6847, %f6848, %f6849}, {%r6095, %r6096, %r6097, %r6098, %r6099, %r6100, %r6101, %r6102}, {%r6087, %r6088, %r6089, %r6090, %r6091, %r6092, %r6093, %r6094}, {%f6778, %f6779, %f6780, %f6781, %f6782, %f6783, %f6784, %f6785};
	wmma.load.a.sync.aligned.row.m16n16k16.shared.f16 	{%r6103, %r6104, %r6105, %r6106, %r6107, %r6108, %r6109, %r6110}, [%r267], %r155;
	wmma.load.b.sync.aligned.col.m16n16k16.shared.f16 	{%r6111, %r6112, %r6113, %r6114, %r6115, %r6116, %r6117, %r6118}, [%r276], %r155;
	wmma.mma.sync.aligned.row.col.m16n16k16.f32.f32 {%f6850, %f6851, %f6852, %f6853, %f6854, %f6855, %f6856, %f6857}, {%r6103, %r6104, %r6105, %r6106, %r6107, %r6108, %r6109, %r6110}, {%r6111, %r6112, %r6113, %r6114, %r6115, %r6116, %r6117, %r6118}, {%f6786, %f6787, %f6788, %f6789, %f6790, %f6791, %f6792, %f6793};
	wmma.load.b.sync.aligned.col.m16n16k16.shared.f16 	{%r6119, %r6120, %r6121, %r6122, %r6123, %r6124, %r6125, %r6126}, [%r285], %r155;
	wmma.mma.sync.aligned.row.col.m16n16k16.f32.f32 {%f6858, %f6859, %f6860, %f6861, %f6862, %f6863, %f6864, %f6865}, {%r6103, %r6104, %r6105, %r6106, %r6107, %r6108, %r6109, %r6110}, {%r6119, %r6120, %r6121, %r6122, %r6123, %r6124, %r6125, %r6126}, {%f6794, %f6795, %f6796, %f6797, %f6798, %f6799, %f6800, %f6801};
	wmma.load.b.sync.aligned.col.m16n16k16.shared.f16 	{%r6127, %r6128, %r6129, %r6130, %r6131, %r6132, %r6133, %r6134}, [%r294], %r155;
	wmma.mma.sync.aligned.row.col.m16n16k16.f32.f32 {%f6866, %f6867, %f6868, %f6869, %f6870, %f6871, %f6872, %f6873}, {%r6103, %r6104, %r6105, %r6106, %r6107, %r6108, %r6109, %r6110}, {%r6127, %r6128, %r6129, %r6130, %r6131, %r6132, %r6133, %r6134}, {%f6802, %f6803, %f6804, %f6805, %f6806, %f6807, %f6808, %f6809};
	wmma.load.b.sync.aligned.col.m16n16k16.shared.f16 	{%r6135, %r6136, %r6137, %r6138, %r6139, %r6140, %r6141, %r6142}, [%r303], %r155;
	wmma.mma.sync.aligned.row.col.m16n16k16.f32.f32 {%f6874, %f6875, %f6876, %f6877, %f6878, %f6879, %f6880, %f6881}, {%r6103, %r6104, %r6105, %r6106, %r6107, %r6108, %r6109, %r6110}, {%r6135, %r6136, %r6137, %r6138, %r6139, %r6140, %r6141, %r6142}, {%f6810, %f6811, %f6812, %f6813, %f6814, %f6815, %f6816, %f6817};
	wmma.load.a.sync.aligned.row.m16n16k16.shared.f16 	{%r6143, %r6144, %r6145, %r6146, %r6147, %r6148, %r6149, %r6150}, [%r312], %r155;
	wmma.mma.sync.aligned.row.col.m16n16k16.f32.f32 {%f6882, %f6883, %f6884, %f6885, %f6886, %f6887, %f6888, %f6889}, {%r6143, %r6144, %r6145, %r6146, %r6147, %r6148, %r6149, %r6150}, {%r6111, %r6112, %r6113, %r6114, %r6115, %r6116, %r6117, %r6118}, {%f6818, %f6819, %f6820, %f6821, %f6822, %f6823, %f6824, %f6825};
	wmma.mma.sync.aligned.row.col.m16n16k16.f32.f32 {%f6890, %f6891, %f6892, %f6893, %f6894, %f6895, %f6896, %f6897}, {%r6143, %r6144, %r6145, %r6146, %r6147, %r6148, %r6149, %r6150}, {%r6119, %r6120, %r6121, %r6122, %r6123, %r6124, %r6125, %r6126}, {%f6826, %f6827, %f6828, %f6829, %f6830, %f6831, %f6832, %f6833};
	wmma.mma.sync.aligned.row.col.m16n16k16.f32.f32 {%f6898, %f6899, %f6900, %f6901, %f6902, %f6903, %f6904, %f6905}, {%r6143, %r6144, %r6145, %r6146, %r6147, %r6148, %r6149, %r6150}, {%r6127, %r6128, %r6129, %r6130, %r6131, %r6132, %r6133, %r6134}, {%f6834, %f6835, %f6836, %f6837, %f6838, %f6839, %f6840, %f6841};
	wmma.mma.sync.aligned.row.col.m16n16k16.f32.f32 {%f6906, %f6907, %f6908, %f6909, %f6910, %f6911, %f6912, %f6913}, {%r6143, %r6144, %r6145, %r6146, %r6147, %r6148, %r6149, %r6150}, {%r6135, %r6136, %r6137, %r6138, %r6139, %r6140, %r6141, %r6142}, {%f6842, %f6843, %f6844, %f6845, %f6846, %f6847, %f6848, %f6849};
	wmma.load.a.sync.aligned.row.m16n16k16.shared.f16 	{%r6151, %r6152, %r6153, %r6154, %r6155, %r6156, %r6157, %r6158}, [%r321], %r155;
	wmma.load.b.sync.aligned.col.m16n16k16.shared.f16 	{%r6159, %r6160, %r6161, %r6162, %r6163, %r6164, %r6165, %r6166}, [%r330], %r155;
	wmma.mma.sync.aligned.row.col.m16n16k16.f32.f32 {%f6914, %f6915, %f6916, %f6917, %f6918, %f6919, %f6920, %f6921}, {%r6151, %r6152, %r6153, %r6154, %r6155, %r6156, %r6157, %r6158}, {%r6159, %r6160, %r6161, %r6162, %r6163, %r6164, %r6165, %r6166}, {%f6850, %f6851, %f6852, %f6853, %f6854, %f6855, %f6856, %f6857};
	wmma.load.b.sync.aligned.col.m16n16k16.shared.f16 	{%r6167, %r6168, %r6169, %r6170, %r6171, %r6172, %r6173, %r6174}, [%r339], %r155;
	wmma.mma.sync.aligned.row.col.m16n16k16.f32.f32 {%f6922, %f6923, %f6924, %f6925, %f6926, %f6927, %f6928, %f6929}, {%r6151, %r6152, %r6153, %r6154, %r6155, %r6156, %r6157, %r6158}, {%r6167, %r6168, %r6169, %r6170, %r6171, %r6172, %r6173, %r6174}, {%f6858, %f6859, %f6860, %f6861, %f6862, %f6863, %f6864, %f6865};
	wmma.load.b.sync.aligned.col.m16n16k16.shared.f16 	{%r6175, %r6176, %r6177, %r6178, %r6179, %r6180, %r6181, %r6182}, [%r348], %r155;
	wmma.mma.sync.aligned.row.col.m16n16k16.f32.f32 {%f6930, %f6931, %f6932, %f6933, %f6934, %f6935, %f6936, %f6937}, {%r6151, %r6152, %r6153, %r6154, %r6155, %r6156, %r6157, %r6158}, {%r6175, %r6176, %r6177, %r6178, %r6179, %r6180, %r6181, %r6182}, {%f6866, %f6867, %f6868, %f6869, %f6870, %f6871, %f6872, %f6873};
	wmma.load.b.sync.aligned.col.m16n16k16.shared.f16 	{%r6183, %r6184, %r6185, %r6186, %r6187, %r6188, %r6189, %r6190}, [%r357], %r155;
	wmma.mma.sync.aligned.row.col.m16n16k16.f32.f32 {%f6938, %f6939, %f6940, %f6941, %f6942, %f6943, %f6944, %f6945}, {%r6151, %r6152, %r6153, %r6154, %r6155, %r6156, %r6157, %r6158}, {%r6183, %r6184, %r6185, %r6186, %r6187, %r6188, %r6189, %r6190}, {%f6874, %f6875, %f6876, %f6877, %f6878, %f6879, %f6880, %f6881};
	wmma.load.a.sync.aligned.row.m16n16k16.shared.f16 	{%r6191, %r6192, %r6193, %r6194, %r6195, %r6196, %r6197, %r6198}, [%r366], %r155;
	wmma.mma.sync.aligned.row.col.m16n16k16.f32.f32 {%f6946, %f6947, %f6948, %f6949, %f6950, %f6951, %f6952, %f6953}, {%r6191, %r6192, %r6193, %r6194, %r6195, %r6196, %r6197, %r6198}, {%r6159, %r6160, %r6161, %r6162, %r6163, %r6164, %r6165, %r6166}, {%f6882, %f6883, %f6884, %f6885, %f6886, %f6887, %f6888, %f6889};
	wmma.mma.sync.aligned.row.col.m16n16k16.f32.f32 {%f6954, %f6955, %f6956, %f6957, %f6958, %f6959, %f6960, %f6961}, {%r6191, %r6192, %r6193, %r6194, %r6195, %r6196, %r6197, %r6198}, {%r6167, %r6168, %r6169, %r6170, %r6171, %r6172, %r6173, %r6174}, {%f6890, %f6891, %f6892, %f6893, %f6894, %f6895, %f6896, %f6897};
	wmma.mma.sync.aligned.row.col.m16n16k16.f32.f32 {%f6962, %f6963, %f6964, %f6965, %f6966, %f6967, %f6968, %f6969}, {%r6191, %r6192, %r6193, %r6194, %r6195, %r6196, %r6197, %r6198}, {%r6175, %r6176, %r6177, %r6178, %r6179, %r6180, %r6181, %r6182}, {%f6898, %f6899, %f6900, %f6901, %f6902, %f6903, %f6904, %f6905};
	wmma.mma.sync.aligned.row.col.m16n16k16.f32.f32 {%f6970, %f6971, %f6972, %f6973, %f6974, %f6975, %f6976, %f6977}, {%r6191, %r6192, %r6193, %r6194, %r6195, %r6196, %r6197, %r6198}, {%r6183, %r6184, %r6185, %r6186, %r6187, %r6188, %r6189, %r6190}, {%f6906, %f6907, %f6908, %f6909, %f6910, %f6911, %f6912, %f6913};
	bar.sync 	0;
	ld.global.v4.u32 	{%r6199, %r6200, %r6201, %r6202}, [%rd24+3456];
	st.shared.v4.u32 	[%r9], {%r6199, %r6200, %r6201, %r6202};
	ld.global.v4.u32 	{%r6203, %r6204, %r6205, %r6206}, [%rd24+36224];
	st.shared.v4.u32 	[%r9+640], {%r6203, %r6204, %r6205, %r6206};
	ld.global.v4.u32 	{%r6207, %r6208, %r6209, %r6210}, [%rd24+68992];
	st.shared.v4.u32 	[%r9+1280], {%r6207, %r6208, %r6209, %r6210};
	ld.global.v4.u32 	{%r6211, %r6212, %r6213, %r6214}, [%rd24+101760];
	st.shared.v4.u32 	[%r9+1920], {%r6211, %r6212, %r6213, %r6214};
	ld.global.v4.u32 	{%r6215, %r6216, %r6217, %r6218}, [%rd24+134528];
	st.shared.v4.u32 	[%r9+2560], {%r6215, %r6216, %r6217, %r6218};
	ld.global.v4.u32 	{%r6219, %r6220, %r6221, %r6222}, [%rd24+167296];
	st.shared.v4.u32 	[%r9+3200], {%r6219, %r6220, %r6221, %r6222};
	ld.global.v4.u32 	{%r6223, %r6224, %r6225, %r6226}, [%rd24+200064];
	st.shared.v4.u32 	[%r9+3840], {%r6223, %r6224, %r6225, %r6226};
	ld.global.v4.u32 	{%r6227, %r6228, %r6229, %r6230}, [%rd24+232832];
	st.shared.v4.u32 	[%r9+4480], {%r6227, %r6228, %r6229, %r6230};
	bar.sync 	0;
	wmma.load.a.sync.aligned.row.m16n16k16.shared.f16 	{%r6231, %r6232, %r6233, %r6234, %r6235, %r6236, %r6237, %r6238}, [%r10], %r155;
	wmma.load.b.sync.aligned.col.m16n16k16.shared.f16 	{%r6239, %r6240, %r6241, %r6242, %r6243, %r6244, %r6245, %r6246}, [%r168], %r155;
	wmma.mma.sync.aligned.row.col.m16n16k16.f32.f32 {%f6978, %f6979, %f6980, %f6981, %f6982, %f6983, %f6984, %f6985}, {%r6231, %r6232, %r6233, %r6234, %r6235, %r6236, %r6237, %r6238}, {%r6239, %r6240, %r6241, %r6242, %r6243, %r6244, %r6245, %r6246}, {%f6914, %f6915, %f6916, %f6917, %f6918, %f6919, %f6920, %f6921};
	wmma.load.b.sync.aligned.col.m16n16k16.shared.f16 	{%r6247, %r6248, %r6249, %r6250, %r6251, %r6252, %r6253, %r6254}, [%r177], %r155;
	wmma.mma.sync.aligned.row.col.m16n16k16.f32.f32 {%f6986, %f6987, %f6988, %f6989, %f6990, %f6991, %f6992, %f6993}, {%r6231, %r6232, %r6233, %r6234, %r6235, %r6236, %r6237, %r6238}, {%r6247, %r6248, %r6249, %r6250, %r6251, %r6252, %r6253, %r6254}, {%f6922, %f6923, %f6924, %f6925, %f6926, %f6927, %f6928, %f6929};
	wmma.load.b.sync.aligned.col.m16n16k16.shared.f16 	{%r6255, %r6256, %r6257, %r6258, %r6259, %r6260, %r6261, %r6262}, [%r186], %r155;
	wmma.mma.sync.aligned.row.col.m16n16k16.f32.f32 {%f6994, %f6995, %f6996, %f6997, %f6998, %f6999, %f7000, %f7001}, {%r6231, %r6232, %r6233, %r6234, %r6235, %r6236, %r6237, %r6238}, {%r6255, %r6256, %r6257, %r6258, %r6259, %r6260, %r6261, %r6262}, {%f6930, %f6931, %f6932, %f6933, %f6934, %f6935, %f6936, %f6937};
	wmma.load.b.sync.aligned.col.m16n16k16.shared.f16 	{%r6263, %r6264, %r6265, %r6266, %r6267, %r6268, %r6269, %r6270}, [%r195], %r155;
	wmma.mma.sync.aligned.row.col.m16n16k16.f32.f32 {%f7002, %f7003, %f7004, %f7005, %f7006, %f7007, %f7008, %f7009}, {%r6231, %r6232, %r6233, %r6234, %r6235, %r6236, %r6237, %r6238}, {%r6263, %r6264, %r6265, %r6266, %r6267, %r6268, %r6269, %r6270}, {%f6938, %f6939, %f6940, %f6941, %f6942, %f6943, %f6944, %f6945};
	wmma.load.a.sync.aligned.row.m16n16k16.shared.f16 	{%r6271, %r6272, %r6273, %r6274, %r6275, %r6276, %r6277, %r6278}, [%r204], %r155;
	wmma.mma.sync.aligned.row.col.m16n16k16.f32.f32 {%f7010, %f7011, %f7012, %f7013, %f7014, %f7015, %f7016, %f7017}, {%r6271, %r6272, %r6273, %r6274, %r6275, %r6276, %r6277, %r6278}, {%r6239, %r6240, %r6241, %r6242, %r6243, %r6244, %r6245, %r6246}, {%f6946, %f6947, %f6948, %f6949, %f6950, %f6951, %f6952, %f6953};
	wmma.mma.sync.aligned.row.col.m16n16k16.f32.f32 {%f7018, %f7019, %f7020, %f7021, %f7022, %f7023, %f7024, %f7025}, {%r6271, %r6272, %r6273, %r6274, %r6275, %r6276, %r6277, %r6278}, {%r6247, %r6248, %r6249, %r6250, %r6251, %r6252, %r6253, %r6254}, {%f6954, %f6955, %f6956, %f6957, %f6958, %f6959, %f6960, %f6961};
	wmma.mma.sync.aligned.row.col.m16n16k16.f32.f32 {%f7026, %f7027, %f7028, %f7029, %f7030, %f7031, %f7032, %f7033}, {%r6271, %r6272, %r6273, %r6274, %r6275, %r6276, %r6277, %r6278}, {%r6255, %r6256, %r6257, %r6258, %r6259, %r6260, %r6261, %r6262}, {%f6962, %f6963, %f6964, %f6965, %f6966, %f6967, %f6968, %f6969};
	wmma.mma.sync.aligned.row.col.m16n16k16.f32.f32 {%f7034, %f7035, %f7036, %f7037, %f7038, %f7039, %f7040, %f7041}, {%r6271, %r6272, %r6273, %r6274, %r6275, %r6276, %r6277, %r6278}, {%r6263, %r6264, %r6265, %r6266, %r6267, %r6268, %r6269, %r6270}, {%f6970, %f6971, %f6972, %f6973, %f6974, %f6975, %f6976, %f6977};
	wmma.load.a.sync.aligned.row.m16n16k16.shared.f16 	{%r6279, %r6280, %r6281, %r6282, %r6283, %r6284, %r6285, %r6286}, [%r213], %r155;
	wmma.load.b.sync.aligned.col.m16n16k16.shared.f16 	{%r6287, %r6288, %r6289, %r6290, %r6291, %r6292, %r6293, %r6294}, [%r222], %r155;
	wmma.mma.sync.aligned.row.col.m16n16k16.f32.f32 {%f7042, %f7043, %f7044, %f7045, %f7046, %f7047, %f7048, %f7049}, {%r6279, %r6280, %r6281, %r6282, %r6283, %r6284, %r6285, %r6286}, {%r6287, %r6288, %r6289, %r6290, %r6291, %r6292, %r6293, %r6294}, {%f6978, %f6979, %f6980, %f6981, %f6982, %f6983, %f6984, %f6985};
	wmma.load.b.sync.aligned.col.m16n16k16.shared.f16 	{%r6295, %r6296, %r6297, %r6298, %r6299, %r6300, %r6301, %r6302}, [%r231], %r155;
	wmma.mma.sync.aligned.row.col.m16n16k16.f32.f32 {%f7050, %f7051, %f7052, %f7053, %f7054, %f7055, %f7056, %f7057}, {%r6279, %r6280, %r6281, %r6282, %r6283, %r6284, %r6285, %r6286}, {%r6295, %r6296, %r6297, %r6298, %r6299, %r6300, %r6301, %r6302}, {%f6986, %f6987, %f6988, %f6989, %f6990, %f6991, %f6992, %f6993};
	wmma.load.b.sync.aligned.col.m16n16k16.shared.f16 	{%r6303, %r6304, %r6305, %r6306, %r6307, %r6308, %r6309, %r6310}, [%r240], %r155;
	wmma.mma.sync.aligned.row.col.m16n16k16.f32.f32 {%f7058, %f7059, %f7060, %f7061, %f7062, %f7063, %f7064, %f7065}, {%r6279, %r6280, %r6281, %r6282, %r6283, %r6284, %r6285, %r6286}, {%r6303, %r6304, %r6305, %r6306, %r6307, %r6308, %r6309, %r6310}, {%f6994, %f6995, %f6996, %f6997, %f6998, %f6999, %f7000, %f7001};
	wmma.load.b.sync.aligned.col.m16n16k16.shared.f16 	{%r6311, %r6312, %r6313, %r6314, %r6315, %r6316, %r6317, %r6318}, [%r249], %r155;
	wmma.mma.sync.aligned.row.col.m16n16k16.f32.f32 {%f7066, %f7067, %f7068, %f7069, %f7070, %f7071, %f7072, %f7073}, {%r6279, %r6280, %r6281, %r6282, %r6283, %r6284, %r6285, %r6286}, {%r6311, %r6312, %r6313, %r6314, %r6315, %r6316, %r6317, %r6318}, {%f7002, %f7003, %f7004, %f7005, %f7006, %f7007, %f7008, %f7009};
	wmma.load.a.sync.aligned.row.m16n16k16.shared.f16 	{%r6319, %r6320, %r6321, %r6322, %r6323, %r6324, %r6325, %r6326}, [%r258], %r155;
	wmma.mma.sync.aligned.row.col.m16n16k16.f32.f32 {%f7074, %f7075, %f7076, %f7077, %f7078, %f7079, %f7080, %f7081}, {%r6319, %r6320, %r6321, %r6322, %r6323, %r6324, %r6325, %r6326}, {%r6287, %r6288, %r6289, %r6290, %r6291, %r6292, %r6293, %r6294}, {%f7010, %f7011, %f7012, %f7013, %f7014, %f7015, %f7016, %f7017};
	wmma.mma.sync.aligned.row.col.m16n16k16.f32.f32 {%f7082, %f7083, %f7084, %f7085, %f7086, %f7087, %f7088, %f7089}, {%r6319, %r6320, %r6321, %r6322, %r6323, %r6324, %r6325, %r6326}, {%r6295, %r6296, %r6297, %r6298, %r6299, %r6300, %r6301, %r6302}, {%f7018, %f7019, %f7020, %f7021, %f7022, %f7023, %f7024, %f7025};
	wmma.mma.sync.aligned.row.col.m16n16k16.f32.f32 {%f7090, %f7091, %f7092, %f7093, %f7094, %f7095, %f7096, %f7097}, {%r6319, %r6320, %r6321, %r6322, %r6323, %r6324, %r6325, %r6326}, {%r6303, %r6304, %r6305, %r6306, %r6307, %r6308, %r6309, %r6310}, {%f7026, %f7027, %f7028, %f7029, %f7030, %f7031, %f7032, %f7033};
	wmma.mma.sync.aligned.row.col.m16n16k16.f32.f32 {%f7098, %f7099, %f7100, %f7101, %f7102, %f7103, %f7104, %f7105}, {%r6319, %r6320, %r6321, %r6322, %r6323, %r6324, %r6325, %r6326}, {%r6311, %r6312, %r6313, %r6314, %r6315, %r6316, %r6317, %r6318}, {%f7034, %f7035, %f7036, %f7037, %f7038, %f7039, %f7040, %f7041};
	wmma.load.a.sync.aligned.row.m16n16k16.shared.f16 	{%r6327, %r6328, %r6329, %r6330, %r6331, %r6332, %r6333, %r6334}, [%r267], %r155;
	wmma.load.b.sync.aligned.col.m16n16k16.shared.f16 	{%r6335, %r6336, %r6337, %r6338, %r6339, %r6340, %r6341, %r6342}, [%r276], %r155;
	wmma.mma.sync.aligned.row.col.m16n16k16.f32.f32 {%f7106, %f7107, %f7108, %f7109, %f7110, %f7111, %f7112, %f7113}, {%r6327, %r6328, %r6329, %r6330, %r6331, %r6332, %r6333, %r6334}, {%r6335, %r6336, %r6337, %r6338, %r6339, %r6340, %r6341, %r6342}, {%f7042, %f7043, %f7044, %f7045, %f7046, %f7047, %f7048, %f7049};
	wmma.load.b.sync.aligned.col.m16n16k16.shared.f16 	{%r6343, %r6344, %r6345, %r6346, %r6347, %r6348, %r6349, %r6350}, [%r285], %r155;
	wmma.mma.sync.aligned.row.col.m16n16k16.f32.f32 {%f7114, %f7115, %f7116, %f7117, %f7118, %f7119, %f7120, %f7121}, {%r6327, %r6328, %r6329, %r6330, %r6331, %r6332, %r6333, %r6334}, {%r6343, %r6344, %r6345, %r6346, %r6347, %r6348, %r6349, %r6350}, {%f7050, %f7051, %f7052, %f7053, %f7054, %f7055, %f7056, %f7057};
	wmma.load.b.sync.aligned.col.m16n16k16.shared.f16 	{%r6351, %r6352, %r6353, %r6354, %r6355, %r6356, %r6357, %r6358}, [%r294], %r155;
	wmma.mma.sync.aligned.row.col.m16n16k16.f32.f32 {%f7122, %f7123, %f7124, %f7125, %f7126, %f7127, %f7128, %f7129}, {%r6327, %r6328, %r6329, %r6330, %r6331, %r6332, %r6333, %r6334}, {%r6351, %r6352, %r6353, %r6354, %r6355, %r6356, %r6357, %r6358}, {%f7058, %f7059, %f7060, %f7061, %f7062, %f7063, %f7064, %f7065};
	wmma.load.b.sync.aligned.col.m16n16k16.shared.f16 	{%r6359, %r6360, %r6361, %r6362, %r6363, %r6364, %r6365, %r6366}, [%r303], %r155;
	wmma.mma.sync.aligned.row.col.m16n16k16.f32.f32 {%f7130, %f7131, %f7132, %f7133, %f7134, %f7135, %f7136, %f7137}, {%r6327, %r6328, %r6329, %r6330, %r6331, %r6332, %r6333, %r6334}, {%r6359, %r6360, %r6361, %r6362, %r6363, %r6364, %r6365, %r6366}, {%f7066, %f7067, %f7068, %f7069, %f7070, %f7071, %f7072, %f7073};
	wmma.load.a.sync.aligned.row.m16n16k16.shared.f16 	{%r6367, %r6368, %r6369, %r6370, %r6371, %r6372, %r6373, %r6374}, [%r312], %r155;
	wmma.mma.sync.aligned.row.col.m16n16k16.f32.f32 {%f7138, %f7139, %f7140, %f7141, %f7142, %f7143, %f7144, %f7145}, {%r6367, %r6368, %r6369, %r6370, %r6371, %r6372, %r6373, %r6374}, {%r6335, %r6336, %r6337, %r6338, %r6339, %r6340, %r6341, %r6342}, {%f7074, %f7075, %f7076, %f7077, %f7078, %f7079, %f7080, %f7081};
	wmma.mma.sync.aligned.row.col.m16n16k16.f32.f32 {%f7146, %f7147, %f7148, %f7149, %f7150, %f7151, %f7152, %f7153}, {%r6367, %r6368, %r6369, %r6370, %r6371, %r6372, %r6373, %r6374}, {%r6343, %r6344, %r6345, %r6346, %r6347, %r6348, %r6349, %r6350}, {%f7082, %f7083, %f7084, %f7085, %f7086, %f7087, %f7088, %f7089};
	wmma.mma.sync.aligned.row.col.m16n16k16.f32.f32 {%f7154, %f7155, %f7156, %f7157, %f7158, %f7159, %f7160, %f7161}, {%r6367, %r6368, %r6369, %r6370, %r6371, %r6372, %r6373, %r6374}, {%r6351, %r6352, %r6353, %r6354, %r6355, %r6356, %r6357, %r6358}, {%f7090, %f7091, %f7092, %f7093, %f7094, %f7095, %f7096, %f7097};
	wmma.mma.sync.aligned.row.col.m16n16k16.f32.f32 {%f7162, %f7163, %f7164, %f7165, %f7166, %f7167, %f7168, %f7169}, {%r6367, %r6368, %r6369, %r6370, %r6371, %r6372, %r6373, %r6374}, {%r6359, %r6360, %r6361, %r6362, %r6363, %r6364, %r6365, %r6366}, {%f7098, %f7099, %f7100, %f7101, %f7102, %f7103, %f7104, %f7105};
	wmma.load.a.sync.aligned.row.m16n16k16.shared.f16 	{%r6375, %r6376, %r6377, %r6378, %r6379, %r6380, %r6381, %r6382}, [%r321], %r155;
	wmma.load.b.sync.aligned.col.m16n16k16.shared.f16 	{%r6383, %r6384, %r6385, %r6386, %r6387, %r6388, %r6389, %r6390}, [%r330], %r155;
	wmma.mma.sync.aligned.row.col.m16n16k16.f32.f32 {%f7170, %f7171, %f7172, %f7173, %f7174, %f7175, %f7176, %f7177}, {%r6375, %r6376, %r6377, %r6378, %r6379, %r6380, %r6381, %r6382}, {%r6383, %r6384, %r6385, %r6386, %r6387, %r6388, %r6389, %r6390}, {%f7106, %f7107, %f7108, %f7109, %f7110, %f7111, %f7112, %f7113};
	wmma.load.b.sync.aligned.col.m16n16k16.shared.f16 	{%r6391, %r6392, %r6393, %r6394, %r6395, %r6396, %r6397, %r6398}, [%r339], %r155;
	wmma.mma.sync.aligned.row.col.m16n16k16.f32.f32 {%f7178, %f7179, %f7180, %f7181, %f7182, %f7183, %f7184, %f7185}, {%r6375, %r6376, %r6377, %r6378, %r6379, %r6380, %r6381, %r6382}, {%r6391, %r6392, %r6393, %r6394, %r6395, %r6396, %r6397, %r6398}, {%f7114, %f7115, %f7116, %f7117, %f7118, %f7119, %f7120, %f7121};
	wmma.load.b.sync.aligned.col.m16n16k16.shared.f16 	{%r6399, %r6400, %r6401, %r6402, %r6403, %r6404, %r6405, %r6406}, [%r348], %r155;
	wmma.mma.sync.aligned.row.col.m16n16k16.f32.f32 {%f7186, %f7187, %f7188, %f7189, %f7190, %f7191, %f7192, %f7193}, {%r6375, %r6376, %r6377, %r6378, %r6379, %r6380, %r6381, %r6382}, {%r6399, %r6400, %r6401, %r6402, %r6403, %r6404, %r6405, %r6406}, {%f7122, %f7123, %f7124, %f7125, %f7126, %f7127, %f7128, %f7129};
	wmma.load.b.sync.aligned.col.m16n16k16.shared.f16 	{%r6407, %r6408, %r6409, %r6410, %r6411, %r6412, %r6413, %r6414}, [%r357], %r155;
	wmma.mma.sync.aligned.row.col.m16n16k16.f32.f32 {%f7194, %f7195, %f7196, %f7197, %f7198, %f7199, %f7200, %f7201}, {%r6375, %r6376, %r6377, %r6378, %r6379, %r6380, %r6381, %r6382}, {%r6407, %r6408, %r6409, %r6410, %r6411, %r6412, %r6413, %r6414}, {%f7130, %f7131, %f7132, %f7133, %f7134, %f7135, %f7136, %f7137};
	wmma.load.a.sync.aligned.row.m16n16k16.shared.f16 	{%r6415, %r6416, %r6417, %r6418, %r6419, %r6420, %r6421, %r6422}, [%r366], %r155;
	wmma.mma.sync.aligned.row.col.m16n16k16.f32.f32 {%f7202, %f7203, %f7204, %f7205, %f7206, %f7207, %f7208, %f7209}, {%r6415, %r6416, %r6417, %r6418, %r6419, %r6420, %r6421, %r6422}, {%r6383, %r6384, %r6385, %r6386, %r6387, %r6388, %r6389, %r6390}, {%f7138, %f7139, %f7140, %f7141, %f7142, %f7143, %f7144, %f7145};
	wmma.mma.sync.aligned.row.col.m16n16k16.f32.f32 {%f7210, %f7211, %f7212, %f7213, %f7214, %f7215, %f7216, %f7217}, {%r6415, %r6416, %r6417, %r6418, %r6419, %r6420, %r6421, %r6422}, {%r6391, %r6392, %r6393, %r6394, %r6395, %r6396, %r6397, %r6398}, {%f7146, %f7147, %f7148, %f7149, %f7150, %f7151, %f7152, %f7153};
	wmma.mma.sync.aligned.row.col.m16n16k16.f32.f32 {%f7218, %f7219, %f7220, %f7221, %f7222, %f7223, %f7224, %f7225}, {%r6415, %r6416, %r6417, %r6418, %r6419, %r6420, %r6421, %r6422}, {%r6399, %r6400, %r6401, %r6402, %r6403, %r6404, %r6405, %r6406}, {%f7154, %f7155, %f7156, %f7157, %f7158, %f7159, %f7160, %f7161};
	wmma.mma.sync.aligned.row.col.m16n16k16.f32.f32 {%f7226, %f7227, %f7228, %f7229, %f7230, %f7231, %f7232, %f7233}, {%r6415, %r6416, %r6417, %r6418, %r6419, %r6420, %r6421, %r6422}, {%r6407, %r6408, %r6409, %r6410, %r6411, %r6412, %r6413, %r6414}, {%f7162, %f7163, %f7164, %f7165, %f7166, %f7167, %f7168, %f7169};
	bar.sync 	0;
	ld.global.v4.u32 	{%r6423, %r6424, %r6425, %r6426}, [%rd24+3584];
	st.shared.v4.u32 	[%r9], {%r6423, %r6424, %r6425, %r6426};
	ld.global.v4.u32 	{%r6427, %r6428, %r6429, %r6430}, [%rd24+36352];
	st.shared.v4.u32 	[%r9+640], {%r6427, %r6428, %r6429, %r6430};
	ld.global.v4.u32 	{%r6431, %r6432, %r6433, %r6434}, [%rd24+69120];
	st.shared.v4.u32 	[%r9+1280], {%r6431, %r6432, %r6433, %r6434};
	ld.global.v4.u32 	{%r6435, %r6436, %r6437, %r6438}, [%rd24+101888];
	st.shared.v4.u32 	[%r9+1920], {%r6435, %r6436, %r6437, %r6438};
	ld.global.v4.u32 	{%r6439, %r6440, %r6441, %r6442}, [%rd24+134656];
	st.shared.v4.u32 	[%r9+2560], {%r6439, %r6440, %r6441, %r6442};
	ld.global.v4.u32 	{%r6443, %r6444, %r6445, %r6446}, [%rd24+167424];
	st.shared.v4.u32 	[%r9+3200], {%r6443, %r6444, %r6445, %r6446};
	ld.global.v4.u32 	{%r6447, %r6448, %r6449, %r6450}, [%rd24+200192];
	st.shared.v4.u32 	[%r9+3840], {%r6447, %r6448, %r6449, %r6450};
	ld.global.v4.u32 	{%r6451, %r6452, %r6453, %r6454}, [%rd24+232960];
	st.shared.v4.u32 	[%r9+4480], {%r6451, %r6452, %r6453, %r6454};
	bar.sync 	0;
	wmma.load.a.sync.aligned.row.m16n16k16.shared.f16 	{%r6455, %r6456, %r6457, %r6458, %r6459, %r6460, %r6461, %r6462}, [%r10], %r155;
	wmma.load.b.sync.aligned.col.m16n16k16.shared.f16 	{%r6463, %r6464, %r6465, %r6466, %r6467, %r6468, %r6469, %r6470}, [%r168], %r155;
	wmma.mma.sync.aligned.row.col.m16n16k16.f32.f32 {%f7234, %f7235, %f7236, %f7237, %f7238, %f7239, %f7240, %f7241}, {%r6455, %r6456, %r6457, %r6458, %r6459, %r6460, %r6461, %r6462}, {%r6463, %r6464, %r6465, %r6466, %r6467, %r6468, %r6469, %r6470}, {%f7170, %f7171, %f7172, %f7173, %f7174, %f7175, %f7176, %f7177};
	wmma.load.b.sync.aligned.col.m16n16k16.shared.f16 	{%r6471, %r6472, %r6473, %r6474, %r6475, %r6476, %r6477, %r6478}, [%r177], %r155;
	wmma.mma.sync.aligned.row.col.m16n16k16.f32.f32 {%f7242, %f7243, %f7244, %f7245, %f7246, %f7247, %f7248, %f7249}, {%r6455, %r6456, %r6457, %r6458, %r6459, %r6460, %r6461, %r6462}, {%r6471, %r6472, %r6473, %r6474, %r6475, %r6476, %r6477, %r6478}, {%f7178, %f7179, %f7180, %f7181, %f7182, %f7183, %f7184, %f7185};
	wmma.load.b.sync.aligned.col.m16n16k16.shared.f16 	{%r6479, %r6480, %r6481, %r6482, %r6483, %r6484, %r6485, %r6486}, [%r186], %r155;
	wmma.mma.sync.aligned.row.col.m16n16k16.f32.f32 {%f7250, %f7251, %f7252, %f7253, %f7254, %f7255, %f7256, %f7257}, {%r6455, %r6456, %r6457, %r6458, %r6459, %r6460, %r6461, %r6462}, {%r6479, %r6480, %r6481, %r6482, %r6483, %r6484, %r6485, %r6486}, {%f7186, %f7187, %f7188, %f7189, %f7190, %f7191, %f7192, %f7193};
	wmma.load.b.sync.aligned.col.m16n16k16.shared.f16 	{%r6487, %r6488, %r6489, %r6490, %r6491, %r6492, %r6493, %r6494}, [%r195], %r155;
	wmma.mma.sync.aligned.row.col.m16n16k16.f32.f32 {%f7258, %f7259, %f7260, %f7261, %f7262, %f7263, %f7264, %f7265}, {%r6455, %r6456, %r6457, %r6458, %r6459, %r6460, %r6461, %r6462}, {%r6487, %r6488, %r6489, %r6490, %r6491, %r6492, %r6493, %r6494}, {%f7194, %f7195, %f7196, %f7197, %f7198, %f7199, %f7200, %f7201};
	wmma.load.a.sync.aligned.row.m16n16k16.shared.f16 	{%r6495, %r6496, %r6497, %r6498, %r6499, %r6500, %r6501, %r6502}, [%r204], %r155;
	wmma.mma.sync.aligned.row.col.m16n16k16.f32.f32 {%f7266, %f7267, %f7268, %f7269, %f7270, %f7271, %f7272, %f7273}, {%r6495, %r6496, %r6497, %r6498, %r6499, %r6500, %r6501, %r6502}, {%r6463, %r6464, %r6465, %r6466, %r6467, %r6468, %r6469, %r6470}, {%f7202, %f7203, %f7204, %f7205, %f7206, %f7207, %f7208, %f7209};
	wmma.mma.sync.aligned.row.col.m16n16k16.f32.f32 {%f7274, %f7275, %f7276, %f7277, %f7278, %f7279, %f7280, %f7281}, {%r6495, %r6496, %r6497, %r6498, %r6499, %r6500, %r6501, %r6502}, {%r6471, %r6472, %r6473, %r6474, %r6475, %r6476, %r6477, %r6478}, {%f7210, %f7211, %f7212, %f7213, %f7214, %f7215, %f7216, %f7217};
	wmma.mma.sync.aligned.row.col.m16n16k16.f32.f32 {%f7282, %f7283, %f7284, %f7285, %f7286, %f7287, %f7288, %f7289}, {%r6495, %r6496, %r6497, %r6498, %r6499, %r6500, %r6501, %r6502}, {%r6479, %r6480, %r6481, %r6482, %r6483, %r6484, %r6485, %r6486}, {%f7218, %f7219, %f7220, %f7221, %f7222, %f7223, %f7224, %f7225};
	wmma.mma.sync.aligned.row.col.m16n16k16.f32.f32 {%f7290, %f7291, %f7292, %f7293, %f7294, %f7295, %f7296, %f7297}, {%r6495, %r6496, %r6497, %r6498, %r6499, %r6500, %r6501, %r6502}, {%r6487, %r6488, %r6489, %r6490, %r6491, %r6492, %r6493, %r6494}, {%f7226, %f7227, %f7228, %f7229, %f7230, %f7231, %f7232, %f7233};
	wmma.load.a.sync.aligned.row.m16n16k16.shared.f16 	{%r6503, %r6504, %r6505, %r6506, %r6507, %r6508, %r6509, %r6510}, [%r213], %r155;
	wmma.load.b.sync.aligned.col.m16n16k16.shared.f16 	{%r6511, %r6512, %r6513, %r6514, %r6515, %r6516, %r6517, %r6518}, [%r222], %r155;
	wmma.mma.sync.aligned.row.col.m16n16k16.f32.f32 {%f7298, %f7299, %f7300, %f7301, %f7302, %f7303, %f7304, %f7305}, {%r6503, %r6504, %r6505, %r6506, %r6507, %r6508, %r6509, %r6510}, {%r6511, %r6512, %r6513, %r6514, %r6515, %r6516, %r6517, %r6518}, {%f7234, %f7235, %f7236, %f7237, %f7238, %f7239, %f7240, %f7241};
	wmma.load.b.sync.aligned.col.m16n16k16.shared.f16 	{%r6519, %r6520, %r6521, %r6522, %r6523, %r6524, %r6525, %r6526}, [%r231], %r155;
	wmma.mma.sync.aligned.row.col.m16n16k16.f32.f32 {%f7306, %f7307, %f7308, %f7309, %f7310, %f7311, %f7312, %f7313}, {%r6503, %r6504, %r6505, %r6506, %r6507, %r6508, %r6509, %r6510}, {%r6519, %r6520, %r6521, %r6522, %r6523, %r6524, %r6525, %r6526}, {%f7242, %f7243, %f7244, %f7245, %f7246, %f7247, %f7248, %f7249};
	wmma.load.b.sync.aligned.col.m16n16k16.shared.f16 	{%r6527, %r6528, %r6529, %r6530, %r6531, %r6532, %r6533, %r6534}, [%r240], %r155;
	wmma.mma.sync.aligned.row.col.m16n16k16.f32.f32 {%f7314, %f7315, %f7316, %f7317, %f7318, %f7319, %f7320, %f7321}, {%r6503, %r6504, %r6505, %r6506, %r6507, %r6508, %r6509, %r6510}, {%r6527, %r6528, %r6529, %r6530, %r6531, %r6532, %r6533, %r6534}, {%f7250, %f7251, %f7252, %f7253, %f7254, %f7255, %f7256, %f7257};
	wmma.load.b.sync.aligned.col.m16n16k16.shared.f16 	{%r6535, %r6536, %r6537, %r6538, %r6539, %r6540, %r6541, %r6542}, [%r249], %r155;
	wmma.mma.sync.aligned.row.col.m16n16k16.f32.f32 {%f7322, %f7323, %f7324, %f7325, %f7326, %f7327, %f7328, %f7329}, {%r6503, %r6504, %r6505, %r6506, %r6507, %r6508, %r6509, %r6510}, {%r6535, %r6536, %r6537, %r6538, %r6539, %r6540, %r6541, %r6542}, {%f7258, %f7259, %f7260, %f7261, %f7262, %f7263, %f7264, %f7265};
	wmma.load.a.sync.aligned.row.m16n16k16.shared.f16 	{%r6543, %r6544, %r6545, %r6546, %r6547, %r6548, %r6549, %r6550}, [%r258], %r155;
	wmma.mma.sync.aligned.row.col.m16n16k16.f32.f32 {%f7330, %f7331, %f7332, %f7333, %f7334, %f7335, %f7336, %f7337}, {%r6543, %r6544, %r6545, %r6546, %r6547, %r6548, %r6549, %r6550}, {%r6511, %r6512, %r6513, %r6514, %r6515, %r6516, %r6517, %r6518}, {%f7266, %f7267, %f7268, %f7269, %f7270, %f7271, %f7272, %f7273};
	wmma.mma.sync.aligned.row.col.m16n16k16.f32.f32 {%f7338, %f7339, %f7340, %f7341, %f7342, %f7343, %f7344, %f7345}, {%r6543, %r6544, %r6545, %r6546, %r6547, %r6548, %r6549, %r6550}, {%r6519, %r6520, %r6521, %r6522, %r6523, %r6524, %r6525, %r6526}, {%f7274, %f7275, %f7276, %f7277, %f7278, %f7279, %f7280, %f7281};
	wmma.mma.sync.aligned.row.col.m16n16k16.f32.f32 {%f7346, %f7347, %f7348, %f7349, %f7350, %f7351, %f7352, %f7353}, {%r6543, %r6544, %r6545, %r6546, %r6547, %r6548, %r6549, %r6550}, {%r6527, %r6528, %r6529, %r6530, %r6531, %r6532, %r6533, %r6534}, {%f7282, %f7283, %f7284, %f7285, %f7286, %f7287, %f7288, %f7289};
	wmma.mma.sync.aligned.row.col.m16n16k16.f32.f32 {%f7354, %f7355, %f7356, %f7357, %f7358, %f7359, %f7360, %f7361}, {%r6543, %r6544, %r6545, %r6546, %r6547, %r6548, %r6549, %r6550}, {%r6535, %r6536, %r6537, %r6538, %r6539, %r6540, %r6541, %r6542}, {%f7290, %f7291, %f7292, %f7293, %f7294, %f7295, %f7296, %f7297};
	wmma.load.a.sync.aligned.row.m16n16k16.shared.f16 	{%r6551, %r6552, %r6553, %r6554, %r6555, %r6556, %r6557, %r6558}, [%r267], %r155;
	wmma.load.b.sync.aligned.col.m16n16k16.shared.f16 	{%r6559, %r6560, %r6561, %r6562, %r6563, %r6564, %r6565, %r6566}, [%r276], %r155;
	wmma.mma.sync.aligned.row.col.m16n16k16.f32.f32 {%f7362, %f7363, %f7364, %f7365, %f7366, %f7367, %f7368, %f7369}, {%r6551, %r6552, %r6553, %r6554, %r6555, %r6556, %r6557, %r6558}, {%r6559, %r6560, %r6561, %r6562, %r6563, %r6564, %r6565, %r6566}, {%f7298, %f7299, %f7300, %f7301, %f7302, %f7303, %f7304, %f7305};
	wmma.load.b.sync.aligned.col.m16n16k16.shared.f16 	{%r6567, %r6568, %r6569, %r6570, %r6571, %r6572, %r6573, %r6574}, [%r285], %r155;
	wmma.mma.sync.aligned.row.col.m16n16k16.f32.f32 {%f7370, %f7371, %f7372, %f7373, %f7374, %f7375, %f7376, %f7377}, {%r6551, %r6552, %r6553, %r6554, %r6555, %r6556, %r6557, %r6558}, {%r6567, %r6568, %r6569, %r6570, %r6571, %r6572, %r6573, %r6574}, {%f7306, %f7307, %f7308, %f7309, %f7310, %f7311, %f7312, %f7313};
	wmma.load.b.sync.aligned.col.m16n16k16.shared.f16 	{%r6575, %r6576, %r6577, %r6578, %r6579, %r6580, %r6581, %r6582}, [%r294], %r155;
	wmma.mma.sync.aligned.row.col.m16n16k16.f32.f32 {%f7378, %f7379, %f7380, %f7381, %f7382, %f7383, %f7384, %f7385}, {%r6551, %r6552, %r6553, %r6554, %r6555, %r6556, %r6557, %r6558}, {%r6575, %r6576, %r6577, %r6578, %r6579, %r6580, %r6581, %r6582}, {%f7314, %f7315, %f7316, %f7317, %f7318, %f7319, %f7320, %f7321};
	wmma.load.b.sync.aligned.col.m16n16k16.shared.f16 	{%r6583, %r6584, %r6585, %r6586, %r6587, %r6588, %r6589, %r6590}, [%r303], %r155;
	wmma.mma.sync.aligned.row.col.m16n16k16.f32.f32 {%f7386, %f7387, %f7388, %f7389, %f7390, %f7391, %f7392, %f7393}, {%r6551, %r6552, %r6553, %r6554, %r6555, %r6556, %r6557, %r6558}, {%r6583, %r6584, %r6585, %r6586, %r6587, %r6588, %r6589, %r6590}, {%f7322, %f7323, %f7324, %f7325, %f7326, %f7327, %f7328, %f7329};
	wmma.load.a.sync.aligned.row.m16n16k16.shared.f16 	{%r6591, %r6592, %r6593, %r6594, %r6595, %r6596, %r6597, %r6598}, [%r312], %r155;
	wmma.mma.sync.aligned.row.col.m16n16k16.f32.f32 {%f7394, %f7395, %f7396, %f7397, %f7398, %f7399, %f7400, %f7401}, {%r6591, %r6592, %r6593, %r6594, %r6595, %r6596, %r6597, %r6598}, {%r6559, %r6560, %r6561, %r6562, %r6563, %r6564, %r6565, %r6566}, {%f7330, %f7331, %f7332, %f7333, %f7334, %f7335, %f7336, %f7337};
	wmma.mma.sync.aligned.row.col.m16n16k16.f32.f32 {%f7402, %f7403, %f7404, %f7405, %f7406, %f7407, %f7408, %f7409}, {%r6591, %r6592, %r6593, %r6594, %r6595, %r6596, %r6597, %r6598}, {%r6567, %r6568, %r6569, %r6570, %r6571, %r6572, %r6573, %r6574}, {%f7338, %f7339, %f7340, %f7341, %f7342, %f7343, %f7344, %f7345};
	wmma.mma.sync.aligned.row.col.m16n16k16.f32.f32 {%f7410, %f7411, %f7412, %f7413, %f7414, %f7415, %f7416, %f7417}, {%r6591, %r6592, %r6593, %r6594, %r6595, %r6596, %r6597, %r6598}, {%r6575, %r6576, %r6577, %r6578, %r6579, %r6580, %r6581, %r6582}, {%f7346, %f7347, %f7348, %f7349, %f7350, %f7351, %f7352, %f7353};
	wmma.mma.sync.aligned.row.col.m16n16k16.f32.f32 {%f7418, %f7419, %f7420, %f7421, %f7422, %f7423, %f7424, %f7425}, {%r6591, %r6592, %r6593, %r6594, %r6595, %r6596, %r6597, %r6598}, {%r6583, %r6584, %r6585, %r6586, %r6587, %r6588, %r6589, %r6590}, {%f7354, %f7355, %f7356, %f7357, %f7358, %f7359, %f7360, %f7361};
	wmma.load.a.sync.aligned.row.m16n16k16.shared.f16 	{%r6599, %r6600, %r6601, %r6602, %r6603, %r6604, %r6605, %r6606}, [%r321], %r155;
	wmma.load.b.sync.aligned.col.m16n16k16.shared.f16 	{%r6607, %r6608, %r6609, %r6610, %r6611, %r6612, %r6613, %r6614}, [%r330], %r155;
	wmma.mma.sync.aligned.row.col.m16n16k16.f32.f32 {%f7426, %f7427, %f7428, %f7429, %f7430, %f7431, %f7432, %f7433}, {%r6599, %r6600, %r6601, %r6602, %r6603, %r6604, %r6605, %r6606}, {%r6607, %r6608, %r6609, %r6610, %r6611, %r6612, %r6613, %r6614}, {%f7362, %f7363, %f7364, %f7365, %f7366, %f7367, %f7368, %f7369};
	wmma.load.b.sync.aligned.col.m16n16k16.shared.f16 	{%r6615, %r6616, %r6617, %r6618, %r6619, %r6620, %r6621, %r6622}, [%r339], %r155;
	wmma.mma.sync.aligned.row.col.m16n16k16.f32.f32 {%f7434, %f7435, %f7436, %f7437, %f7438, %f7439, %f7440, %f7441}, {%r6599, %r6600, %r6601, %r6602, %r6603, %r6604, %r6605, %r6606}, {%r6615, %r6616, %r6617, %r6618, %r6619, %r6620, %r6621, %r6622}, {%f7370, %f7371, %f7372, %f7373, %f7374, %f7375, %f7376, %f7377};
	wmma.load.b.sync.aligned.col.m16n16k16.shared.f16 	{%r6623, %r6624, %r6625, %r6626, %r6627, %r6628, %r6629, %r6630}, [%r348], %r155;
	wmma.mma.sync.aligned.row.col.m16n16k16.f32.f32 {%f7442, %f7443, %f7444, %f7445, %f7446, %f7447, %f7448, %f7449}, {%r6599, %r6600, %r6601, %r6602, %r6603, %r6604, %r6605, %r6606}, {%r6623, %r6624, %r6625, %r6626, %r6627, %r6628, %r6629, %r6630}, {%f7378, %f7379, %f7380, %f7381, %f7382, %f7383, %f7384, %f7385};
	wmma.load.b.sync.aligned.col.m16n16k16.shared.f16 	{%r6631, %r6632, %r6633, %r6634, %r6635, %r6636, %r6637, %r6638}, [%r357], %r155;
	wmma.mma.sync.aligned.row.col.m16n16k16.f32.f32 {%f7450, %f7451, %f7452, %f7453, %f7454, %f7455, %f7456, %f7457}, {%r6599, %r6600, %r6601, %r6602, %r6603, %r6604, %r6605, %r6606}, {%r6631, %r6632, %r6633, %r6634, %r6635, %r6636, %r6637, %r6638}, {%f7386, %f7387, %f7388, %f7389, %f7390, %f7391, %f7392, %f7393};
	wmma.load.a.sync.aligned.row.m16n16k16.shared.f16 	{%r6639, %r6640, %r6641, %r6642, %r6643, %r6644, %r6645, %r6646}, [%r366], %r155;
	wmma.mma.sync.aligned.row.col.m16n16k16.f32.f32 {%f7458, %f7459, %f7460, %f7461, %f7462, %f7463, %f7464, %f7465}, {%r6639, %r6640, %r6641, %r6642, %r6643, %r6644, %r6645, %r6646}, {%r6607, %r6608, %r6609, %r6610, %r6611, %r6612, %r6613, %r6614}, {%f7394, %f7395, %f7396, %f7397, %f7398, %f7399, %f7400, %f7401};
	wmma.mma.sync.aligned.row.col.m16n16k16.f32.f32 {%f7466, %f7467, %f7468, %f7469, %f7470, %f7471, %f7472, %f7473}, {%r6639, %r6640, %r6641, %r6642, %r6643, %r6644, %r6645, %r6646}, {%r6615, %r6616, %r6617, %r6618, %r6619, %r6620, %r6621, %r6622}, {%f7402, %f7403, %f7404, %f7405, %f7406, %f7407, %f7408, %f7409};
	wmma.mma.sync.aligned.row.col.m16n16k16.f32.f32 {%f7474, %f7475, %f7476, %f7477, %f7478, %f7479, %f7480, %f7481}, {%r6639, %r6640, %r6641, %r6642, %r6643, %r6644, %r6645, %r6646}, {%r6623, %r6624, %r6625, %r6626, %r6627, %r6628, %r6629, %r6630}, {%f7410, %f7411, %f7412, %f7413, %f7414, %f7415, %f7416, %f7417};
	wmma.mma.sync.aligned.row.col.m16n16k16.f32.f32 {%f7482, %f7483, %f7484, %f7485, %f7486, %f7487, %f7488, %f7489}, {%r6639, %r6640, %r6641, %r6642, %r6643, %r6644, %r6645, %r6646}, {%r6631, %r6632, %r6633, %r6634, %r6635, %r6636, %r6637, %r6638}, {%f7418, %f7419, %f7420, %f7421, %f7422, %f7423, %f7424, %f7425};
	bar.sync 	0;
	ld.global.v4.u32 	{%r6647, %r6648, %r6649, %r6650}, [%rd24+3712];
	st.shared.v4.u32 	[%r9], {%r6647, %r6648, %r6649, %r6650};
	ld.global.v4.u32 	{%r6651, %r6652, %r6653, %r6654}, [%rd24+36480];
	st.shared.v4.u32 	[%r9+640], {%r6651, %r6652, %r6653, %r6654};
	ld.global.v4.u32 	{%r6655, %r6656, %r6657, %r6658}, [%rd24+69248];
	st.shared.v4.u32 	[%r9+1280], {%r6655, %r6656, %r6657, %r6658};
	ld.global.v4.u32 	{%r6659, %r6660, %r6661, %r6662}, [%rd24+102016];
	st.shared.v4.u32 	[%r9+1920], {%r6659, %r6660, %r6661, %r6662};
	ld.global.v4.u32 	{%r6663, %r6664, %r6665, %r6666}, [%rd24+134784];
	st.shared.v4.u32 	[%r9+2560], {%r6663, %r6664, %r6665, %r6666};
	ld.global.v4.u32 	{%r6667, %r6668, %r6669, %r6670}, [%rd24+167552];
	st.shared.v4.u32 	[%r9+3200], {%r6667, %r6668, %r6669, %r6670};
	ld.global.v4.u32 	{%r6671, %r6672, %r6673, %r6674}, [%rd24+200320];
	st.shared.v4.u32 	[%r9+3840], {%r6671, %r6672, %r6673, %r6674};
	ld.global.v4.u32 	{%r6675, %r6676, %r6677, %r6678}, [%rd24+233088];
	st.shared.v4.u32 	[%r9+4480], {%r6675, %r6676, %r6677, %r6678};
	bar.sync 	0;
	wmma.load.a.sync.aligned.row.m16n16k16.shared.f16 	{%r6679, %r6680, %r6681, %r6682, %r6683, %r6684, %r6685, %r6686}, [%r10], %r155;
	wmma.load.b.sync.aligned.col.m16n16k16.shared.f16 	{%r6687, %r6688, %r6689, %r6690, %r6691, %r6692, %r6693, %r6694}, [%r168], %r155;
	wmma.mma.sync.aligned.row.col.m16n16k16.f32.f32 {%f7490, %f7491, %f7492, %f7493, %f7494, %f7495, %f7496, %f7497}, {%r6679, %r6680, %r6681, %r6682, %r6683, %r6684, %r6685, %r6686}, {%r6687, %r6688, %r6689, %r6690, %r6691, %r6692, %r6693, %r6694}, {%f7426, %f7427, %f7428, %f7429, %f7430, %f7431, %f7432, %f7433};
	wmma.load.b.sync.aligned.col.m16n16k16.shared.f16 	{%r6695, %r6696, %r6697, %r6698, %r6699, %r6700, %r6701, %r6702}, [%r177], %r155;
	wmma.mma.sync.aligned.row.col.m16n16k16.f32.f32 {%f7498, %f7499, %f7500, %f7501, %f7502, %f7503, %f7504, %f7505}, {%r6679, %r6680, %r6681, %r6682, %r6683, %r6684, %r6685, %r6686}, {%r6695, %r6696, %r6697, %r6698, %r6699, %r6700, %r6701, %r6702}, {%f7434, %f7435, %f7436, %f7437, %f7438, %f7439, %f7440, %f7441};
	wmma.load.b.sync.aligned.col.m16n16k16.shared.f16 	{%r6703, %r6704, %r6705, %r6706, %r6707, %r6708, %r6709, %r6710}, [%r186], %r155;
	wmma.mma.sync.aligned.row.col.m16n16k16.f32.f32 {%f7506, %f7507, %f7508, %f7509, %f7510, %f7511, %f7512, %f7513}, {%r6679, %r6680, %r6681, %r6682, %r6683, %r6684, %r6685, %r6686}, {%r6703, %r6704, %r6705, %r6706, %r6707, %r6708, %r6709, %r6710}, {%f7442, %f7443, %f7444, %f7445, %f7446, %f7447, %f7448, %f7449};
	wmma.load.b.sync.aligned.col.m16n16k16.shared.f16 	{%r6711, %r6712, %r6713, %r6714, %r6715, %r6716, %r6717, %r6718}, [%r195], %r155;
	wmma.mma.sync.aligned.row.col.m16n16k16.f32.f32 {%f7514, %f7515, %f7516, %f7517, %f7518, %f7519, %f7520, %f7521}, {%r6679, %r6680, %r6681, %r6682, %r6683, %r6684, %r6685, %r6686}, {%r6711, %r6712, %r6713, %r6714, %r6715, %r6716, %r6717, %r6718}, {%f7450, %f7451, %f7452, %f7453, %f7454, %f7455, %f7456, %f7457};
	wmma.load.a.sync.aligned.row.m16n16k16.shared.f16 	{%r6719, %r6720, %r6721, %r6722, %r6723, %r6724, %r6725, %r6726}, [%r204], %r155;
	wmma.mma.sync.aligned.row.col.m16n16k16.f32.f32 {%f7522, %f7523, %f7524, %f7525, %f7526, %f7527, %f7528, %f7529}, {%r6719, %r6720, %r6721, %r6722, %r6723, %r6724, %r6725, %r6726}, {%r6687, %r6688, %r6689, %r6690, %r6691, %r6692, %r6693, %r6694}, {%f7458, %f7459, %f7460, %f7461, %f7462, %f7463, %f7464, %f7465};
	wmma.mma.sync.aligned.row.col.m16n16k16.f32.f32 {%f7530, %f7531, %f7532, %f7533, %f7534, %f7535, %f7536, %f7537}, {%r6719, %r6720, %r6721, %r6722, %r6723, %r6724, %r6725, %r6726}, {%r6695, %r6696, %r6697, %r6698, %r6699, %r6700, %r6701, %r6702}, {%f7466, %f7467, %f7468, %f7469, %f7470, %f7471, %f7472, %f7473};
	wmma.mma.sync.aligned.row.col.m16n16k16.f32.f32 {%f7538, %f7539, %f7540, %f7541, %f7542, %f7543, %f7544, %f7545}, {%r6719, %r6720, %r6721, %r6722, %r6723, %r6724, %r6725, %r6726}, {%r6703, %r6704, %r6705, %r6706, %r6707, %r6708, %r6709, %r6710}, {%f7474, %f7475, %f7476, %f7477, %f7478, %f7479, %f7480, %f7481};
	wmma.mma.sync.aligned.row.col.m16n16k16.f32.f32 {%f7546, %f7547, %f7548, %f7549, %f7550, %f7551, %f7552, %f7553}, {%r6719, %r6720, %r6721, %r6722, %r6723, %r6724, %r6725, %r6726}, {%r6711, %r6712, %r6713, %r6714, %r6715, %r6716, %r6717, %r6718}, {%f7482, %f7483, %f7484, %f7485, %f7486, %f7487, %f7488, %f7489};
	wmma.load.a.sync.aligned.row.m16n16k16.shared.f16 	{%r6727, %r6728, %r6729, %r6730, %r6731, %r6732, %r6733, %r6734}, [%r213], %r155;
	wmma.load.b.sync.aligned.col.m16n16k16.shared.f16 	{%r6735, %r6736, %r6737, %r6738, %r6739, %r6740, %r6741, %r6742}, [%r222], %r155;
	wmma.mma.sync.aligned.row.col.m16n16k16.f32.f32 {%f7554, %f7555, %f7556, %f7557, %f7558, %f7559, %f7560, %f7561}, {%r6727, %r6728, %r6729, %r6730, %r6731, %r6732, %r6733, %r6734}, {%r6735, %r6736, %r6737, %r6738, %r6739, %r6740, %r6741, %r6742}, {%f7490, %f7491, %f7492, %f7493, %f7494, %f7495, %f7496, %f7497};
	wmma.load.b.sync.aligned.col.m16n16k16.shared.f16 	{%r6743, %r6744, %r6745, %r6746, %r6747, %r6748, %r6749, %r6750}, [%r231], %r155;
	wmma.mma.sync.aligned.row.col.m16n16k16.f32.f32 {%f7562, %f7563, %f7564, %f7565, %f7566, %f7567, %f7568, %f7569}, {%r6727, %r6728, %r6729, %r6730, %r6731, %r6732, %r6733, %r6734}, {%r6743, %r6744, %r6745, %r6746, %r6747, %r6748, %r6749, %r6750}, {%f7498, %f7499, %f7500, %f7501, %f7502, %f7503, %f7504, %f7505};
	wmma.load.b.sync.aligned.col.m16n16k16.shared.f16 	{%r6751, %r6752, %r6753, %r6754, %r6755, %r6756, %r6757, %r6758}, [%r240], %r155;
	wmma.mma.sync.aligned.row.col.m16n16k16.f32.f32 {%f7570, %f7571, %f7572, %f7573, %f7574, %f7575, %f7576, %f7577}, {%r6727, %r6728, %r6729, %r6730, %r6731, %r6732, %r6733, %r6734}, {%r6751, %r6752, %r6753, %r6754, %r6755, %r6756, %r6757, %r6758}, {%f7506, %f7507, %f7508, %f7509, %f7510, %f7511, %f7512, %f7513};
	wmma.load.b.sync.aligned.col.m16n16k16.shared.f16 	{%r6759, %r6760, %r6761, %r6762, %r6763, %r6764, %r6765, %r6766}, [%r249], %r155;
	wmma.mma.sync.aligned.row.col.m16n16k16.f32.f32 {%f7578, %f7579, %f7580, %f7581, %f7582, %f7583, %f7584, %f7585}, {%r6727, %r6728, %r6729, %r6730, %r6731, %r6732, %r6733, %r6734}, {%r6759, %r6760, %r6761, %r6762, %r6763, %r6764, %r6765, %r6766}, {%f7514, %f7515, %f7516, %f7517, %f7518, %f7519, %f7520, %f7521};
	wmma.load.a.sync.aligned.row.m16n16k16.shared.f16 	{%r6767, %r6768, %r6769, %r6770, %r6771, %r6772, %r6773, %r6774}, [%r258], %r155;
	wmma.mma.sync.aligned.row.col.m16n16k16.f32.f32 {%f7586, %f7587, %f7588, %f7589, %f7590, %f7591, %f7592, %f7593}, {%r6767, %r6768, %r6769, %r6770, %r6771, %r6772, %r6773, %r6774}, {%r6735, %r6736, %r6737, %r6738, %r6739, %r6740, %r6741, %r6742}, {%f7522, %f7523, %f7524, %f7525, %f7526, %f7527, %f7528, %f7529};
	wmma.mma.sync.aligned.row.col.m16n16k16.f32.f32 {%f7594, %f7595, %f7596, %f7597, %f7598, %f7599, %f7600, %f7601}, {%r6767, %r6768, %r6769, %r6770, %r6771, %r6772, %r6773, %r6774}, {%r6743, %r6744, %r6745, %r6746, %r6747, %r6748, %r6749, %r6750}, {%f7530, %f7531, %f7532, %f7533, %f7534, %f7535, %f7536, %f7537};
	wmma.mma.sync.aligned.row.col.m16n16k16.f32.f32 {%f7602, %f7603, %f7604, %f7605, %f7606, %f7607, %f7608, %f7609}, {%r6767, %r6768, %r6769, %r6770, %r6771, %r6772, %r6773, %r6774}, {%r6751, %r6752, %r6753, %r6754, %r6755, %r6756, %r6757, %r6758}, {%f7538, %f7539, %f7540, %f7541, %f7542, %f7543, %f7544, %f7545};
	wmma.mma.sync.aligned.row.col.m16n16k16.f32.f32 {%f7610, %f7611, %f7612, %f7613, %f7614, %f7615, %f7616, %f7617}, {%r6767, %r6768, %r6769, %r6770, %r6771, %r6772, %r6773, %r6774}, {%r6759, %r6760, %r6761, %r6762, %r6763, %r6764, %r6765, %r6766}, {%f7546, %f7547, %f7548, %f7549, %f7550, %f7551, %f7552, %f7553};
	wmma.load.a.sync.aligned.row.m16n16k16.shared.f16 	{%r6775, %r6776, %r6777, %r6778, %r6779, %r6780, %r6781, %r6782}, [%r267], %r155;
	wmma.load.b.sync.aligned.col.m16n16k16.shared.f16 	{%r6783, %r6784, %r6785, %r6786, %r6787, %r6788, %r6789, %r6790}, [%r276], %r155;
	wmma.mma.sync.aligned.row.col.m16n16k16.f32.f32 {%f7618, %f7619, %f7620, %f7621, %f7622, %f7623, %f7624, %f7625}, {%r6775, %r6776, %r6777, %r6778, %r6779, %r6780, %r6781, %r6782}, {%r6783, %r6784, %r6785, %r6786, %r6787, %r6788, %r6789, %r6790}, {%f7554, %f7555, %f7556, %f7557, %f7558, %f7559, %f7560, %f7561};
	wmma.load.b.sync.aligned.col.m16n16k16.shared.f16 	{%r6791, %r6792, %r6793, %r6794, %r6795, %r6796, %r6797, %r6798}, [%r285], %r155;
	wmma.mma.sync.aligned.row.col.m16n16k16.f32.f32 {%f7626, %f7627, %f7628, %f7629, %f7630, %f7631, %f7632, %f7633}, {%r6775, %r6776, %r6777, %r6778, %r6779, %r6780, %r6781, %r6782}, {%r6791, %r6792, %r6793, %r6794, %r6795, %r6796, %r6797, %r6798}, {%f7562, %f7563, %f7564, %f7565, %f7566, %f7567, %f7568, %f7569};
	wmma.load.b.sync.aligned.col.m16n16k16.shared.f16 	{%r6799, %r6800, %r6801, %r6802, %r6803, %r6804, %r6805, %r6806}, [%r294], %r155;
	wmma.mma.sync.aligned.row.col.m16n16k16.f32.f32 {%f7634, %f7635, %f7636, %f7637, %f7638, %f7639, %f7640, %f7641}, {%r6775, %r6776, %r6777, %r6778, %r6779, %r6780, %r6781, %r6782}, {%r6799, %r6800, %r6801, %r6802, %r6803, %r6804, %r6805, %r6806}, {%f7570, %f7571, %f7572, %f7573, %f7574, %f7575, %f7576, %f7577};
	wmma.load.b.sync.aligned.col.m16n16k16.shared.f16 	{%r6807, %r6808, %r6809, %r6810, %r6811, %r6812, %r6813, %r6814}, [%r303], %r155;
	wmma.mma.sync.aligned.row.col.m16n16k16.f32.f32 {%f7642, %f7643, %f7644, %f7645, %f7646, %f7647, %f7648, %f7649}, {%r6775, %r6776, %r6777, %r6778, %r6779, %r6780, %r6781, %r6782}, {%r6807, %r6808, %r6809, %r6810, %r6811, %r6812, %r6813, %r6814}, {%f7578, %f7579, %f7580, %f7581, %f7582, %f7583, %f7584, %f7585};
	wmma.load.a.sync.aligned.row.m16n16k16.shared.f16 	{%r6815, %r6816, %r6817, %r6818, %r6819, %r6820, %r6821, %r6822}, [%r312], %r155;
	wmma.mma.sync.aligned.row.col.m16n16k16.f32.f32 {%f7650, %f7651, %f7652, %f7653, %f7654, %f7655, %f7656, %f7657}, {%r6815, %r6816, %r6817, %r6818, %r6819, %r6820, %r6821, %r6822}, {%r6783, %r6784, %r6785, %r6786, %r6787, %r6788, %r6789, %r6790}, {%f7586, %f7587, %f7588, %f7589, %f7590, %f7591, %f7592, %f7593};
	wmma.mma.sync.aligned.row.col.m16n16k16.f32.f32 {%f7658, %f7659, %f7660, %f7661, %f7662, %f7663, %f7664, %f7665}, {%r6815, %r6816, %r6817, %r6818, %r6819, %r6820, %r6821, %r6822}, {%r6791, %r6792, %r6793, %r6794, %r6795, %r6796, %r6797, %r6798}, {%f7594, %f7595, %f7596, %f7597, %f7598, %f7599, %f7600, %f7601};
	wmma.mma.sync.aligned.row.col.m16n16k16.f32.f32 {%f7666, %f7667, %f7668, %f7669, %f7670, %f7671, %f7672, %f7673}, {%r6815, %r6816, %r6817, %r6818, %r6819, %r6820, %r6821, %r6822}, {%r6799, %r6800, %r6801, %r6802, %r6803, %r6804, %r6805, %r6806}, {%f7602, %f7603, %f7604, %f7605, %f7606, %f7607, %f7608, %f7609};
	wmma.mma.sync.aligned.row.col.m16n16k16.f32.f32 {%f7674, %f7675, %f7676, %f7677, %f7678, %f7679, %f7680, %f7681}, {%r6815, %r6816, %r6817, %r6818, %r6819, %r6820, %r6821, %r6822}, {%r6807, %r6808, %r6809, %r6810, %r6811, %r6812, %r6813, %r6814}, {%f7610, %f7611, %f7612, %f7613, %f7614, %f7615, %f7616, %f7617};
	wmma.load.a.sync.aligned.row.m16n16k16.shared.f16 	{%r6823, %r6824, %r6825, %r6826, %r6827, %r6828, %r6829, %r6830}, [%r321], %r155;
	wmma.load.b.sync.aligned.col.m16n16k16.shared.f16 	{%r6831, %r6832, %r6833, %r6834, %r6835, %r6836, %r6837, %r6838}, [%r330], %r155;
	wmma.mma.sync.aligned.row.col.m16n16k16.f32.f32 {%f7682, %f7683, %f7684, %f7685, %f7686, %f7687, %f7688, %f7689}, {%r6823, %r6824, %r6825, %r6826, %r6827, %r6828, %r6829, %r6830}, {%r6831, %r6832, %r6833, %r6834, %r6835, %r6836, %r6837, %r6838}, {%f7618, %f7619, %f7620, %f7621, %f7622, %f7623, %f7624, %f7625};
	wmma.load.b.sync.aligned.col.m16n16k16.shared.f16 	{%r6839, %r6840, %r6841, %r6842, %r6843, %r6844, %r6845, %r6846}, [%r339], %r155;
	wmma.mma.sync.aligned.row.col.m16n16k16.f32.f32 {%f7690, %f7691, %f7692, %f7693, %f7694, %f7695, %f7696, %f7697}, {%r6823, %r6824, %r6825, %r6826, %r6827, %r6828, %r6829, %r6830}, {%r6839, %r6840, %r6841, %r6842, %r6843, %r6844, %r6845, %r6846}, {%f7626, %f7627, %f7628, %f7629, %f7630, %f7631, %f7632, %f7633};
	wmma.load.b.sync.aligned.col.m16n16k16.shared.f16 	{%r6847, %r6848, %r6849, %r6850, %r6851, %r6852, %r6853, %r6854}, [%r348], %r155;
	wmma.mma.sync.aligned.row.col.m16n16k16.f32.f32 {%f7698, %f7699, %f7700, %f7701, %f7702, %f7703, %f7704, %f7705}, {%r6823, %r6824, %r6825, %r6826, %r6827, %r6828, %r6829, %r6830}, {%r6847, %r6848, %r6849, %r6850, %r6851, %r6852, %r6853, %r6854}, {%f7634, %f7635, %f7636, %f7637, %f7638, %f7639, %f7640, %f7641};
	wmma.load.b.sync.aligned.col.m16n16k16.shared.f16 	{%r6855, %r6856, %r6857, %r6858, %r6859, %r6860, %r6861, %r6862}, [%r357], %r155;
	wmma.mma.sync.aligned.row.col.m16n16k16.f32.f32 {%f7706, %f7707, %f7708, %f7709, %f7710, %f7711, %f7712, %f7713}, {%r6823, %r6824, %r6825, %r6826, %r6827, %r6828, %r6829, %r6830}, {%r6855, %r6856, %r6857, %r6858, %r6859, %r6860, %r6861, %r6862}, {%f7642, %f7643, %f7644, %f7645, %f7646, %f7647, %f7648, %f7649};
	wmma.load.a.sync.aligned.row.m16n16k16.shared.f16 	{%r6863, %r6864, %r6865, %r6866, %r6867, %r6868, %r6869, %r6870}, [%r366], %r155;
	wmma.mma.sync.aligned.row.col.m16n16k16.f32.f32 {%f7714, %f7715, %f7716, %f7717, %f7718, %f7719, %f7720, %f7721}, {%r6863, %r6864, %r6865, %r6866, %r6867, %r6868, %r6869, %r6870}, {%r6831, %r6832, %r6833, %r6834, %r6835, %r6836, %r6837, %r6838}, {%f7650, %f7651, %f7652, %f7653, %f7654, %f7655, %f7656, %f7657};
	wmma.mma.sync.aligned.row.col.m16n16k16.f32.f32 {%f7722, %f7723, %f7724, %f7725, %f7726, %f7727, %f7728, %f7729}, {%r6863, %r6864, %r6865, %r6866, %r6867, %r6868, %r6869, %r6870}, {%r6839, %r6840, %r6841, %r6842, %r6843, %r6844, %r6845, %r6846}, {%f7658, %f7659, %f7660, %f7661, %f7662, %f7663, %f7664, %f7665};
	wmma.mma.sync.aligned.row.col.m16n16k16.f32.f32 {%f7730, %f7731, %f7732, %f7733, %f7734, %f7735, %f7736, %f7737}, {%r6863, %r6864, %r6865, %r6866, %r6867, %r6868, %r6869, %r6870}, {%r6847, %r6848, %r6849, %r6850, %r6851, %r6852, %r6853, %r6854}, {%f7666, %f7667, %f7668, %f7669, %f7670, %f7671, %f7672, %f7673};
	wmma.mma.sync.aligned.row.col.m16n16k16.f32.f32 {%f7738, %f7739, %f7740, %f7741, %f7742, %f7743, %f7744, %f7745}, {%r6863, %r6864, %r6865, %r6866, %r6867, %r6868, %r6869, %r6870}, {%r6855, %r6856, %r6857, %r6858, %r6859, %r6860, %r6861, %r6862}, {%f7674, %f7675, %f7676, %f7677, %f7678, %f7679, %f7680, %f7681};
	bar.sync 	0;
	ld.global.v4.u32 	{%r6871, %r6872, %r6873, %r6874}, [%rd24+3840];
	st.shared.v4.u32 	[%r9], {%r6871, %r6872, %r6873, %r6874};
	ld.global.v4.u32 	{%r6875, %r6876, %r6877, %r6878}, [%rd24+36608];
	st.shared.v4.u32 	[%r9+640], {%r6875, %r6876, %r6877, %r6878};
	ld.global.v4.u32 	{%r6879, %r6880, %r6881, %r6882}, [%rd24+69376];
	st.shared.v4.u32 	[%r9+1280], {%r6879, %r6880, %r6881, %r6882};
	ld.global.v4.u32 	{%r6883, %r6884, %r6885, %r6886}, [%rd24+102144];
	st.shared.v4.u32 	[%r9+1920], {%r6883, %r6884, %r6885, %r6886};
	ld.global.v4.u32 	{%r6887, %r6888, %r6889, %r6890}, [%rd24+134912];
	st.shared.v4.u32 	[%r9+2560], {%r6887, %r6888, %r6889, %r6890};
	ld.global.v4.u32 	{%r6891, %r6892, %r6893, %r6894}, [%rd24+167680];
	st.shared.v4.u32 	[%r9+3200], {%r6891, %r6892, %r6893, %r6894};
	ld.global.v4.u32 	{%r6895, %r6896, %r6897, %r6898}, [%rd24+200448];
	st.shared.v4.u32 	[%r9+3840], {%r6895, %r6896, %r6897, %r6898};
	ld.global.v4.u32 	{%r6899, %r6900, %r6901, %r6902}, [%rd24+233216];
	st.shared.v4.u32 	[%r9+4480], {%r6899, %r6900, %r6901, %r6902};
	bar.sync 	0;
	wmma.load.a.sync.aligned.row.m16n16k16.shared.f16 	{%r6903, %r6904, %r6905, %r6906, %r6907, %r6908, %r6909, %r6910}, [%r10], %r155;
	wmma.load.b.sync.aligned.col.m16n16k16.shared.f16 	{%r6911, %r6912, %r6913, %r6914, %r6915, %r6916, %r6917, %r6918}, [%r168], %r155;
	wmma.mma.sync.aligned.row.col.m16n16k16.f32.f32 {%f7746, %f7747, %f7748, %f7749, %f7750, %f7751, %f7752, %f7753}, {%r6903, %r6904, %r6905, %r6906, %r6907, %r6908, %r6909, %r6910}, {%r6911, %r6912, %r6913, %r6914, %r6915, %r6916, %r6917, %r6918}, {%f7682, %f7683, %f7684, %f7685, %f7686, %f7687, %f7688, %f7689};
	wmma.load.b.sync.aligned.col.m16n16k16.shared.f16 	{%r6919, %r6920, %r6921, %r6922, %r6923, %r6924, %r6925, %r6926}, [%r177], %r155;
	wmma.mma.sync.aligned.row.col.m16n16k16.f32.f32 {%f7754, %f7755, %f7756, %f7757, %f7758, %f7759, %f7760, %f7761}, {%r6903, %r6904, %r6905, %r6906, %r6907, %r6908, %r6909, %r6910}, {%r6919, %r6920, %r6921, %r6922, %r6923, %r6924, %r6925, %r6926}, {%f7690, %f7691, %f7692, %f7693, %f7694, %f7695, %f7696, %f7697};
	wmma.load.b.sync.aligned.col.m16n16k16.shared.f16 	{%r6927, %r6928, %r6929, %r6930, %r6931, %r6932, %r6933, %r6934}, [%r186], %r155;
	wmma.mma.sync.aligned.row.col.m16n16k16.f32.f32 {%f7762, %f7763, %f7764, %f7765, %f7766, %f7767, %f7768, %f7769}, {%r6903, %r6904, %r6905, %r6906, %r6907, %r6908, %r6909, %r6910}, {%r6927, %r6928, %r6929, %r6930, %r6931, %r6932, %r6933, %r6934}, {%f7698, %f7699, %f7700, %f7701, %f7702, %f7703, %f7704, %f7705};
	wmma.load.b.sync.aligned.col.m16n16k16.shared.f16 	{%r6935, %r6936, %r6937, %r6938, %r6939, %r6940, %r6941, %r6942}, [%r195], %r155;
	wmma.mma.sync.aligned.row.col.m16n16k16.f32.f32 {%f7770, %f7771, %f7772, %f7773, %f7774, %f7775, %f7776, %f7777}, {%r6903, %r6904, %r6905, %r6906, %r6907, %r6908, %r6909, %r6910}, {%r6935, %r6936, %r6937, %r6938, %r6939, %r6940, %r6941, %r6942}, {%f7706, %f7707, %f7708, %f7709, %f7710, %f7711, %f7712, %f7713};
	wmma.load.a.sync.aligned.row.m16n16k16.shared.f16 	{%r6943, %r6944, %r6945, %r6946, %r6947, %r6948, %r6949, %r6950}, [%r204], %r155;
	wmma.mma.sync.aligned.row.col.m16n16k16.f32.f32 {%f7778, %f7779, %f7780, %f7781, %f7782, %f7783, %f7784, %f7785}, {%r6943, %r6944, %r6945, %r6946, %r6947, %r6948, %r6949, %r6950}, {%r6911, %r6912, %r6913, %r6914, %r6915, %r6916, %r6917, %r6918}, {%f7714, %f7715, %f7716, %f7717, %f7718, %f7719, %f7720, %f7721};
	wmma.mma.sync.aligned.row.col.m16n16k16.f32.f32 {%f7786, %f7787, %f7788, %f7789, %f7790, %f7791, %f7792, %f7793}, {%r6943, %r6944, %r6945, %r6946, %r6947, %r6948, %r6949, %r6950}, {%r6919, %r6920, %r6921, %r6922, %r6923, %r6924, %r6925, %r6926}, {%f7722, %f7723, %f7724, %f7725, %f7726, %f7727, %f7728, %f7729};
	wmma.mma.sync.aligned.row.col.m16n16k16.f32.f32 {%f7794, %f7795, %f7796, %f7797, %f7798, %f7799, %f7800, %f7801}, {%r6943, %r6944, %r6945, %r6946, %r6947, %r6948, %r6949, %r6950}, {%r6927, %r6928, %r6929, %r6930, %r6931, %r6932, %r6933, %r6934}, {%f7730, %f7731, %f7732, %f7733, %f7734, %f7735, %f7736, %f7737};
	wmma.mma.sync.aligned.row.col.m16n16k16.f32.f32 {%f7802, %f7803, %f7804, %f7805, %f7806, %f7807, %f7808, %f7809}, {%r6943, %r6944, %r6945, %r6946, %r6947, %r6948, %r6949, %r6950}, {%r6935, %r6936, %r6937, %r6938, %r6939, %r6940, %r6941, %r6942}, {%f7738, %f7739, %f7740, %f7741, %f7742, %f7743, %f7744, %f7745};
	wmma.load.a.sync.aligned.row.m16n16k16.shared.f16 	{%r6951, %r6952, %r6953, %r6954, %r6955, %r6956, %r6957, %r6958}, [%r213], %r155;
	wmma.load.b.sync.aligned.col.m16n16k16.shared.f16 	{%r6959, %r6960, %r6961, %r6962, %r6963, %r6964, %r6965, %r6966}, [%r222], %r155;
	wmma.mma.sync.aligned.row.col.m16n16k16.f32.f32 {%f7810, %f7811, %f7812, %f7813, %f7814, %f7815, %f7816, %f7817}, {%r6951, %r6952, %r6953, %r6954, %r6955, %r6956, %r6957, %r6958}, {%r6959, %r6960, %r6961, %r6962, %r6963, %r6964, %r6965, %r6966}, {%f7746, %f7747, %f7748, %f7749, %f7750, %f7751, %f7752, %f7753};
	wmma.load.b.sync.aligned.col.m16n16k16.shared.f16 	{%r6967, %r6968, %r6969, %r6970, %r6971, %r6972, %r6973, %r6974}, [%r231], %r155;
	wmma.mma.sync.aligned.row.col.m16n16k16.f32.f32 {%f7818, %f7819, %f7820, %f7821, %f7822, %f7823, %f7824, %f7825}, {%r6951, %r6952, %r6953, %r6954, %r6955, %r6956, %r6957, %r6958}, {%r6967, %r6968, %r6969, %r6970, %r6971, %r6972, %r6973, %r6974}, {%f7754, %f7755, %f7756, %f7757, %f7758, %f7759, %f7760, %f7761};
	wmma.load.b.sync.aligned.col.m16n16k16.shared.f16 	{%r6975, %r6976, %r6977, %r6978, %r6979, %r6980, %r6981, %r6982}, [%r240], %r155;
	wmma.mma.sync.aligned.row.col.m16n16k16.f32.f32 {%f7826, %f7827, %f7828, %f7829, %f7830, %f7831, %f7832, %f7833}, {%r6951, %r6952, %r6953, %r6954, %r6955, %r6956, %r6957, %r6958}, {%r6975, %r6976, %r6977, %r6978, %r6979, %r6980, %r6981, %r6982}, {%f7762, %f7763, %f7764, %f7765, %f7766, %f7767, %f7768, %f7769};
	wmma.load.b.sync.aligned.col.m16n16k16.shared.f16 	{%r6983, %r6984, %r6985, %r6986, %r6987, %r6988, %r6989, %r6990}, [%r249], %r155;
	wmma.mma.sync.aligned.row.col.m16n16k16.f32.f32 {%f7834, %f7835, %f7836, %f7837, %f7838, %f7839, %f7840, %f7841}, {%r6951, %r6952, %r6953, %r6954, %r6955, %r6956, %r6957, %r6958}, {%r6983, %r6984, %r6985, %r6986, %r6987, %r6988, %r6989, %r6990}, {%f7770, %f7771, %f7772, %f7773, %f7774, %f7775, %f7776, %f7777};
	wmma.load.a.sync.aligned.row.m16n16k16.shared.f16 	{%r6991, %r6992, %r6993, %r6994, %r6995, %r6996, %r6997, %r6998}, [%r258], %r155;
	wmma.mma.sync.aligned.row.col.m16n16k16.f32.f32 {%f7842, %f7843, %f7844, %f7845, %f7846, %f7847, %f7848, %f7849}, {%r6991, %r6992, %r6993, %r6994, %r6995, %r6996, %r6997, %r6998}, {%r6959, %r6960, %r6961, %r6962, %r6963, %r6964, %r6965, %r6966}, {%f7778, %f7779, %f7780, %f7781, %f7782, %f7783, %f7784, %f7785};
	wmma.mma.sync.aligned.row.col.m16n16k16.f32.f32 {%f7850, %f7851, %f7852, %f7853, %f7854, %f7855, %f7856, %f7857}, {%r6991, %r6992, %r6993, %r6994, %r6995, %r6996, %r6997, %r6998}, {%r6967, %r6968, %r6969, %r6970, %r6971, %r6972, %r6973, %r6974}, {%f7786, %f7787, %f7788, %f7789, %f7790, %f7791, %f7792, %f7793};
	wmma.mma.sync.aligned.row.col.m16n16k16.f32.f32 {%f7858, %f7859, %f7860, %f7861, %f7862, %f7863, %f7864, %f7865}, {%r6991, %r6992, %r6993, %r6994, %r6995, %r6996, %r6997, %r6998}, {%r6975, %r6976, %r6977, %r6978, %r6979, %r6980, %r6981, %r6982}, {%f7794, %f7795, %f7796, %f7797, %f7798, %f7799, %f7800, %f7801};
	wmma.mma.sync.aligned.row.col.m16n16k16.f32.f32 {%f7866, %f7867, %f7868, %f7869, %f7870, %f7871, %f7872, %f7873}, {%r6991, %r6992, %r6993, %r6994, %r6995, %r6996, %r6997, %r6998}, {%r6983, %r6984, %r6985, %r6986, %r6987, %r6988, %r6989, %r6990}, {%f7802, %f7803, %f7804, %f7805, %f7806, %f7807, %f7808, %f7809};
	wmma.load.a.sync.aligned.row.m16n16k16.shared.f16 	{%r6999, %r7000, %r7001, %r7002, %r7003, %r7004, %r7005, %r7006}, [%r267], %r155;
	wmma.load.b.sync.aligned.col.m16n16k16.shared.f16 	{%r7007, %r7008, %r7009, %r7010, %r7011, %r7012, %r7013, %r7014}, [%r276], %r155;
	wmma.mma.sync.aligned.row.col.m16n16k16.f32.f32 {%f7874, %f7875, %f7876, %f7877, %f7878, %f7879, %f7880, %f7881}, {%r6999, %r7000, %r7001, %r7002, %r7003, %r7004, %r7005, %r7006}, {%r7007, %r7008, %r7009, %r7010, %r7011, %r7012, %r7013, %r7014}, {%f7810, %f7811, %f7812, %f7813, %f7814, %f7815, %f7816, %f7817};
	wmma.load.b.sync.aligned.col.m16n16k16.shared.f16 	{%r7015, %r7016, %r7017, %r7018, %r7019, %r7020, %r7021, %r7022}, [%r285], %r155;
	wmma.mma.sync.aligned.row.col.m16n16k16.f32.f32 {%f7882, %f7883, %f7884, %f7885, %f7886, %f7887, %f7888, %f7889}, {%r6999, %r7000, %r7001, %r7002, %r7003, %r7004, %r7005, %r7006}, {%r7015, %r7016, %r7017, %r7018, %r7019, %r7020, %r7021, %r7022}, {%f7818, %f7819, %f7820, %f7821, %f7822, %f7823, %f7824, %f7825};
	wmma.load.b.sync.aligned.col.m16n16k16.shared.f16 	{%r7023, %r7024, %r7025, %r7026, %r7027, %r7028, %r7029, %r7030}, [%r294], %r155;
	wmma.mma.sync.aligned.row.col.m16n16k16.f32.f32 {%f7890, %f7891, %f7892, %f7893, %f7894, %f7895, %f7896, %f7897}, {%r6999, %r7000, %r7001, %r7002, %r7003, %r7004, %r7005, %r7006}, {%r7023, %r7024, %r7025, %r7026, %r7027, %r7028, %r7029, %r7030}, {%f7826, %f7827, %f7828, %f7829, %f7830, %f7831, %f7832, %f7833};
	wmma.load.b.sync.aligned.col.m16n16k16.shared.f16 	{%r7031, %r7032, %r7033, %r7034, %r7035, %r7036, %r7037, %r7038}, [%r303], %r155;
	wmma.mma.sync.aligned.row.col.m16n16k16.f32.f32 {%f7898, %f7899, %f7900, %f7901, %f7902, %f7903, %f7904, %f7905}, {%r6999, %r7000, %r7001, %r7002, %r7003, %r7004, %r7005, %r7006}, {%r7031, %r7032, %r7033, %r7034, %r7035, %r7036, %r7037, %r7038}, {%f7834, %f7835, %f7836, %f7837, %f7838, %f7839, %f7840, %f7841};
	wmma.load.a.sync.aligned.row.m16n16k16.shared.f16 	{%r7039, %r7040, %r7041, %r7042, %r7043, %r7044, %r7045, %r7046}, [%r312], %r155;
	wmma.mma.sync.aligned.row.col.m16n16k16.f32.f32 {%f7906, %f7907, %f7908, %f7909, %f7910, %f7911, %f7912, %f7913}, {%r7039, %r7040, %r7041, %r7042, %r7043, %r7044, %r7045, %r7046}, {%r7007, %r7008, %r7009, %r7010, %r7011, %r7012, %r7013, %r7014}, {%f7842, %f7843, %f7844, %f7845, %f7846, %f7847, %f7848, %f7849};
	wmma.mma.sync.aligned.row.col.m16n16k16.f32.f32 {%f7914, %f7915, %f7916, %f7917, %f7918, %f7919, %f7920, %f7921}, {%r7039, %r7040, %r7041, %r7042, %r7043, %r7044, %r7045, %r7046}, {%r7015, %r7016, %r7017, %r7018, %r7019, %r7020, %r7021, %r7022}, {%f7850, %f7851, %f7852, %f7853, %f7854, %f7855, %f7856, %f7857};
	wmma.mma.sync.aligned.row.col.m16n16k16.f32.f32 {%f7922, %f7923, %f7924, %f7925, %f7926, %f7927, %f7928, %f7929}, {%r7039, %r7040, %r7041, %r7042, %r7043, %r7044, %r7045, %r7046}, {%r7023, %r7024, %r7025, %r7026, %r7027, %r7028, %r7029, %r7030}, {%f7858, %f7859, %f7860, %f7861, %f7862, %f7863, %f7864, %f7865};
	wmma.mma.sync.aligned.row.col.m16n16k16.f32.f32 {%f7930, %f7931, %f7932, %f7933, %f7934, %f7935, %f7936, %f7937}, {%r7039, %r7040, %r7041, %r7042, %r7043, %r7044, %r7045, %r7046}, {%r7031, %r7032, %r7033, %r7034, %r7035, %r7036, %r7037, %r7038}, {%f7866, %f7867, %f7868, %f7869, %f7870, %f7871, %f7872, %f7873};
	wmma.load.a.sync.aligned.row.m16n16k16.shared.f16 	{%r7047, %r7048, %r7049, %r7050, %r7051, %r7052, %r7053, %r7054}, [%r321], %r155;
	wmma.load.b.sync.aligned.col.m16n16k16.shared.f16 	{%r7055, %r7056, %r7057, %r7058, %r7059, %r7060, %r7061, %r7062}, [%r330], %r155;
	wmma.mma.sync.aligned.row.col.m16n16k16.f32.f32 {%f7938, %f7939, %f7940, %f7941, %f7942, %f7943, %f7944, %f7945}, {%r7047, %r7048, %r7049, %r7050, %r7051, %r7052, %r7053, %r7054}, {%r7055, %r7056, %r7057, %r7058, %r7059, %r7060, %r7061, %r7062}, {%f7874, %f7875, %f7876, %f7877, %f7878, %f7879, %f7880, %f7881};
	wmma.load.b.sync.aligned.col.m16n16k16.shared.f16 	{%r7063, %r7064, %r7065, %r7066, %r7067, %r7068, %r7069, %r7070}, [%r339], %r155;
	wmma.mma.sync.aligned.row.col.m16n16k16.f32.f32 {%f7946, %f7947, %f7948, %f7949, %f7950, %f7951, %f7952, %f7953}, {%r7047, %r7048, %r7049, %r7050, %r7051, %r7052, %r7053, %r7054}, {%r7063, %r7064, %r7065, %r7066, %r7067, %r7068, %r7069, %r7070}, {%f7882, %f7883, %f7884, %f7885, %f7886, %f7887, %f7888, %f7889};
	wmma.load.b.sync.aligned.col.m16n16k16.shared.f16 	{%r7071, %r7072, %r7073, %r7074, %r7075, %r7076, %r7077, %r7078}, [%r348], %r155;
	wmma.mma.sync.aligned.row.col.m16n16k16.f32.f32 {%f7954, %f7955, %f7956, %f7957, %f7958, %f7959, %f7960, %f7961}, {%r7047, %r7048, %r7049, %r7050, %r7051, %r7052, %r7053, %r7054}, {%r7071, %r7072, %r7073, %r7074, %r7075, %r7076, %r7077, %r7078}, {%f7890, %f7891, %f7892, %f7893, %f7894, %f7895, %f7896, %f7897};
	wmma.load.b.sync.aligned.col.m16n16k16.shared.f16 	{%r7079, %r7080, %r7081, %r7082, %r7083, %r7084, %r7085, %r7086}, [%r357], %r155;
	wmma.mma.sync.aligned.row.col.m16n16k16.f32.f32 {%f7962, %f7963, %f7964, %f7965, %f7966, %f7967, %f7968, %f7969}, {%r7047, %r7048, %r7049, %r7050, %r7051, %r7052, %r7053, %r7054}, {%r7079, %r7080, %r7081, %r7082, %r7083, %r7084, %r7085, %r7086}, {%f7898, %f7899, %f7900, %f7901, %f7902, %f7903, %f7904, %f7905};
	wmma.load.a.sync.aligned.row.m16n16k16.shared.f16 	{%r7087, %r7088, %r7089, %r7090, %r7091, %r7092, %r7093, %r7094}, [%r366], %r155;
	wmma.mma.sync.aligned.row.col.m16n16k16.f32.f32 {%f7970, %f7971, %f7972, %f7973, %f7974, %f7975, %f7976, %f7977}, {%r7087, %r7088, %r7089, %r7090, %r7091, %r7092, %r7093, %r7094}, {%r7055, %r7056, %r7057, %r7058, %r7059, %r7060, %r7061, %r7062}, {%f7906, %f7907, %f7908, %f7909, %f7910, %f7911, %f7912, %f7913};
	wmma.mma.sync.aligned.row.col.m16n16k16.f32.f32 {%f7978, %f7979, %f7980, %f7981, %f7982, %f7983, %f7984, %f7985}, {%r7087, %r7088, %r7089, %r7090, %r7091, %r7092, %r7093, %r7094}, {%r7063, %r7064, %r7065, %r7066, %r7067, %r7068, %r7069, %r7070}, {%f7914, %f7915, %f7916, %f7917, %f7918, %f7919, %f7920, %f7921};
	wmma.mma.sync.aligned.row.col.m16n16k16.f32.f32 {%f7986, %f7987, %f7988, %f7989, %f7990, %f7991, %f7992, %f7993}, {%r7087, %r7088, %r7089, %r7090, %r7091, %r7092, %r7093, %r7094}, {%r7071, %r7072, %r7073, %r7074, %r7075, %r7076, %r7077, %r7078}, {%f7922, %f7923, %f7924, %f7925, %f7926, %f7927, %f7928, %f7929};
	wmma.mma.sync.aligned.row.col.m16n16k16.f32.f32 {%f7994, %f7995, %f7996, %f7997, %f7998, %f7999, %f8000, %f8001}, {%r7087, %r7088, %r7089, %r7090, %r7091, %r7092, %r7093, %r7094}, {%r7079, %r7080, %r7081, %r7082, %r7083, %r7084, %r7085, %r7086}, {%f7930, %f7931, %f7932, %f7933, %f7934, %f7935, %f7936, %f7937};
	bar.sync 	0;
	ld.global.v4.u32 	{%r7095, %r7096, %r7097, %r7098}, [%rd24+3968];
	st.shared.v4.u32 	[%r9], {%r7095, %r7096, %r7097, %r7098};
	ld.global.v4.u32 	{%r7099, %r7100, %r7101, %r7102}, [%rd24+36736];
	st.shared.v4.u32 	[%r9+640], {%r7099, %r7100, %r7101, %r7102};
	ld.global.v4.u32 	{%r7103, %r7104, %r7105, %r7106}, [%rd24+69504];
	st.shared.v4.u32 	[%r9+1280], {%r7103, %r7104, %r7105, %r7106};
	ld.global.v4.u32 	{%r7107, %r7108, %r7109, %r7110}, [%rd24+102272];
	st.shared.v4.u32 	[%r9+1920], {%r7107, %r7108, %r7109, %r7110};
	ld.global.v4.u32 	{%r7111, %r7112, %r7113, %r7114}, [%rd24+135040];
	st.shared.v4.u32 	[%r9+2560], {%r7111, %r7112, %r7113, %r7114};
	ld.global.v4.u32 	{%r7115, %r7116, %r7117, %r7118}, [%rd24+167808];
	st.shared.v4.u32 	[%r9+3200], {%r7115, %r7116, %r7117, %r7118};
	ld.global.v4.u32 	{%r7119, %r7120, %r7121, %r7122}, [%rd24+200576];
	st.shared.v4.u32 	[%r9+3840], {%r7119, %r7120, %r7121, %r7122};
	ld.global.v4.u32 	{%r7123, %r7124, %r7125, %r7126}, [%rd24+233344];
	st.shared.v4.u32 	[%r9+4480], {%r7123, %r7124, %r7125, %r7126};
	bar.sync 	0;
	wmma.load.a.sync.aligned.row.m16n16k16.shared.f16 	{%r7127, %r7128, %r7129, %r7130, %r7131, %r7132, %r7133, %r7134}, [%r10], %r155;
	wmma.load.b.sync.aligned.col.m16n16k16.shared.f16 	{%r7135, %r7136, %r7137, %r7138, %r7139, %r7140, %r7141, %r7142}, [%r168], %r155;
	wmma.mma.sync.aligned.row.col.m16n16k16.f32.f32 {%f8002, %f8003, %f8004, %f8005, %f8006, %f8007, %f8008, %f8009}, {%r7127, %r7128, %r7129, %r7130, %r7131, %r7132, %r7133, %r7134}, {%r7135, %r7136, %r7137, %r7138, %r7139, %r7140, %r7141, %r7142}, {%f7938, %f7939, %f7940, %f7941, %f7942, %f7943, %f7944, %f7945};
	wmma.load.b.sync.aligned.col.m16n16k16.shared.f16 	{%r7143, %r7144, %r7145, %r7146, %r7147, %r7148, %r7149, %r7150}, [%r177], %r155;
	wmma.mma.sync.aligned.row.col.m16n16k16.f32.f32 {%f8010, %f8011, %f8012, %f8013, %f8014, %f8015, %f8016, %f8017}, {%r7127, %r7128, %r7129, %r7130, %r7131, %r7132, %r7133, %r7134}, {%r7143, %r7144, %r7145, %r7146, %r7147, %r7148, %r7149, %r7150}, {%f7946, %f7947, %f7948, %f7949, %f7950, %f7951, %f7952, %f7953};
	wmma.load.b.sync.aligned.col.m16n16k16.shared.f16 	{%r7151, %r7152, %r7153, %r7154, %r7155, %r7156, %r7157, %r7158}, [%r186], %r155;
	wmma.mma.sync.aligned.row.col.m16n16k16.f32.f32 {%f8018, %f8019, %f8020, %f8021, %f8022, %f8023, %f8024, %f8025}, {%r7127, %r7128, %r7129, %r7130, %r7131, %r7132, %r7133, %r7134}, {%r7151, %r7152, %r7153, %r7154, %r7155, %r7156, %r7157, %r7158}, {%f7954, %f7955, %f7956, %f7957, %f7958, %f7959, %f7960, %f7961};
	wmma.load.b.sync.aligned.col.m16n16k16.shared.f16 	{%r7159, %r7160, %r7161, %r7162, %r7163, %r7164, %r7165, %r7166}, [%r195], %r155;
	wmma.mma.sync.aligned.row.col.m16n16k16.f32.f32 {%f8026, %f8027, %f8028, %f8029, %f8030, %f8031, %f8032, %f8033}, {%r7127, %r7128, %r7129, %r7130, %r7131, %r7132, %r7133, %r7134}, {%r7159, %r7160, %r7161, %r7162, %r7163, %r7164, %r7165, %r7166}, {%f7962, %f7963, %f7964, %f7965, %f7966, %f7967, %f7968, %f7969};
	wmma.load.a.sync.aligned.row.m16n16k16.shared.f16 	{%r7167, %r7168, %r7169, %r7170, %r7171, %r7172, %r7173, %r7174}, [%r204], %r155;
	wmma.mma.sync.aligned.row.col.m16n16k16.f32.f32 {%f8034, %f8035, %f8036, %f8037, %f8038, %f8039, %f8040, %f8041}, {%r7167, %r7168, %r7169, %r7170, %r7171, %r7172, %r7173, %r7174}, {%r7135, %r7136, %r7137, %r7138, %r7139, %r7140, %r7141, %r7142}, {%f7970, %f7971, %f7972, %f7973, %f7974, %f7975, %f7976, %f7977};
	wmma.mma.sync.aligned.row.col.m16n16k16.f32.f32 {%f8042, %f8043, %f8044, %f8045, %f8046, %f8047, %f8048, %f8049}, {%r7167, %r7168, %r7169, %r7170, %r7171, %r7172, %r7173, %r7174}, {%r7143, %r7144, %r7145, %r7146, %r7147, %r7148, %r7149, %r7150}, {%f7978, %f7979, %f7980, %f7981, %f7982, %f7983, %f7984, %f7985};
	wmma.mma.sync.aligned.row.col.m16n16k16.f32.f32 {%f8050, %f8051, %f8052, %f8053, %f8054, %f8055, %f8056, %f8057}, {%r7167, %r7168, %r7169, %r7170, %r7171, %r7172, %r7173, %r7174}, {%r7151, %r7152, %r7153, %r7154, %r7155, %r7156, %r7157, %r7158}, {%f7986, %f7987, %f7988, %f7989, %f7990, %f7991, %f7992, %f7993};
	wmma.mma.sync.aligned.row.col.m16n16k16.f32.f32 {%f8058, %f8059, %f8060, %f8061, %f8062, %f8063, %f8064, %f8065}, {%r7167, %r7168, %r7169, %r7170, %r7171, %r7172, %r7173, %r7174}, {%r7159, %r7160, %r7161, %r7162, %r7163, %r7164, %r7165, %r7166}, {%f7994, %f7995, %f7996, %f7997, %f7998, %f7999, %f8000, %f8001};
	wmma.load.a.sync.aligned.row.m16n16k16.shared.f16 	{%r7175, %r7176, %r7177, %r7178, %r7179, %r7180, %r7181, %r7182}, [%r213], %r155;
	wmma.load.b.sync.aligned.col.m16n16k16.shared.f16 	{%r7183, %r7184, %r7185, %r7186, %r7187, %r7188, %r7189, %r7190}, [%r222], %r155;
	wmma.mma.sync.aligned.row.col.m16n16k16.f32.f32 {%f8066, %f8067, %f8068, %f8069, %f8070, %f8071, %f8072, %f8073}, {%r7175, %r7176, %r7177, %r7178, %r7179, %r7180, %r7181, %r7182}, {%r7183, %r7184, %r7185, %r7186, %r7187, %r7188, %r7189, %r7190}, {%f8002, %f8003, %f8004, %f8005, %f8006, %f8007, %f8008, %f8009};
	wmma.load.b.sync.aligned.col.m16n16k16.shared.f16 	{%r7191, %r7192, %r7193, %r7194, %r7195, %r7196, %r7197, %r7198}, [%r231], %r155;
	wmma.mma.sync.aligned.row.col.m16n16k16.f32.f32 {%f8074, %f8075, %f8076, %f8077, %f8078, %f8079, %f8080, %f8081}, {%r7175, %r7176, %r7177, %r7178, %r7179, %r7180, %r7181, %r7182}, {%r7191, %r7192, %r7193, %r7194, %r7195, %r7196, %r7197, %r7198}, {%f8010, %f8011, %f8012, %f8013, %f8014, %f8015, %f8016, %f8017};
	wmma.load.b.sync.aligned.col.m16n16k16.shared.f16 	{%r7199, %r7200, %r7201, %r7202, %r7203, %r7204, %r7205, %r7206}, [%r240], %r155;
	wmma.mma.sync.aligned.row.col.m16n16k16.f32.f32 {%f8082, %f8083, %f8084, %f8085, %f8086, %f8087, %f8088, %f8089}, {%r7175, %r7176, %r7177, %r7178, %r7179, %r7180, %r7181, %r7182}, {%r7199, %r7200, %r7201, %r7202, %r7203, %r7204, %r7205, %r7206}, {%f8018, %f8019, %f8020, %f8021, %f8022, %f8023, %f8024, %f8025};
	wmma.load.b.sync.aligned.col.m16n16k16.shared.f16 	{%r7207, %r7208, %r7209, %r7210, %r7211, %r7212, %r7213, %r7214}, [%r249], %r155;
	wmma.mma.sync.aligned.row.col.m16n16k16.f32.f32 {%f8090, %f8091, %f8092, %f8093, %f8094, %f8095, %f8096, %f8097}, {%r7175, %r7176, %r7177, %r7178, %r7179, %r7180, %r7181, %r7182}, {%r7207, %r7208, %r7209, %r7210, %r7211, %r7212, %r7213, %r7214}, {%f8026, %f8027, %f8028, %f8029, %f8030, %f8031, %f8032, %f8033};
	wmma.load.a.sync.aligned.row.m16n16k16.shared.f16 	{%r7215, %r7216, %r7217, %r7218, %r7219, %r7220, %r7221, %r7222}, [%r258], %r155;
	wmma.mma.sync.aligned.row.col.m16n16k16.f32.f32 {%f8098, %f8099, %f8100, %f8101, %f8102, %f8103, %f8104, %f8105}, {%r7215, %r7216, %r7217, %r7218, %r7219, %r7220, %r7221, %r7222}, {%r7183, %r7184, %r7185, %r7186, %r7187, %r7188, %r7189, %r7190}, {%f8034, %f8035, %f8036, %f8037, %f8038, %f8039, %f8040, %f8041};
	wmma.mma.sync.aligned.row.col.m16n16k16.f32.f32 {%f8106, %f8107, %f8108, %f8109, %f8110, %f8111, %f8112, %f8113}, {%r7215, %r7216, %r7217, %r7218, %r7219, %r7220, %r7221, %r7222}, {%r7191, %r7192, %r7193, %r7194, %r7195, %r7196, %r7197, %r7198}, {%f8042, %f8043, %f8044, %f8045, %f8046, %f8047, %f8048, %f8049};
	wmma.mma.sync.aligned.row.col.m16n16k16.f32.f32 {%f8114, %f8115, %f8116, %f8117, %f8118, %f8119, %f8120, %f8121}, {%r7215, %r7216, %r7217, %r7218, %r7219, %r7220, %r7221, %r7222}, {%r7199, %r7200, %r7201, %r7202, %r7203, %r7204, %r7205, %r7206}, {%f8050, %f8051, %f8052, %f8053, %f8054, %f8055, %f8056, %f8057};
	wmma.mma.sync.aligned.row.col.m16n16k16.f32.f32 {%f8122, %f8123, %f8124, %f8125, %f8126, %f8127, %f8128, %f8129}, {%r7215, %r7216, %r7217, %r7218, %r7219, %r7220, %r7221, %r7222}, {%r7207, %r7208, %r7209, %r7210, %r7211, %r7212, %r7213, %r7214}, {%f8058, %f8059, %f8060, %f8061, %f8062, %f8063, %f8064, %f8065};
	wmma.load.a.sync.aligned.row.m16n16k16.shared.f16 	{%r7223, %r7224, %r7225, %r7226, %r7227, %r7228, %r7229, %r7230}, [%r267], %r155;
	wmma.load.b.sync.aligned.col.m16n16k16.shared.f16 	{%r7231, %r7232, %r7233, %r7234, %r7235, %r7236, %r7237, %r7238}, [%r276], %r155;
	wmma.mma.sync.aligned.row.col.m16n16k16.f32.f32 {%f8130, %f8131, %f8132, %f8133, %f8134, %f8135, %f8136, %f8137}, {%r7223, %r7224, %r7225, %r7226, %r7227, %r7228, %r7229, %r7230}, {%r7231, %r7232, %r7233, %r7234, %r7235, %r7236, %r7237, %r7238}, {%f8066, %f8067, %f8068, %f8069, %f8070, %f8071, %f8072, %f8073};
	wmma.load.b.sync.aligned.col.m16n16k16.shared.f16 	{%r7239, %r7240, %r7241, %r7242, %r7243, %r7244, %r7245, %r7246}, [%r285], %r155;
	wmma.mma.sync.aligned.row.col.m16n16k16.f32.f32 {%f8138, %f8139, %f8140, %f8141, %f8142, %f8143, %f8144, %f8145}, {%r7223, %r7224, %r7225, %r7226, %r7227, %r7228, %r7229, %r7230}, {%r7239, %r7240, %r7241, %r7242, %r7243, %r7244, %r7245, %r7246}, {%f8074, %f8075, %f8076, %f8077, %f8078, %f8079, %f8080, %f8081};
	wmma.load.b.sync.aligned.col.m16n16k16.shared.f16 	{%r7247, %r7248, %r7249, %r7250, %r7251, %r7252, %r7253, %r7254}, [%r294], %r155;
	wmma.mma.sync.aligned.row.col.m16n16k16.f32.f32 {%f8146, %f8147, %f8148, %f8149, %f8150, %f8151, %f8152, %f8153}, {%r7223, %r7224, %r7225, %r7226, %r7227, %r7228, %r7229, %r7230}, {%r7247, %r7248, %r7249, %r7250, %r7251, %r7252, %r7253, %r7254}, {%f8082, %f8083, %f8084, %f8085, %f8086, %f8087, %f8088, %f8089};
	wmma.load.b.sync.aligned.col.m16n16k16.shared.f16 	{%r7255, %r7256, %r7257, %r7258, %r7259, %r7260, %r7261, %r7262}, [%r303], %r155;
	wmma.mma.sync.aligned.row.col.m16n16k16.f32.f32 {%f8154, %f8155, %f8156, %f8157, %f8158, %f8159, %f8160, %f8161}, {%r7223, %r7224, %r7225, %r7226, %r7227, %r7228, %r7229, %r7230}, {%r7255, %r7256, %r7257, %r7258, %r7259, %r7260, %r7261, %r7262}, {%f8090, %f8091, %f8092, %f8093, %f8094, %f8095, %f8096, %f8097};
	wmma.load.a.sync.aligned.row.m16n16k16.shared.f16 	{%r7263, %r7264, %r7265, %r7266, %r7267, %r7268, %r7269, %r7270}, [%r312], %r155;
	wmma.mma.sync.aligned.row.col.m16n16k16.f32.f32 {%f8162, %f8163, %f8164, %f8165, %f8166, %f8167, %f8168, %f8169}, {%r7263, %r7264, %r7265, %r7266, %r7267, %r7268, %r7269, %r7270}, {%r7231, %r7232, %r7233, %r7234, %r7235, %r7236, %r7237, %r7238}, {%f8098, %f8099, %f8100, %f8101, %f8102, %f8103, %f8104, %f8105};
	wmma.mma.sync.aligned.row.col.m16n16k16.f32.f32 {%f8170, %f8171, %f8172, %f8173, %f8174, %f8175, %f8176, %f8177}, {%r7263, %r7264, %r7265, %r7266, %r7267, %r7268, %r7269, %r7270}, {%r7239, %r7240, %r7241, %r7242, %r7243, %r7244, %r7245, %r7246}, {%f8106, %f8107, %f8108, %f8109, %f8110, %f8111, %f8112, %f8113};
	wmma.mma.sync.aligned.row.col.m16n16k16.f32.f32 {%f8178, %f8179, %f8180, %f8181, %f8182, %f8183, %f8184, %f8185}, {%r7263, %r7264, %r7265, %r7266, %r7267, %r7268, %r7269, %r7270}, {%r7247, %r7248, %r7249, %r7250, %r7251, %r7252, %r7253, %r7254}, {%f8114, %f8115, %f8116, %f8117, %f8118, %f8119, %f8120, %f8121};
	wmma.mma.sync.aligned.row.col.m16n16k16.f32.f32 {%f8186, %f8187, %f8188, %f8189, %f8190, %f8191, %f8192, %f8193}, {%r7263, %r7264, %r7265, %r7266, %r7267, %r7268, %r7269, %r7270}, {%r7255, %r7256, %r7257, %r7258, %r7259, %r7260, %r7261, %r7262}, {%f8122, %f8123, %f8124, %f8125, %f8126, %f8127, %f8128, %f8129};
	wmma.load.a.sync.aligned.row.m16n16k16.shared.f16 	{%r7271, %r7272, %r7273, %r7274, %r7275, %r7276, %r7277, %r7278}, [%r321], %r155;
	wmma.load.b.sync.aligned.col.m16n16k16.shared.f16 	{%r7279, %r7280, %r7281, %r7282, %r7283, %r7284, %r7285, %r7286}, [%r330], %r155;
	wmma.mma.sync.aligned.row.col.m16n16k16.f32.f32 {%f8194, %f8195, %f8196, %f8197, %f8198, %f8199, %f8200, %f8201}, {%r7271, %r7272, %r7273, %r7274, %r7275, %r7276, %r7277, %r7278}, {%r7279, %r7280, %r7281, %r7282, %r7283, %r7284, %r7285, %r7286}, {%f8130, %f8131, %f8132, %f8133, %f8134, %f8135, %f8136, %f8137};
	wmma.load.b.sync.aligned.col.m16n16k16.shared.f16 	{%r7287, %r7288, %r7289, %r7290, %r7291, %r7292, %r7293, %r7294}, [%r339], %r155;
	wmma.mma.sync.aligned.row.col.m16n16k16.f32.f32 {%f8202, %f8203, %f8204, %f8205, %f8206, %f8207, %f8208, %f8209}, {%r7271, %r7272, %r7273, %r7274, %r7275, %r7276, %r7277, %r7278}, {%r7287, %r7288, %r7289, %r7290, %r7291, %r7292, %r7293, %r7294}, {%f8138, %f8139, %f8140, %f8141, %f8142, %f8143, %f8144, %f8145};
	wmma.load.b.sync.aligned.col.m16n16k16.shared.f16 	{%r7295, %r7296, %r7297, %r7298, %r7299, %r7300, %r7301, %r7302}, [%r348], %r155;
	wmma.mma.sync.aligned.row.col.m16n16k16.f32.f32 {%f8210, %f8211, %f8212, %f8213, %f8214, %f8215, %f8216, %f8217}, {%r7271, %r7272, %r7273, %r7274, %r7275, %r7276, %r7277, %r7278}, {%r7295, %r7296, %r7297, %r7298, %r7299, %r7300, %r7301, %r7302}, {%f8146, %f8147, %f8148, %f8149, %f8150, %f8151, %f8152, %f8153};
	wmma.load.b.sync.aligned.col.m16n16k16.shared.f16 	{%r7303, %r7304, %r7305, %r7306, %r7307, %r7308, %r7309, %r7310}, [%r357], %r155;
	wmma.mma.sync.aligned.row.col.m16n16k16.f32.f32 {%f8218, %f8219, %f8220, %f8221, %f8222, %f8223, %f8224, %f8225}, {%r7271, %r7272, %r7273, %r7274, %r7275, %r7276, %r7277, %r7278}, {%r7303, %r7304, %r7305, %r7306, %r7307, %r7308, %r7309, %r7310}, {%f8154, %f8155, %f8156, %f8157, %f8158, %f8159, %f8160, %f8161};
	wmma.load.a.sync.aligned.row.m16n16k16.shared.f16 	{%r7311, %r7312, %r7313, %r7314, %r7315, %r7316, %r7317, %r7318}, [%r366], %r155;
	wmma.mma.sync.aligned.row.col.m16n16k16.f32.f32 {%f8226, %f8227, %f8228, %f8229, %f8230, %f8231, %f8232, %f8233}, {%r7311, %r7312, %r7313, %r7314, %r7315, %r7316, %r7317, %r7318}, {%r7279, %r7280, %r7281, %r7282, %r7283, %r7284, %r7285, %r7286}, {%f8162, %f8163, %f8164, %f8165, %f8166, %f8167, %f8168, %f8169};
	wmma.mma.sync.aligned.row.col.m16n16k16.f32.f32 {%f8234, %f8235, %f8236, %f8237, %f8238, %f8239, %f8240, %f8241}, {%r7311, %r7312, %r7313, %r7314, %r7315, %r7316, %r7317, %r7318}, {%r7287, %r7288, %r7289, %r7290, %r7291, %r7292, %r7293, %r7294}, {%f8170, %f8171, %f8172, %f8173, %f8174, %f8175, %f8176, %f8177};
	wmma.mma.sync.aligned.row.col.m16n16k16.f32.f32 {%f8242, %f8243, %f8244, %f8245, %f8246, %f8247, %f8248, %f8249}, {%r7311, %r7312, %r7313, %r7314, %r7315, %r7316, %r7317, %r7318}, {%r7295, %r7296, %r7297, %r7298, %r7299, %r7300, %r7301, %r7302}, {%f8178, %f8179, %f8180, %f8181, %f8182, %f8183, %f8184, %f8185};
	wmma.mma.sync.aligned.row.col.m16n16k16.f32.f32 {%f8250, %f8251, %f8252, %f8253, %f8254, %f8255, %f8256, %f8257}, {%r7311, %r7312, %r7313, %r7314, %r7315, %r7316, %r7317, %r7318}, {%r7303, %r7304, %r7305, %r7306, %r7307, %r7308, %r7309, %r7310}, {%f8186, %f8187, %f8188, %f8189, %f8190, %f8191, %f8192, %f8193};
	bar.sync 	0;
	ld.global.v4.u32 	{%r7319, %r7320, %r7321, %r7322}, [%rd24+4096];
	st.shared.v4.u32 	[%r9], {%r7319, %r7320, %r7321, %r7322};
	ld.global.v4.u32 	{%r7323, %r7324, %r7325, %r7326}, [%rd24+36864];
	st.shared.v4.u32 	[%r9+640], {%r7323, %r7324, %r7325, %r7326};
	ld.global.v4.u32 	{%r7327, %r7328, %r7329, %r7330}, [%rd24+69632];
	st.shared.v4.u32 	[%r9+1280], {%r7327, %r7328, %r7329, %r7330};
	ld.global.v4.u32 	{%r7331, %r7332, %r7333, %r7334}, [%rd24+102400];
	st.shared.v4.u32 	[%r9+1920], {%r7331, %r7332, %r7333, %r7334};
	ld.global.v4.u32 	{%r7335, %r7336, %r7337, %r7338}, [%rd24+135168];
	st.shared.v4.u32 	[%r9+2560], {%r7335, %r7336, %r7337, %r7338};
	ld.global.v4.u32 	{%r7339, %r7340, %r7341, %r7342}, [%rd24+167936];
	st.shared.v4.u32 	[%r9+3200], {%r7339, %r7340, %r7341, %r7342};
	ld.global.v4.u32 	{%r7343, %r7344, %r7345, %r7346}, [%rd24+200704];
	st.shared.v4.u32 	[%r9+3840], {%r7343, %r7344, %r7345, %r7346};
	ld.global.v4.u32 	{%r7347, %r7348, %r7349, %r7350}, [%rd24+233472];
	st.shared.v4.u32 	[%r9+4480], {%r7347, %r7348, %r7349, %r7350};
	bar.sync 	0;
	wmma.load.a.sync.aligned.row.m16n16k16.shared.f16 	{%r7351, %r7352, %r7353, %r7354, %r7355, %r7356, %r7357, %r7358}, [%r10], %r155;
	wmma.load.b.sync.aligned.col.m16n16k16.shared.f16 	{%r7359, %r7360, %r7361, %r7362, %r7363, %r7364, %r7365, %r7366}, [%r168], %r155;
	wmma.mma.sync.aligned.row.col.m16n16k16.f32.f32 {%f8258, %f8259, %f8260, %f8261, %f8262, %f8263, %f8264, %f8265}, {%r7351, %r7352, %r7353, %r7354, %r7355, %r7356, %r7357, %r7358}, {%r7359, %r7360, %r7361, %r7362, %r7363, %r7364, %r7365, %r7366}, {%f8194, %f8195, %f8196, %f8197, %f8198, %f8199, %f8200, %f8201};
	wmma.load.b.sync.aligned.col.m16n16k16.shared.f16 	{%r7367, %r7368, %r7369, %r7370, %r7371, %r7372, %r7373, %r7374}, [%r177], %r155;
	wmma.mma.sync.aligned.row.col.m16n16k16.f32.f32 {%f8266, %f8267, %f8268, %f8269, %f8270, %f8271, %f8272, %f8273}, {%r7351, %r7352, %r7353, %r7354, %r7355, %r7356, %r7357, %r7358}, {%r7367, %r7368, %r7369, %r7370, %r7371, %r7372, %r7373, %r7374}, {%f8202, %f8203, %f8204, %f8205, %f8206, %f8207, %f8208, %f8209};
	wmma.load.b.sync.aligned.col.m16n16k16.shared.f16 	{%r7375, %r7376, %r7377, %r7378, %r7379, %r7380, %r7381, %r7382}, [%r186], %r155;
	wmma.mma.sync.aligned.row.col.m16n16k16.f32.f32 {%f8274, %f8275, %f8276, %f8277, %f8278, %f8279, %f8280, %f8281}, {%r7351, %r7352, %r7353, %r7354, %r7355, %r7356, %r7357, %r7358}, {%r7375, %r7376, %r7377, %r7378, %r7379, %r7380, %r7381, %r7382}, {%f8210, %f8211, %f8212, %f8213, %f8214, %f8215, %f8216, %f8217};
	wmma.load.b.sync.aligned.col.m16n16k16.shared.f16 	{%r7383, %r7384, %r7385, %r7386, %r7387, %r7388, %r7389, %r7390}, [%r195], %r155;
	wmma.mma.sync.aligned.row.col.m16n16k16.f32.f32 {%f8282, %f8283, %f8284, %f8285, %f8286, %f8287, %f8288, %f8289}, {%r7351, %r7352, %r7353, %r7354, %r7355, %r7356, %r7357, %r7358}, {%r7383, %r7384, %r7385, %r7386, %r7387, %r7388, %r7389, %r7390}, {%f8218, %f8219, %f8220, %f8221, %f8222, %f8223, %f8224, %f8225};
	wmma.load.a.sync.aligned.row.m16n16k16.shared.f16 	{%r7391, %r7392, %r7393, %r7394, %r7395, %r7396, %r7397, %r7398}, [%r204], %r155;
	wmma.mma.sync.aligned.row.col.m16n16k16.f32.f32 {%f8290, %f8291, %f8292, %f8293, %f8294, %f8295, %f8296, %f8297}, {%r7391, %r7392, %r7393, %r7394, %r7395, %r7396, %r7397, %r7398}, {%r7359, %r7360, %r7361, %r7362, %r7363, %r7364, %r7365, %r7366}, {%f8226, %f8227, %f8228, %f8229, %f8230, %f8231, %f8232, %f8233};
	wmma.mma.sync.aligned.row.col.m16n16k16.f32.f32 {%f8298, %f8299, %f8300, %f8301, %f8302, %f8303, %f8304, %f8305}, {%r7391, %r7392, %r7393, %r7394, %r7395, %r7396, %r7397, %r7398}, {%r7367, %r7368, %r7369, %r7370, %r7371, %r7372, %r7373, %r7374}, {%f8234, %f8235, %f8236, %f8237, %f8238, %f8239, %f8240, %f8241};
	wmma.mma.sync.aligned.row.col.m16n16k16.f32.f32 {%f8306, %f8307, %f8308, %f8309, %f8310, %f8311, %f8312, %f8313}, {%r7391, %r7392, %r7393, %r7394, %r7395, %r7396, %r7397, %r7398}, {%r7375, %r7376, %r7377, %r7378, %r7379, %r7380, %r7381, %r7382}, {%f8242, %f8243, %f8244, %f8245, %f8246, %f8247, %f8248, %f8249};
	wmma.mma.sync.aligned.row.col.m16n16k16.f32.f32 {%f8314, %f8315, %f8316, %f8317, %f8318, %f8319, %f8320, %f8321}, {%r7391, %r7392, %r7393, %r7394, %r7395, %r7396, %r7397, %r7398}, {%r7383, %r7384, %r7385, %r7386, %r7387, %r7388, %r7389, %r7390}, {%f8250, %f8251, %f8252, %f8253, %f8254, %f8255, %f8256, %f8257};
	wmma.load.a.sync.aligned.row.m16n16k16.shared.f16 	{%r7399, %r7400, %r7401, %r7402, %r7403, %r7404, %r7405, %r7406}, [%r213], %r155;
	wmma.load.b.sync.aligned.col.m16n16k16.shared.f16 	{%r7407, %r7408, %r7409, %r7410, %r7411, %r7412, %r7413, %r7414}, [%r222], %r155;
	wmma.mma.sync.aligned.row.col.m16n16k16.f32.f32 {%f8322, %f8323, %f8324, %f8325, %f8326, %f8327, %f8328, %f8329}, {%r7399, %r7400, %r7401, %r7402, %r7403, %r7404, %r7405, %r7406}, {%r7407, %r7408, %r7409, %r7410, %r7411, %r7412, %r7413, %r7414}, {%f8258, %f8259, %f8260, %f8261, %f8262, %f8263, %f8264, %f8265};
	wmma.load.b.sync.aligned.col.m16n16k16.shared.f16 	{%r7415, %r7416, %r7417, %r7418, %r7419, %r7420, %r7421, %r7422}, [%r231], %r155;
	wmma.mma.sync.aligned.row.col.m16n16k16.f32.f32 {%f8330, %f8331, %f8332, %f8333, %f8334, %f8335, %f8336, %f8337}, {%r7399, %r7400, %r7401, %r7402, %r7403, %r7404, %r7405, %r7406}, {%r7415, %r7416, %r7417, %r7418, %r7419, %r7420, %r7421, %r7422}, {%f8266, %f8267, %f8268, %f8269, %f8270, %f8271, %f8272, %f8273};
	wmma.load.b.sync.aligned.col.m16n16k16.shared.f16 	{%r7423, %r7424, %r7425, %r7426, %r7427, %r7428, %r7429, %r7430}, [%r240], %r155;
	wmma.mma.sync.aligned.row.col.m16n16k16.f32.f32 {%f8338, %f8339, %f8340, %f8341, %f8342, %f8343, %f8344, %f8345}, {%r7399, %r7400, %r7401, %r7402, %r7403, %r7404, %r7405, %r7406}, {%r7423, %r7424, %r7425, %r7426, %r7427, %r7428, %r7429, %r7430}, {%f8274, %f8275, %f8276, %f8277, %f8278, %f8279, %f8280, %f8281};
	wmma.load.b.sync.aligned.col.m16n16k16.shared.f16 	{%r7431, %r7432, %r7433, %r7434, %r7435, %r7436, %r7437, %r7438}, [%r249], %r155;
	wmma.mma.sync.aligned.row.col.m16n16k16.f32.f32 {%f8346, %f8347, %f8348, %f8349, %f8350, %f8351, %f8352, %f8353}, {%r7399, %r7400, %r7401, %r7402, %r7403, %r7404, %r7405, %r7406}, {%r7431, %r7432, %r7433, %r7434, %r7435, %r7436, %r7437, %r7438}, {%f8282, %f8283, %f8284, %f8285, %f8286, %f8287, %f8288, %f8289};
	wmma.load.a.sync.aligned.row.m16n16k16.shared.f16 	{%r7439, %r7440, %r7441, %r7442, %r7443, %r7444, %r7445, %r7446}, [%r258], %r155;
	wmma.mma.sync.aligned.row.col.m16n16k16.f32.f32 {%f8354, %f8355, %f8356, %f8357, %f8358, %f8359, %f8360, %f8361}, {%r7439, %r7440, %r7441, %r7442, %r7443, %r7444, %r7445, %r7446}, {%r7407, %r7408, %r7409, %r7410, %r7411, %r7412, %r7413, %r7414}, {%f8290, %f8291, %f8292, %f8293, %f8294, %f8295, %f8296, %f8297};
	wmma.mma.sync.aligned.row.col.m16n16k16.f32.f32 {%f8362, %f8363, %f8364, %f8365, %f8366, %f8367, %f8368, %f8369}, {%r7439, %r7440, %r7441, %r7442, %r7443, %r7444, %r7445, %r7446}, {%r7415, %r7416, %r7417, %r7418, %r7419, %r7420, %r7421, %r7422}, {%f8298, %f8299, %f8300, %f8301, %f8302, %f8303, %f8304, %f8305};
	wmma.mma.sync.aligned.row.col.m16n16k16.f32.f32 {%f8370, %f8371, %f8372, %f8373, %f8374, %f8375, %f8376, %f8377}, {%r7439, %r7440, %r7441, %r7442, %r7443, %r7444, %r7445, %r7446}, {%r7423, %r7424, %r7425, %r7426, %r7427, %r7428, %r7429, %r7430}, {%f8306, %f8307, %f8308, %f8309, %f8310, %f8311, %f8312, %f8313};
	wmma.mma.sync.aligned.row.col.m16n16k16.f32.f32 {%f8378, %f8379, %f8380, %f8381, %f8382, %f8383, %f8384, %f8385}, {%r7439, %r7440, %r7441, %r7442, %r7443, %r7444, %r7445, %r7446}, {%r7431, %r7432, %r7433, %r7434, %r7435, %r7436, %r7437, %r7438}, {%f8314, %f8315, %f8316, %f8317, %f8318, %f8319, %f8320, %f8321};
	wmma.load.a.sync.aligned.row.m16n16k16.shared.f16 	{%r7447, %r7448, %r7449, %r7450, %r7451, %r7452, %r7453, %r7454}, [%r267], %r155;
	wmma.load.b.sync.aligned.col.m16n16k16.shared.f16 	{%r7455, %r7456, %r7457, %r7458, %r7459, %r7460, %r7461, %r7462}, [%r276], %r155;
	wmma.mma.sync.aligned.row.col.m16n16k16.f32.f32 {%f8386, %f8387, %f8388, %f8389, %f8390, %f8391, %f8392, %f8393}, {%r7447, %r7448, %r7449, %r7450, %r7451, %r7452, %r7453, %r7454}, {%r7455, %r7456, %r7457, %r7458, %r7459, %r7460, %r7461, %r7462}, {%f8322, %f8323, %f8324, %f8325, %f8326, %f8327, %f8328, %f8329};
	wmma.load.b.sync.aligned.col.m16n16k16.shared.f16 	{%r7463, %r7464, %r7465, %r7466, %r7467, %r7468, %r7469, %r7470}, [%r285], %r155;
	wmma.mma.sync.aligned.row.col.m16n16k16.f32.f32 {%f8394, %f8395, %f8396, %f8397, %f8398, %f8399, %f8400, %f8401}, {%r7447, %r7448, %r7449, %r7450, %r7451, %r7452, %r7453, %r7454}, {%r7463, %r7464, %r7465, %r7466, %r7467, %r7468, %r7469, %r7470}, {%f8330, %f8331, %f8332, %f8333, %f8334, %f8335, %f8336, %f8337};
	wmma.load.b.sync.aligned.col.m16n16k16.shared.f16 	{%r7471, %r7472, %r7473, %r7474, %r7475, %r7476, %r7477, %r7478}, [%r294], %r155;
	wmma.mma.sync.aligned.row.col.m16n16k16.f32.f32 {%f8402, %f8403, %f8404, %f8405, %f8406, %f8407, %f8408, %f8409}, {%r7447, %r7448, %r7449, %r7450, %r7451, %r7452, %r7453, %r7454}, {%r7471, %r7472, %r7473, %r7474, %r7475, %r7476, %r7477, %r7478}, {%f8338, %f8339, %f8340, %f8341, %f8342, %f8343, %f8344, %f8345};
	wmma.load.b.sync.aligned.col.m16n16k16.shared.f16 	{%r7479, %r7480, %r7481, %r7482, %r7483, %r7484, %r7485, %r7486}, [%r303], %r155;
	wmma.mma.sync.aligned.row.col.m16n16k16.f32.f32 {%f8410, %f8411, %f8412, %f8413, %f8414, %f8415, %f8416, %f8417}, {%r7447, %r7448, %r7449, %r7450, %r7451, %r7452, %r7453, %r7454}, {%r7479, %r7480, %r7481, %r7482, %r7483, %r7484, %r7485, %r7486}, {%f8346, %f8347, %f8348, %f8349, %f8350, %f8351, %f8352, %f8353};
	wmma.load.a.sync.aligned.row.m16n16k16.shared.f16 	{%r7487, %r7488, %r7489, %r7490, %r7491, %r7492, %r7493, %r7494}, [%r312], %r155;
	wmma.mma.sync.aligned.row.col.m16n16k16.f32.f32 {%f8418, %f8419, %f8420, %f8421, %f8422, %f8423, %f8424, %f8425}, {%r7487, %r7488, %r7489, %r7490, %r7491, %r7492, %r7493, %r7494}, {%r7455, %r7456, %r7457, %r7458, %r7459, %r7460, %r7461, %r7462}, {%f8354, %f8355, %f8356, %f8357, %f8358, %f8359, %f8360, %f8361};
	wmma.mma.sync.aligned.row.col.m16n16k16.f32.f32 {%f8426, %f8427, %f8428, %f8429, %f8430, %f8431, %f8432, %f8433}, {%r7487, %r7488, %r7489, %r7490, %r7491, %r7492, %r7493, %r7494}, {%r7463, %r7464, %r7465, %r7466, %r7467, %r7468, %r7469, %r7470}, {%f8362, %f8363, %f8364, %f8365, %f8366, %f8367, %f8368, %f8369};
	wmma.mma.sync.aligned.row.col.m16n16k16.f32.f32 {%f8434, %f8435, %f8436, %f8437, %f8438, %f8439, %f8440, %f8441}, {%r7487, %r7488, %r7489, %r7490, %r7491, %r7492, %r7493, %r7494}, {%r7471, %r7472, %r7473, %r7474, %r7475, %r7476, %r7477, %r7478}, {%f8370, %f8371, %f8372, %f8373, %f8374, %f8375, %f8376, %f8377};
	wmma.mma.sync.aligned.row.col.m16n16k16.f32.f32 {%f8442, %f8443, %f8444, %f8445, %f8446, %f8447, %f8448, %f8449}, {%r7487, %r7488, %r7489, %r7490, %r7491, %r7492, %r7493, %r7494}, {%r7479, %r7480, %r7481, %r7482, %r7483, %r7484, %r7485, %r7486}, {%f8378, %f8379, %f8380, %f8381, %f8382, %f8383, %f8384, %f8385};
	wmma.load.a.sync.aligned.row.m16n16k16.shared.f16 	{%r7495, %r7496, %r7497, %r7498, %r7499, %r7500, %r7501, %r7502}, [%r321], %r155;
	wmma.load.b.sync.aligned.col.m16n16k16.shared.f16 	{%r7503, %r7504, %r7505, %r7506, %r7507, %r7508, %r7509, %r7510}, [%r330], %r155;
	wmma.mma.sync.aligned.row.col.m16n16k16.f32.f32 {%f8450, %f8451, %f8452, %f8453, %f8454, %f8455, %f8456, %f8457}, {%r7495, %r7496, %r7497, %r7498, %r7499, %r7500, %r7501, %r7502}, {%r7503, %r7504, %r7505, %r7506, %r7507, %r7508, %r7509, %r7510}, {%f8386, %f8387, %f8388, %f8389, %f8390, %f8391, %f8392, %f8393};
	wmma.load.b.sync.aligned.col.m16n16k16.shared.f16 	{%r7511, %r7512, %r7513, %r7514, %r7515, %r7516, %r7517, %r7518}, [%r339], %r155;
	wmma.mma.sync.aligned.row.col.m16n16k16.f32.f32 {%f8458, %f8459, %f8460, %f8461, %f8462, %f8463, %f8464, %f8465}, {%r7495, %r7496, %r7497, %r7498, %r7499, %r7500, %r7501, %r7502}, {%r7511, %r7512, %r7513, %r7514, %r7515, %r7516, %r7517, %r7518}, {%f8394, %f8395, %f8396, %f8397, %f8398, %f8399, %f8400, %f8401};
	wmma.load.b.sync.aligned.col.m16n16k16.shared.f16 	{%r7519, %r7520, %r7521, %r7522, %r7523, %r7524, %r7525, %r7526}, [%r348], %r155;
	wmma.mma.sync.aligned.row.col.m16n16k16.f32.f32 {%f8466, %f8467, %f8468, %f8469, %f8470, %f8471, %f8472, %f8473}, {%r7495, %r7496, %r7497, %r7498, %r7499, %r7500, %r7501, %r7502}, {%r7519, %r7520, %r7521, %r7522, %r7523, %r7524, %r7525, %r7526}, {%f8402, %f8403, %f8404, %f8405, %f8406, %f8407, %f8408, %f8409};
	wmma.load.b.sync.aligned.col.m16n16k16.shared.f16 	{%r7527, %r7528, %r7529, %r7530, %r7531, %r7532, %r7533, %r7534}, [%r357], %r155;
	wmma.mma.sync.aligned.row.col.m16n16k16.f32.f32 {%f8474, %f8475, %f8476, %f8477, %f8478, %f8479, %f8480, %f8481}, {%r7495, %r7496, %r7497, %r7498, %r7499, %r7500, %r7501, %r7502}, {%r7527, %r7528, %r7529, %r7530, %r7531, %r7532, %r7533, %r7534}, {%f8410, %f8411, %f8412, %f8413, %f8414, %f8415, %f8416, %f8417};
	wmma.load.a.sync.aligned.row.m16n16k16.shared.f16 	{%r7535, %r7536, %r7537, %r7538, %r7539, %r7540, %r7541, %r7542}, [%r366], %r155;
	wmma.mma.sync.aligned.row.col.m16n16k16.f32.f32 {%f8482, %f8483, %f8484, %f8485, %f8486, %f8487, %f8488, %f8489}, {%r7535, %r7536, %r7537, %r7538, %r7539, %r7540, %r7541, %r7542}, {%r7503, %r7504, %r7505, %r7506, %r7507, %r7508, %r7509, %r7510}, {%f8418, %f8419, %f8420, %f8421, %f8422, %f8423, %f8424, %f8425};
	wmma.mma.sync.aligned.row.col.m16n16k16.f32.f32 {%f8490, %f8491, %f8492, %f8493, %f8494, %f8495, %f8496, %f8497}, {%r7535, %r7536, %r7537, %r7538, %r7539, %r7540, %r7541, %r7542}, {%r7511, %r7512, %r7513, %r7514, %r7515, %r7516, %r7517, %r7518}, {%f8426, %f8427, %f8428, %f8429, %f8430, %f8431, %f8432, %f8433};
	wmma.mma.sync.aligned.row.col.m16n16k16.f32.f32 {%f8498, %f8499, %f8500, %f8501, %f8502, %f8503, %f8504, %f8505}, {%r7535, %r7536, %r7537, %r7538, %r7539, %r7540, %r7541, %r7542}, {%r7519, %r7520, %r7521, %r7522, %r7523, %r7524, %r7525, %r7526}, {%f8434, %f8435, %f8436, %f8437, %f8438, %f8439, %f8440, %f8441};
	wmma.mma.sync.aligned.row.col.m16n16k16.f32.f32 {%f8506, %f8507, %f8508, %f8509, %f8510, %f8511, %f8512, %f8513}, {%r7535, %r7536, %r7537, %r7538, %r7539, %r7540, %r7541, %r7542}, {%r7527, %r7528, %r7529, %r7530, %r7531, %r7532, %r7533, %r7534}, {%f8442, %f8443, %f8444, %f8445, %f8446, %f8447, %f8448, %f8449};
	bar.sync 	0;
	ld.global.v4.u32 	{%r7543, %r7544, %r7545, %r7546}, [%rd24+4224];
	st.shared.v4.u32 	[%r9], {%r7543, %r7544, %r7545, %r7546};
	ld.global.v4.u32 	{%r7547, %r7548, %r7549, %r7550}, [%rd24+36992];
	st.shared.v4.u32 	[%r9+640], {%r7547, %r7548, %r7549, %r7550};
	ld.global.v4.u32 	{%r7551, %r7552, %r7553, %r7554}, [%rd24+69760];
	st.shared.v4.u32 	[%r9+1280], {%r7551, %r7552, %r7553, %r7554};
	ld.global.v4.u32 	{%r7555, %r7556, %r7557, %r7558}, [%rd24+102528];
	st.shared.v4.u32 	[%r9+1920], {%r7555, %r7556, %r7557, %r7558};
	ld.global.v4.u32 	{%r7559, %r7560, %r7561, %r7562}, [%rd24+135296];
	st.shared.v4.u32 	[%r9+2560], {%r7559, %r7560, %r7561, %r7562};
	ld.global.v4.u32 	{%r7563, %r7564, %r7565, %r7566}, [%rd24+168064];
	st.shared.v4.u32 	[%r9+3200], {%r7563, %r7564, %r7565, %r7566};
	ld.global.v4.u32 	{%r7567, %r7568, %r7569, %r7570}, [%rd24+200832];
	st.shared.v4.u32 	[%r9+3840], {%r7567, %r7568, %r7569, %r7570};
	ld.global.v4.u32 	{%r7571, %r7572, %r7573, %r7574}, [%rd24+233600];
	st.shared.v4.u32 	[%r9+4480], {%r7571, %r7572, %r7573, %r7574};
	bar.sync 	0;
	wmma.load.a.sync.aligned.row.m16n16k16.shared.f16 	{%r7575, %r7576, %r7577, %r7578, %r7579, %r7580, %r7581, %r7582}, [%r10], %r155;
	wmma.load.b.sync.aligned.col.m16n16k16.shared.f16 	{%r7583, %r7584, %r7585, %r7586, %r7587, %r7588, %r7589, %r7590}, [%r168], %r155;
	wmma.mma.sync.aligned.row.col.m16n16k16.f32.f32 {%f8514, %f8515, %f8516, %f8517, %f8518, %f8519, %f8520, %f8521}, {%r7575, %r7576, %r7577, %r7578, %r7579, %r7580, %r7581, %r7582}, {%r7583, %r7584, %r7585, %r7586, %r7587, %r7588, %r7589, %r7590}, {%f8450, %f8451, %f8452, %f8453, %f8454, %f8455, %f8456, %f8457};
	wmma.load.b.sync.aligned.col.m16n16k16.shared.f16 	{%r7591, %r7592, %r7593, %r7594, %r7595, %r7596, %r7597, %r7598}, [%r177], %r155;
	wmma.mma.sync.aligned.row.col.m16n16k16.f32.f32 {%f8522, %f8523, %f8524, %f8525, %f8526, %f8527, %f8528, %f8529}, {%r7575, %r7576, %r7577, %r7578, %r7579, %r7580, %r7581, %r7582}, {%r7591, %r7592, %r7593, %r7594, %r7595, %r7596, %r7597, %r7598}, {%f8458, %f8459, %f8460, %f8461, %f8462, %f8463, %f8464, %f8465};
	wmma.load.b.sync.aligned.col.m16n16k16.shared.f16 	{%r7599, %r7600, %r7601, %r7602, %r7603, %r7604, %r7605, %r7606}, [%r186], %r155;
	wmma.mma.sync.aligned.row.col.m16n16k16.f32.f32 {%f8530, %f8531, %f8532, %f8533, %f8534, %f8535, %f8536, %f8537}, {%r7575, %r7576, %r7577, %r7578, %r7579, %r7580, %r7581, %r7582}, {%r7599, %r7600, %r7601, %r7602, %r7603, %r7604, %r7605, %r7606}, {%f8466, %f8467, %f8468, %f8469, %f8470, %f8471, %f8472, %f8473};
	wmma.load.b.sync.aligned.col.m16n16k16.shared.f16 	{%r7607, %r7608, %r7609, %r7610, %r7611, %r7612, %r7613, %r7614}, [%r195], %r155;
	wmma.mma.sync.aligned.row.col.m16n16k16.f32.f32 {%f8538, %f8539, %f8540, %f8541, %f8542, %f8543, %f8544, %f8545}, {%r7575, %r7576, %r7577, %r7578, %r7579, %r7580, %r7581, %r7582}, {%r7607, %r7608, %r7609, %r7610, %r7611, %r7612, %r7613, %r7614}, {%f8474, %f8475, %f8476, %f8477, %f8478, %f8479, %f8480, %f8481};
	wmma.load.a.sync.aligned.row.m16n16k16.shared.f16 	{%r7615, %r7616, %r7617, %r7618, %r7619, %r7620, %r7621, %r7622}, [%r204], %r155;
	wmma.mma.sync.aligned.row.col.m16n16k16.f32.f32 {%f8546, %f8547, %f8548, %f8549, %f8550, %f8551, %f8552, %f8553}, {%r7615, %r7616, %r7617, %r7618, %r7619, %r7620, %r7621, %r7622}, {%r7583, %r7584, %r7585, %r7586, %r7587, %r7588, %r7589, %r7590}, {%f8482, %f8483, %f8484, %f8485, %f8486, %f8487, %f8488, %f8489};
	wmma.mma.sync.aligned.row.col.m16n16k16.f32.f32 {%f8554, %f8555, %f8556, %f8557, %f8558, %f8559, %f8560, %f8561}, {%r7615, %r7616, %r7617, %r7618, %r7619, %r7620, %r7621, %r7622}, {%r7591, %r7592, %r7593, %r7594, %r7595, %r7596, %r7597, %r7598}, {%f8490, %f8491, %f8492, %f8493, %f8494, %f8495, %f8496, %f8497};
	wmma.mma.sync.aligned.row.col.m16n16k16.f32.f32 {%f8562, %f8563, %f8564, %f8565, %f8566, %f8567, %f8568, %f8569}, {%r7615, %r7616, %r7617, %r7618, %r7619, %r7620, %r7621, %r7622}, {%r7599, %r7600, %r7601, %r7602, %r7603, %r7604, %r7605, %r7606}, {%f8498, %f8499, %f8500, %f8501, %f8502, %f8503, %f8504, %f8505};
	wmma.mma.sync.aligned.row.col.m16n16k16.f32.f32 {%f8570, %f8571, %f8572, %f8573, %f8574, %f8575, %f8576, %f8577}, {%r7615, %r7616, %r7617, %r7618, %r7619, %r7620, %r7621, %r7622}, {%r7607, %r7608, %r7609, %r7610, %r7611, %r7612, %r7613, %r7614}, {%f8506, %f8507, %f8508, %f8509, %f8510, %f8511, %f8512, %f8513};
	wmma.load.a.sync.aligned.row.m16n16k16.shared.f16 	{%r7623, %r7624, %r7625, %r7626, %r7627, %r7628, %r7629, %r7630}, [%r213], %r155;
	wmma.load.b.sync.aligned.col.m16n16k16.shared.f16 	{%r7631, %r7632, %r7633, %r7634, %r7635, %r7636, %r7637, %r7638}, [%r222], %r155;
	wmma.mma.sync.aligned.row.col.m16n16k16.f32.f32 {%f8578, %f8579, %f8580, %f8581, %f8582, %f8583, %f8584, %f8585}, {%r7623, %r7624, %r7625, %r7626, %r7627, %r7628, %r7629, %r7630}, {%r7631, %r7632, %r7633, %r7634, %r7635, %r7636, %r7637, %r7638}, {%f8514, %f8515, %f8516, %f8517, %f8518, %f8519, %f8520, %f8521};
	wmma.load.b.sync.aligned.col.m16n16k16.shared.f16 	{%r7639, %r7640, %r7641, %r7642, %r7643, %r7644, %r7645, %r7646}, [%r231], %r155;
	wmma.mma.sync.aligned.row.col.m16n16k16.f32.f32 {%f8586, %f8587, %f8588, %f8589, %f8590, %f8591, %f8592, %f8593}, {%r7623, %r7624, %r7625, %r7626, %r7627, %r7628, %r7629, %r7630}, {%r7639, %r7640, %r7641, %r7642, %r7643, %r7644, %r7645, %r7646}, {%f8522, %f8523, %f8524, %f8525, %f8526, %f8527, %f8528, %f8529};
	wmma.load.b.sync.aligned.col.m16n16k16.shared.f16 	{%r7647, %r7648, %r7649, %r7650, %r7651, %r7652, %r7653, %r7654}, [%r240], %r155;
	wmma.mma.sync.aligned.row.col.m16n16k16.f32.f32 {%f8594, %f8595, %f8596, %f8597, %f8598, %f8599, %f8600, %f8601}, {%r7623, %r7624, %r7625, %r7626, %r7627, %r7628, %r7629, %r7630}, {%r7647, %r7648, %r7649, %r7650, %r7651, %r7652, %r7653, %r7654}, {%f8530, %f8531, %f8532, %f8533, %f8534, %f8535, %f8536, %f8537};
	wmma.load.b.sync.aligned.col.m16n16k16.shared.f16 	{%r7655, %r7656, %r7657, %r7658, %r7659, %r7660, %r7661, %r7662}, [%r249], %r155;
	wmma.mma.sync.aligned.row.col.m16n16k16.f32.f32 {%f8602, %f8603, %f8604, %f8605, %f8606, %f8607, %f8608, %f8609}, {%r7623, %r7624, %r7625, %r7626, %r7627, %r7628, %r7629, %r7630}, {%r7655, %r7656, %r7657, %r7658, %r7659, %r7660, %r7661, %r7662}, {%f8538, %f8539, %f8540, %f8541, %f8542, %f8543, %f8544, %f8545};
	wmma.load.a.sync.aligned.row.m16n16k16.shared.f16 	{%r7663, %r7664, %r7665, %r7666, %r7667, %r7668, %r7669, %r7670}, [%r258], %r155;
	wmma.mma.sync.aligned.row.col.m16n16k16.f32.f32 {%f8610, %f8611, %f8612, %f8613, %f8614, %f8615, %f8616, %f8617}, {%r7663, %r7664, %r7665, %r7666, %r7667, %r7668, %r7669, %r7670}, {%r7631, %r7632, %r7633, %r7634, %r7635, %r7636, %r7637, %r7638}, {%f8546, %f8547, %f8548, %f8549, %f8550, %f8551, %f8552, %f8553};
	wmma.mma.sync.aligned.row.col.m16n16k16.f32.f32 {%f8618, %f8619, %f8620, %f8621, %f8622, %f8623, %f8624, %f8625}, {%r7663, %r7664, %r7665, %r7666, %r7667, %r7668, %r7669, %r7670}, {%r7639, %r7640, %r7641, %r7642, %r7643, %r7644, %r7645, %r7646}, {%f8554, %f8555, %f8556, %f8557, %f8558, %f8559, %f8560, %f8561};
	wmma.mma.sync.aligned.row.col.m16n16k16.f32.f32 {%f8626, %f8627, %f8628, %f8629, %f8630, %f8631, %f8632, %f8633}, {%r7663, %r7664, %r7665, %r7666, %r7667, %r7668, %r7669, %r7670}, {%r7647, %r7648, %r7649, %r7650, %r7651, %r7652, %r7653, %r7654}, {%f8562, %f8563, %f8564, %f8565, %f8566, %f8567, %f8568, %f8569};
	wmma.mma.sync.aligned.row.col.m16n16k16.f32.f32 {%f8634, %f8635, %f8636, %f8637, %f8638, %f8639, %f8640, %f8641}, {%r7663, %r7664, %r7665, %r7666, %r7667, %r7668, %r7669, %r7670}, {%r7655, %r7656, %r7657, %r7658, %r7659, %r7660, %r7661, %r7662}, {%f8570, %f8571, %f8572, %f8573, %f8574, %f8575, %f8576, %f8577};
	wmma.load.a.sync.aligned.row.m16n16k16.shared.f16 	{%r7671, %r7672, %r7673, %r7674, %r7675, %r7676, %r7677, %r7678}, [%r267], %r155;
	wmma.load.b.sync.aligned.col.m16n16k16.shared.f16 	{%r7679, %r7680, %r7681, %r7682, %r7683, %r7684, %r7685, %r7686}, [%r276], %r155;
	wmma.mma.sync.aligned.row.col.m16n16k16.f32.f32 {%f8642, %f8643, %f8644, %f8645, %f8646, %f8647, %f8648, %f8649}, {%r7671, %r7672, %r7673, %r7674, %r7675, %r7676, %r7677, %r7678}, {%r7679, %r7680, %r7681, %r7682, %r7683, %r7684, %r7685, %r7686}, {%f8578, %f8579, %f8580, %f8581, %f8582, %f8583, %f8584, %f8585};
	wmma.load.b.sync.aligned.col.m16n16k16.shared.f16 	{%r7687, %r7688, %r7689, %r7690, %r7691, %r7692, %r7693, %r7694}, [%r285], %r155;
	wmma.mma.sync.aligned.row.col.m16n16k16.f32.f32 {%f8650, %f8651, %f8652, %f8653, %f8654, %f8655, %f8656, %f8657}, {%r7671, %r7672, %r7673, %r7674, %r7675, %r7676, %r7677, %r7678}, {%r7687, %r7688, %r7689, %r7690, %r7691, %r7692, %r7693, %r7694}, {%f8586, %f8587, %f8588, %f8589, %f8590, %f8591, %f8592, %f8593};
	wmma.load.b.sync.aligned.col.m16n16k16.shared.f16 	{%r7695, %r7696, %r7697, %r7698, %r7699, %r7700, %r7701, %r7702}, [%r294], %r155;
	wmma.mma.sync.aligned.row.col.m16n16k16.f32.f32 {%f8658, %f8659, %f8660, %f8661, %f8662, %f8663, %f8664, %f8665}, {%r7671, %r7672, %r7673, %r7674, %r7675, %r7676, %r7677, %r7678}, {%r7695, %r7696, %r7697, %r7698, %r7699, %r7700, %r7701, %r7702}, {%f8594, %f8595, %f8596, %f8597, %f8598, %f8599, %f8600, %f8601};
	wmma.load.b.sync.aligned.col.m16n16k16.shared.f16 	{%r7703, %r7704, %r7705, %r7706, %r7707, %r7708, %r7709, %r7710}, [%r303], %r155;
	wmma.mma.sync.aligned.row.col.m16n16k16.f32.f32 {%f8666, %f8667, %f8668, %f8669, %f8670, %f8671, %f8672, %f8673}, {%r7671, %r7672, %r7673, %r7674, %r7675, %r7676, %r7677, %r7678}, {%r7703, %r7704, %r7705, %r7706, %r7707, %r7708, %r7709, %r7710}, {%f8602, %f8603, %f8604, %f8605, %f8606, %f8607, %f8608, %f8609};
	wmma.load.a.sync.aligned.row.m16n16k16.shared.f16 	{%r7711, %r7712, %r7713, %r7714, %r7715, %r7716, %r7717, %r7718}, [%r312], %r155;
	wmma.mma.sync.aligned.row.col.m16n16k16.f32.f32 {%f8674, %f8675, %f8676, %f8677, %f8678, %f8679, %f8680, %f8681}, {%r7711, %r7712, %r7713, %r7714, %r7715, %r7716, %r7717, %r7718}, {%r7679, %r7680, %r7681, %r7682, %r7683, %r7684, %r7685, %r7686}, {%f8610, %f8611, %f8612, %f8613, %f8614, %f8615, %f8616, %f8617};
	wmma.mma.sync.aligned.row.col.m16n16k16.f32.f32 {%f8682, %f8683, %f8684, %f8685, %f8686, %f8687, %f8688, %f8689}, {%r7711, %r7712, %r7713, %r7714, %r7715, %r7716, %r7717, %r7718}, {%r7687, %r7688, %r7689, %r7690, %r7691, %r7692, %r7693, %r7694}, {%f8618, %f8619, %f8620, %f8621, %f8622, %f8623, %f8624, %f8625};
	wmma.mma.sync.aligned.row.col.m16n16k16.f32.f32 {%f8690, %f8691, %f8692, %f8693, %f8694, %f8695, %f8696, %f8697}, {%r7711, %r7712, %r7713, %r7714, %r7715, %r7716, %r7717, %r7718}, {%r7695, %r7696, %r7697, %r7698, %r7699, %r7700, %r7701, %r7702}, {%f8626, %f8627, %f8628, %f8629, %f8630, %f8631, %f8632, %f8633};
	wmma.mma.sync.aligned.row.col.m16n16k16.f32.f32 {%f8698, %f8699, %f8700, %f8701, %f8702, %f8703, %f8704, %f8705}, {%r7711, %r7712, %r7713, %r7714, %r7715, %r7716, %r7717, %r7718}, {%r7703, %r7704, %r7705, %r7706, %r7707, %r7708, %r7709, %r7710}, {%f8634, %f8635, %f8636, %f8637, %f8638, %f8639, %f8640, %f8641};
	wmma.load.a.sync.aligned.row.m16n16k16.shared.f16 	{%r7719, %r7720, %r7721, %r7722, %r7723, %r7724, %r7725, %r7726}, [%r321], %r155;
	wmma.load.b.sync.aligned.col.m16n16k16.shared.f16 	{%r7727, %r7728, %r7729, %r7730, %r7731, %r7732, %r7733, %r7734}, [%r330], %r155;
	wmma.mma.sync.aligned.row.col.m16n16k16.f32.f32 {%f8706, %f8707, %f8708, %f8709, %f8710, %f8711, %f8712, %f8713}, {%r7719, %r7720, %r7721, %r7722, %r7723, %r7724, %r7725, %r7726}, {%r7727, %r7728, %r7729, %r7730, %r7731, %r7732, %r7733, %r7734}, {%f8642, %f8643, %f8644, %f8645, %f8646, %f8647, %f8648, %f8649};
	wmma.load.b.sync.aligned.col.m16n16k16.shared.f16 	{%r7735, %r7736, %r7737, %r7738, %r7739, %r7740, %r7741, %r7742}, [%r339], %r155;
	wmma.mma.sync.aligned.row.col.m16n16k16.f32.f32 {%f8714, %f8715, %f8716, %f8717, %f8718, %f8719, %f8720, %f8721}, {%r7719, %r7720, %r7721, %r7722, %r7723, %r7724, %r7725, %r7726}, {%r7735, %r7736, %r7737, %r7738, %r7739, %r7740, %r7741, %r7742}, {%f8650, %f8651, %f8652, %f8653, %f8654, %f8655, %f8656, %f8657};
	wmma.load.b.sync.aligned.col.m16n16k16.shared.f16 	{%r7743, %r7744, %r7745, %r7746, %r7747, %r7748, %r7749, %r7750}, [%r348], %r155;
	wmma.mma.sync.aligned.row.col.m16n16k16.f32.f32 {%f8722, %f8723, %f8724, %f8725, %f8726, %f8727, %f8728, %f8729}, {%r7719, %r7720, %r7721, %r7722, %r7723, %r7724, %r7725, %r7726}, {%r7743, %r7744, %r7745, %r7746, %r7747, %r7748, %r7749, %r7750}, {%f8658, %f8659, %f8660, %f8661, %f8662, %f8663, %f8664, %f8665};
	wmma.load.b.sync.aligned.col.m16n16k16.shared.f16 	{%r7751, %r7752, %r7753, %r7754, %r7755, %r7756, %r7757, %r7758}, [%r357], %r155;
	wmma.mma.sync.aligned.row.col.m16n16k16.f32.f32 {%f8730, %f8731, %f8732, %f8733, %f8734, %f8735, %f8736, %f8737}, {%r7719, %r7720, %r7721, %r7722, %r7723, %r7724, %r7725, %r7726}, {%r7751, %r7752, %r7753, %r7754, %r7755, %r7756, %r7757, %r7758}, {%f8666, %f8667, %f8668, %f8669, %f8670, %f8671, %f8672, %f8673};
	wmma.load.a.sync.aligned.row.m16n16k16.shared.f16 	{%r7759, %r7760, %r7761, %r7762, %r7763, %r7764, %r7765, %r7766}, [%r366], %r155;
	wmma.mma.sync.aligned.row.col.m16n16k16.f32.f32 {%f8738, %f8739, %f8740, %f8741, %f8742, %f8743, %f8744, %f8745}, {%r7759, %r7760, %r7761, %r7762, %r7763, %r7764, %r7765, %r7766}, {%r7727, %r7728, %r7729, %r7730, %r7731, %r7732, %r7733, %r7734}, {%f8674, %f8675, %f8676, %f8677, %f8678, %f8679, %f8680, %f8681};
	wmma.mma.sync.aligned.row.col.m16n16k16.f32.f32 {%f8746, %f8747, %f8748, %f8749, %f8750, %f8751, %f8752, %f8753}, {%r7759, %r7760, %r7761, %r7762, %r7763, %r7764, %r7765, %r7766}, {%r7735, %r7736, %r7737, %r7738, %r7739, %r7740, %r7741, %r7742}, {%f8682, %f8683, %f8684, %f8685, %f8686, %f8687, %f8688, %f8689};
	wmma.mma.sync.aligned.row.col.m16n16k16.f32.f32 {%f8754, %f8755, %f8756, %f8757, %f8758, %f8759, %f8760, %f8761}, {%r7759, %r7760, %r7761, %r7762, %r7763, %r7764, %r7765, %r7766}, {%r7743, %r7744, %r7745, %r7746, %r7747, %r7748, %r7749, %r7750}, {%f8690, %f8691, %f8692, %f8693, %f8694, %f8695, %f8696, %f8697};
	wmma.mma.sync.aligned.row.col.m16n16k16.f32.f32 {%f8762, %f8763, %f8764, %f8765, %f8766, %f8767, %f8768, %f8769}, {%r7759, %r7760, %r7761, %r7762, %r7763, %r7764, %r7765, %r7766}, {%r7751, %r7752, %r7753, %r7754, %r7755, %r7756, %r7757, %r7758}, {%f8698, %f8699, %f8700, %f8701, %f8702, %f8703, %f8704, %f8705};
	bar.sync 	0;
	ld.global.v4.u32 	{%r7767, %r7768, %r7769, %r7770}, [%rd24+4352];
	st.shared.v4.u32 	[%r9], {%r7767, %r7768, %r7769, %r7770};
	ld.global.v4.u32 	{%r7771, %r7772, %r7773, %r7774}, [%rd24+37120];
	st.shared.v4.u32 	[%r9+640], {%r7771, %r7772, %r7773, %r7774};
	ld.global.v4.u32 	{%r7775, %r7776, %r7777, %r7778}, [%rd24+69888];
	st.shared.v4.u32 	[%r9+1280], {%r7775, %r7776, %r7777, %r7778};
	ld.global.v4.u32 	{%r7779, %r7780, %r7781, %r7782}, [%rd24+102656];
	st.shared.v4.u32 	[%r9+1920], {%r7779, %r7780, %r7781, %r7782};
	ld.global.v4.u32 	{%r7783, %r7784, %r7785, %r7786}, [%rd24+135424];
	st.shared.v4.u32 	[%r9+2560], {%r7783, %r7784, %r7785, %r7786};
	ld.global.v4.u32 	{%r7787, %r7788, %r7789, %r7790}, [%rd24+168192];
	st.shared.v4.u32 	[%r9+3200], {%r7787, %r7788, %r7789, %r7790};
	ld.global.v4.u32 	{%r7791, %r7792, %r7793, %r7794}, [%rd24+200960];
	st.shared.v4.u32 	[%r9+3840], {%r7791, %r7792, %r7793, %r7794};
	ld.global.v4.u32 	{%r7795, %r7796, %r7797, %r7798}, [%rd24+233728];
	st.shared.v4.u32 	[%r9+4480], {%r7795, %r7796, %r7797, %r7798};
	bar.sync 	0;
	wmma.load.a.sync.aligned.row.m16n16k16.shared.f16 	{%r7799, %r7800, %r7801, %r7802, %r7803, %r7804, %r7805, %r7806}, [%r10], %r155;
	wmma.load.b.sync.aligned.col.m16n16k16.shared.f16 	{%r7807, %r7808, %r7809, %r7810, %r7811, %r7812, %r7813, %r7814}, [%r168], %r155;
	wmma.mma.sync.aligned.row.col.m16n16k16.f32.f32 {%f8770, %f8771, %f8772, %f8773, %f8774, %f8775, %f8776, %f8777}, {%r7799, %r7800, %r7801, %r7802, %r7803, %r7804, %r7805, %r7806}, {%r7807, %r7808, %r7809, %r7810, %r7811, %r7812, %r7813, %r7814}, {%f8706, %f8707, %f8708, %f8709, %f8710, %f8711, %f8712, %f8713};
	wmma.load.b.sync.aligned.col.m16n16k16.shared.f16 	{%r7815, %r7816, %r7817, %r7818, %r7819, %r7820, %r7821, %r7822}, [%r177], %r155;
	wmma.mma.sync.aligned.row.col.m16n16k16.f32.f32 {%f8778, %f8779, %f8780, %f8781, %f8782, %f8783, %f8784, %f8785}, {%r7799, %r7800, %r7801, %r7802, %r7803, %r7804, %r7805, %r7806}, {%r7815, %r7816, %r7817, %r7818, %r7819, %r7820, %r7821, %r7822}, {%f8714, %f8715, %f8716, %f8717, %f8718, %f8719, %f8720, %f8721};
	wmma.load.b.sync.aligned.col.m16n16k16.shared.f16 	{%r7823, %r7824, %r7825, %r7826, %r7827, %r7828, %r7829, %r7830}, [%r186], %r155;
	wmma.mma.sync.aligned.row.col.m16n16k16.f32.f32 {%f8786, %f8787, %f8788, %f8789, %f8790, %f8791, %f8792, %f8793}, {%r7799, %r7800, %r7801, %r7802, %r7803, %r7804, %r7805, %r7806}, {%r7823, %r7824, %r7825, %r7826, %r7827, %r7828, %r7829, %r7830}, {%f8722, %f8723, %f8724, %f8725, %f8726, %f8727, %f8728, %f8729};
	wmma.load.b.sync.aligned.col.m16n16k16.shared.f16 	{%r7831, %r7832, %r7833, %r7834, %r7835, %r7836, %r7837, %r7838}, [%r195], %r155;
	wmma.mma.sync.aligned.row.col.m16n16k16.f32.f32 {%f8794, %f8795, %f8796, %f8797, %f8798, %f8799, %f8800, %f8801}, {%r7799, %r7800, %r7801, %r7802, %r7803, %r7804, %r7805, %r7806}, {%r7831, %r7832, %r7833, %r7834, %r7835, %r7836, %r7837, %r7838}, {%f8730, %f8731, %f8732, %f8733, %f8734, %f8735, %f8736, %f8737};
	wmma.load.a.sync.aligned.row.m16n16k16.shared.f16 	{%r7839, %r7840, %r7841, %r7842, %r7843, %r7844, %r7845, %r7846}, [%r204], %r155;
	wmma.mma.sync.aligned.row.col.m16n16k16.f32.f32 {%f8802, %f8803, %f8804, %f8805, %f8806, %f8807, %f8808, %f8809}, {%r7839, %r7840, %r7841, %r7842, %r7843, %r7844, %r7845, %r7846}, {%r7807, %r7808, %r7809, %r7810, %r7811, %r7812, %r7813, %r7814}, {%f8738, %f8739, %f8740, %f8741, %f8742, %f8743, %f8744, %f8745};
	wmma.mma.sync.aligned.row.col.m16n16k16.f32.f32 {%f8810, %f8811, %f8812, %f8813, %f8814, %f8815, %f8816, %f8817}, {%r7839, %r7840, %r7841, %r7842, %r7843, %r7844, %r7845, %r7846}, {%r7815, %r7816, %r7817, %r7818, %r7819, %r7820, %r7821, %r7822}, {%f8746, %f8747, %f8748, %f8749, %f8750, %f8751, %f8752, %f8753};
	wmma.mma.sync.aligned.row.col.m16n16k16.f32.f32 {%f8818, %f8819, %f8820, %f8821, %f8822, %f8823, %f8824, %f8825}, {%r7839, %r7840, %r7841, %r7842, %r7843, %r7844, %r7845, %r7846}, {%r7823, %r7824, %r7825, %r7826, %r7827, %r7828, %r7829, %r7830}, {%f8754, %f8755, %f8756, %f8757, %f8758, %f8759, %f8760, %f8761};
	wmma.mma.sync.aligned.row.col.m16n16k16.f32.f32 {%f8826, %f8827, %f8828, %f8829, %f8830, %f8831, %f8832, %f8833}, {%r7839, %r7840, %r7841, %r7842, %r7843, %r7844, %r7845, %r7846}, {%r7831, %r7832, %r7833, %r7834, %r7835, %r7836, %r7837, %r7838}, {%f8762, %f8763, %f8764, %f8765, %f8766, %f8767, %f8768, %f8769};
	wmma.load.a.sync.aligned.row.m16n16k16.shared.f16 	{%r7847, %r7848, %r7849, %r7850, %r7851, %r7852, %r7853, %r7854}, [%r213], %r155;
	wmma.load.b.sync.aligned.col.m16n16k16.shared.f16 	{%r7855, %r7856, %r7857, %r7858, %r7859, %r7860, %r7861, %r7862}, [%r222], %r155;
	wmma.mma.sync.aligned.row.col.m16n16k16.f32.f32 {%f8834, %f8835, %f8836, %f8837, %f8838, %f8839, %f8840, %f8841}, {%r7847, %r7848, %r7849, %r7850, %r7851, %r7852, %r7853, %r7854}, {%r7855, %r7856, %r7857, %r7858, %r7859, %r7860, %r7861, %r7862}, {%f8770, %f8771, %f8772, %f8773, %f8774, %f8775, %f8776, %f8777};
	wmma.load.b.sync.aligned.col.m16n16k16.shared.f16 	{%r7863, %r7864, %r7865, %r7866, %r7867, %r7868, %r7869, %r7870}, [%r231], %r155;
	wmma.mma.sync.aligned.row.col.m16n16k16.f32.f32 {%f8842, %f8843, %f8844, %f8845, %f8846, %f8847, %f8848, %f8849}, {%r7847, %r7848, %r7849, %r7850, %r7851, %r7852, %r7853, %r7854}, {%r7863, %r7864, %r7865, %r7866, %r7867, %r7868, %r7869, %r7870}, {%f8778, %f8779, %f8780, %f8781, %f8782, %f8783, %f8784, %f8785};
	wmma.load.b.sync.aligned.col.m16n16k16.shared.f16 	{%r7871, %r7872, %r7873, %r7874, %r7875, %r7876, %r7877, %r7878}, [%r240], %r155;
	wmma.mma.sync.aligned.row.col.m16n16k16.f32.f32 {%f8850, %f8851, %f8852, %f8853, %f8854, %f8855, %f8856, %f8857}, {%r7847, %r7848, %r7849, %r7850, %r7851, %r7852, %r7853, %r7854}, {%r7871, %r7872, %r7873, %r7874, %r7875, %r7876, %r7877, %r7878}, {%f8786, %f8787, %f8788, %f8789, %f8790, %f8791, %f8792, %f8793};
	wmma.load.b.sync.aligned.col.m16n16k16.shared.f16 	{%r7879, %r7880, %r7881, %r7882, %r7883, %r7884, %r7885, %r7886}, [%r249], %r155;
	wmma.mma.sync.aligned.row.col.m16n16k16.f32.f32 {%f8858, %f8859, %f8860, %f8861, %f8862, %f8863, %f8864, %f8865}, {%r7847, %r7848, %r7849, %r7850, %r7851, %r7852, %r7853, %r7854}, {%r7879, %r7880, %r7881, %r7882, %r7883, %r7884, %r7885, %r7886}, {%f8794, %f8795, %f8796, %f8797, %f8798, %f8799, %f8800, %f8801};
	wmma.load.a.sync.aligned.row.m16n16k16.shared.f16 	{%r7887, %r7888, %r7889, %r7890, %r7891, %r7892, %r7893, %r7894}, [%r258], %r155;
	wmma.mma.sync.aligned.row.col.m16n16k16.f32.f32 {%f8866, %f8867, %f8868, %f8869, %f8870, %f8871, %f8872, %f8873}, {%r7887, %r7888, %r7889, %r7890, %r7891, %r7892, %r7893, %r7894}, {%r7855, %r7856, %r7857, %r7858, %r7859, %r7860, %r7861, %r7862}, {%f8802, %f8803, %f8804, %f8805, %f8806, %f8807, %f8808, %f8809};
	wmma.mma.sync.aligned.row.col.m16n16k16.f32.f32 {%f8874, %f8875, %f8876, %f8877, %f8878, %f8879, %f8880, %f8881}, {%r7887, %r7888, %r7889, %r7890, %r7891, %r7892, %r7893, %r7894}, {%r7863, %r7864, %r7865, %r7866, %r7867, %r7868, %r7869, %r7870}, {%f8810, %f8811, %f8812, %f8813, %f8814, %f8815, %f8816, %f8817};
	wmma.mma.sync.aligned.row.col.m16n16k16.f32.f32 {%f8882, %f8883, %f8884, %f8885, %f8886, %f8887, %f8888, %f8889}, {%r7887, %r7888, %r7889, %r7890, %r7891, %r7892, %r7893, %r7894}, {%r7871, %r7872, %r7873, %r7874, %r7875, %r7876, %r7877, %r7878}, {%f8818, %f8819, %f8820, %f8821, %f8822, %f8823, %f8824, %f8825};
	wmma.mma.sync.aligned.row.col.m16n16k16.f32.f32 {%f8890, %f8891, %f8892, %f8893, %f8894, %f8895, %f8896, %f8897}, {%r7887, %r7888, %r7889, %r7890, %r7891, %r7892, %r7893, %r7894}, {%r7879, %r7880, %r7881, %r7882, %r7883, %r7884, %r7885, %r7886}, {%f8826, %f8827, %f8828, %f8829, %f8830, %f8831, %f8832, %f8833};
	wmma.load.a.sync.aligned.row.m16n16k16.shared.f16 	{%r7895, %r7896, %r7897, %r7898, %r7899, %r7900, %r7901, %r7902}, [%r267], %r155;
	wmma.load.b.sync.aligned.col.m16n16k16.shared.f16 	{%r7903, %r7904, %r7905, %r7906, %r7907, %r7908, %r7909, %r7910}, [%r276], %r155;
	wmma.mma.sync.aligned.row.col.m16n16k16.f32.f32 {%f8898, %f8899, %f8900, %f8901, %f8902, %f8903, %f8904, %f8905}, {%r7895, %r7896, %r7897, %r7898, %r7899, %r7900, %r7901, %r7902}, {%r7903, %r7904, %r7905, %r7906, %r7907, %r7908, %r7909, %r7910}, {%f8834, %f8835, %f8836, %f8837, %f8838, %f8839, %f8840, %f8841};
	wmma.load.b.sync.aligned.col.m16n16k16.shared.f16 	{%r7911, %r7912, %r7913, %r7914, %r7915, %r7916, %r7917, %r7918}, [%r285], %r155;
	wmma.mma.sync.aligned.row.col.m16n16k16.f32.f32 {%f8906, %f8907, %f8908, %f8909, %f8910, %f8911, %f8912, %f8913}, {%r7895, %r7896, %r7897, %r7898, %r7899, %r7900, %r7901, %r7902}, {%r7911, %r7912, %r7913, %r7914, %r7915, %r7916, %r7917, %r7918}, {%f8842, %f8843, %f8844, %f8845, %f8846, %f8847, %f8848, %f8849};
	wmma.load.b.sync.aligned.col.m16n16k16.shared.f16 	{%r7919, %r7920, %r7921, %r7922, %r7923, %r7924, %r7925, %r7926}, [%r294], %r155;
	wmma.mma.sync.aligned.row.col.m16n16k16.f32.f32 {%f8914, %f8915, %f8916, %f8917, %f8918, %f8919, %f8920, %f8921}, {%r7895, %r7896, %r7897, %r7898, %r7899, %r7900, %r7901, %r7902}, {%r7919, %r7920, %r7921, %r7922, %r7923, %r7924, %r7925, %r7926}, {%f8850, %f8851, %f8852, %f8853, %f8854, %f8855, %f8856, %f8857};
	wmma.load.b.sync.aligned.col.m16n16k16.shared.f16 	{%r7927, %r7928, %r7929, %r7930, %r7931, %r7932, %r7933, %r7934}, [%r303], %r155;
	wmma.mma.sync.aligned.row.col.m16n16k16.f32.f32 {%f8922, %f8923, %f8924, %f8925, %f8926, %f8927, %f8928, %f8929}, {%r7895, %r7896, %r7897, %r7898, %r7899, %r7900, %r7901, %r7902}, {%r7927, %r7928, %r7929, %r7930, %r7931, %r7932, %r7933, %r7934}, {%f8858, %f8859, %f8860, %f8861, %f8862, %f8863, %f8864, %f8865};
	wmma.load.a.sync.aligned.row.m16n16k16.shared.f16 	{%r7935, %r7936, %r7937, %r7938, %r7939, %r7940, %r7941, %r7942}, [%r312], %r155;
	wmma.mma.sync.aligned.row.col.m16n16k16.f32.f32 {%f8930, %f8931, %f8932, %f8933, %f8934, %f8935, %f8936, %f8937}, {%r7935, %r7936, %r7937, %r7938, %r7939, %r7940, %r7941, %r7942}, {%r7903, %r7904, %r7905, %r7906, %r7907, %r7908, %r7909, %r7910}, {%f8866, %f8867, %f8868, %f8869, %f8870, %f8871, %f8872, %f8873};
	wmma.mma.sync.aligned.row.col.m16n16k16.f32.f32 {%f8938, %f8939, %f8940, %f8941, %f8942, %f8943, %f8944, %f8945}, {%r7935, %r7936, %r7937, %r7938, %r7939, %r7940, %r7941, %r7942}, {%r7911, %r7912, %r7913, %r7914, %r7915, %r7916, %r7917, %r7918}, {%f8874, %f8875, %f8876, %f8877, %f8878, %f8879, %f8880, %f8881};
	wmma.mma.sync.aligned.row.col.m16n16k16.f32.f32 {%f8946, %f8947, %f8948, %f8949, %f8950, %f8951, %f8952, %f8953}, {%r7935, %r7936, %r7937, %r7938, %r7939, %r7940, %r7941, %r7942}, {%r7919, %r7920, %r7921, %r7922, %r7923, %r7924, %r7925, %r7926}, {%f8882, %f8883, %f8884, %f8885, %f8886, %f8887, %f8888, %f8889};
	wmma.mma.sync.aligned.row.col.m16n16k16.f32.f32 {%f8954, %f8955, %f8956, %f8957, %f8958, %f8959, %f8960, %f8961}, {%r7935, %r7936, %r7937, %r7938, %r7939, %r7940, %r7941, %r7942}, {%r7927, %r7928, %r7929, %r7930, %r7931, %r7932, %r7933, %r7934}, {%f8890, %f8891, %f8892, %f8893, %f8894, %f8895, %f8896, %f8897};
	wmma.load.a.sync.aligned.row.m16n16k16.shared.f16 	{%r7943, %r7944, %r7945, %r7946, %r7947, %r7948, %r7949, %r7950}, [%r321], %r155;
	wmma.load.b.sync.aligned.col.m16n16k16.shared.f16 	{%r7951, %r7952, %r7953, %r7954, %r7955, %r7956, %r7957, %r7958}, [%r330], %r155;
	wmma.mma.sync.aligned.row.col.m16n16k16.f32.f32 {%f8962, %f8963, %f8964, %f8965, %f8966, %f8967, %f8968, %f8969}, {%r7943, %r7944, %r7945, %r7946, %r7947, %r7948, %r7949, %r7950}, {%r7951, %r7952, %r7953, %r7954, %r7955, %r7956, %r7957, %r7958}, {%f8898, %f8899, %f8900, %f8901, %f8902, %f8903, %f8904, %f8905};
	wmma.load.b.sync.aligned.col.m16n16k16.shared.f16 	{%r7959, %r7960, %r7961, %r7962, %r7963, %r7964, %r7965, %r7966}, [%r339], %r155;
	wmma.mma.sync.aligned.row.col.m16n16k16.f32.f32 {%f8970, %f8971, %f8972, %f8973, %f8974, %f8975, %f8976, %f8977}, {%r7943, %r7944, %r7945, %r7946, %r7947, %r7948, %r7949, %r7950}, {%r7959, %r7960, %r7961, %r7962, %r7963, %r7964, %r7965, %r7966}, {%f8906, %f8907, %f8908, %f8909, %f8910, %f8911, %f8912, %f8913};
	wmma.load.b.sync.aligned.col.m16n16k16.shared.f16 	{%r7967, %r7968, %r7969, %r7970, %r7971, %r7972, %r7973, %r7974}, [%r348], %r155;
	wmma.mma.sync.aligned.row.col.m16n16k16.f32.f32 {%f8978, %f8979, %f8980, %f8981, %f8982, %f8983, %f8984, %f8985}, {%r7943, %r7944, %r7945, %r7946, %r7947, %r7948, %r7949, %r7950}, {%r7967, %r7968, %r7969, %r7970, %r7971, %r7972, %r7973, %r7974}, {%f8914, %f8915, %f8916, %f8917, %f8918, %f8919, %f8920, %f8921};
	wmma.load.b.sync.aligned.col.m16n16k16.shared.f16 	{%r7975, %r7976, %r7977, %r7978, %r7979, %r7980, %r7981, %r7982}, [%r357], %r155;
	wmma.mma.sync.aligned.row.col.m16n16k16.f32.f32 {%f8986, %f8987, %f8988, %f8989, %f8990, %f8991, %f8992, %f8993}, {%r7943, %r7944, %r7945, %r7946, %r7947, %r7948, %r7949, %r7950}, {%r7975, %r7976, %r7977, %r7978, %r7979, %r7980, %r7981, %r7982}, {%f8922, %f8923, %f8924, %f8925, %f8926, %f8927, %f8928, %f8929};
	wmma.load.a.sync.aligned.row.m16n16k16.shared.f16 	{%r7983, %r7984, %r7985, %r7986, %r7987, %r7988, %r7989, %r7990}, [%r366], %r155;
	wmma.mma.sync.aligned.row.col.m16n16k16.f32.f32 {%f8994, %f8995, %f8996, %f8997, %f8998, %f8999, %f9000, %f9001}, {%r7983, %r7984, %r7985, %r7986, %r7987, %r7988, %r7989, %r7990}, {%r7951, %r7952, %r7953, %r7954, %r7955, %r7956, %r7957, %r7958}, {%f8930, %f8931, %f8932, %f8933, %f8934, %f8935, %f8936, %f8937};
	wmma.mma.sync.aligned.row.col.m16n16k16.f32.f32 {%f9002, %f9003, %f9004, %f9005, %f9006, %f9007, %f9008, %f9009}, {%r7983, %r7984, %r7985, %r7986, %r7987, %r7988, %r7989, %r7990}, {%r7959, %r7960, %r7961, %r7962, %r7963, %r7964, %r7965, %r7966}, {%f8938, %f8939, %f8940, %f8941, %f8942, %f8943, %f8944, %f8945};
	wmma.mma.sync.aligned.row.col.m16n16k16.f32.f32 {%f9010, %f9011, %f9012, %f9013, %f9014, %f9015, %f9016, %f9017}, {%r7983, %r7984, %r7985, %r7986, %r7987, %r7988, %r7989, %r7990}, {%r7967, %r7968, %r7969, %r7970, %r7971, %r7972, %r7973, %r7974}, {%f8946, %f8947, %f8948, %f8949, %f8950, %f8951, %f8952, %f8953};
	wmma.mma.sync.aligned.row.col.m16n16k16.f32.f32 {%f9018, %f9019, %f9020, %f9021, %f9022, %f9023, %f9024, %f9025}, {%r7983, %r7984, %r7985, %r7986, %r7987, %r7988, %r7989, %r7990}, {%r7975, %r7976, %r7977, %r7978, %r7979, %r7980, %r7981, %r7982}, {%f8954, %f8955, %f8956, %f8957, %f8958, %f8959, %f8960, %f8961};
	bar.sync 	0;
	ld.global.v4.u32 	{%r7991, %r7992, %r7993, %r7994}, [%rd24+4480];
	st.shared.v4.u32 	[%r9], {%r7991, %r7992, %r7993, %r7994};
	ld.global.v4.u32 	{%r7995, %r7996, %r7997, %r7998}, [%rd24+37248];
	st.shared.v4.u32 	[%r9+640], {%r7995, %r7996, %r7997, %r7998};
	ld.global.v4.u32 	{%r7999, %r8000, %r8001, %r8002}, [%rd24+70016];
	st.shared.v4.u32 	[%r9+1280], {%r7999, %r8000, %r8001, %r8002};
	ld.global.v4.u32 	{%r8003, %r8004, %r8005, %r8006}, [%rd24+102784];
	st.shared.v4.u32 	[%r9+1920], {%r8003, %r8004, %r8005, %r8006};
	ld.global.v4.u32 	{%r8007, %r8008, %r8009, %r8010}, [%rd24+135552];
	st.shared.v4.u32 	[%r9+2560], {%r8007, %r8008, %r8009, %r8010};
	ld.global.v4.u32 	{%r8011, %r8012, %r8013, %r8014}, [%rd24+168320];
	st.shared.v4.u32 	[%r9+3200], {%r8011, %r8012, %r8013, %r8014};
	ld.global.v4.u32 	{%r8015, %r8016, %r8017, %r8018}, [%rd24+201088];
	st.shared.v4.u32 	[%r9+3840], {%r8015, %r8016, %r8017, %r8018};
	ld.global.v4.u32 	{%r8019, %r8020, %r8021, %r8022}, [%rd24+233856];
	st.shared.v4.u32 	[%r9+4480], {%r8019, %r8020, %r8021, %r8022};
	bar.sync 	0;
	wmma.load.a.sync.aligned.row.m16n16k16.shared.f16 	{%r8023, %r8024, %r8025, %r8026, %r8027, %r8028, %r8029, %r8030}, [%r10], %r155;
	wmma.load.b.sync.aligned.col.m16n16k16.shared.f16 	{%r8031, %r8032, %r8033, %r8034, %r8035, %r8036, %r8037, %r8038}, [%r168], %r155;
	wmma.mma.sync.aligned.row.col.m16n16k16.f32.f32 {%f9026, %f9027, %f9028, %f9029, %f9030, %f9031, %f9032, %f9033}, {%r8023, %r8024, %r8025, %r8026, %r8027, %r8028, %r8029, %r8030}, {%r8031, %r8032, %r8033, %r8034, %r8035, %r8036, %r8037, %r8038}, {%f8962, %f8963, %f8964, %f8965, %f8966, %f8967, %f8968, %f8969};
	wmma.load.b.sync.aligned.col.m16n16k16.shared.f16 	{%r8039, %r8040, %r8041, %r8042, %r8043, %r8044, %r8045, %r8046}, [%r177], %r155;
	wmma.mma.sync.aligned.row.col.m16n16k16.f32.f32 {%f9034, %f9035, %f9036, %f9037, %f9038, %f9039, %f9040, %f9041}, {%r8023, %r8024, %r8025, %r8026, %r8027, %r8028, %r8029, %r8030}, {%r8039, %r8040, %r8041, %r8042, %r8043, %r8044, %r8045, %r8046}, {%f8970, %f8971, %f8972, %f8973, %f8974, %f8975, %f8976, %f8977};
	wmma.load.b.sync.aligned.col.m16n16k16.shared.f16 	{%r8047, %r8048, %r8049, %r8050, %r8051, %r8052, %r8053, %r8054}, [%r186], %r155;
	wmma.mma.sync.aligned.row.col.m16n16k16.f32.f32 {%f9042, %f9043, %f9044, %f9045, %f9046, %f9047, %f9048, %f9049}, {%r8023, %r8024, %r8025, %r8026, %r8027, %r8028, %r8029, %r8030}, {%r8047, %r8048, %r8049, %r8050, %r8051, %r8052, %r8053, %r8054}, {%f8978, %f8979, %f8980, %f8981, %f8982, %f8983, %f8984, %f8985};
	wmma.load.b.sync.aligned.col.m16n16k16.shared.f16 	{%r8055, %r8056, %r8057, %r8058, %r8059, %r8060, %r8061, %r8062}, [%r195], %r155;
	wmma.mma.sync.aligned.row.col.m16n16k16.f32.f32 {%f9050, %f9051, %f9052, %f9053, %f9054, %f9055, %f9056, %f9057}, {%r8023, %r8024, %r8025, %r8026, %r8027, %r8028, %r8029, %r8030}, {%r8055, %r8056, %r8057, %r8058, %r8059, %r8060, %r8061, %r8062}, {%f8986, %f8987, %f8988, %f8989, %f8990, %f8991, %f8992, %f8993};
	wmma.load.a.sync.aligned.row.m16n16k16.shared.f16 	{%r8063, %r8064, %r8065, %r8066, %r8067, %r8068, %r8069, %r8070}, [%r204], %r155;
	wmma.mma.sync.aligned.row.col.m16n16k16.f32.f32 {%f9058, %f9059, %f9060, %f9061, %f9062, %f9063, %f9064, %f9065}, {%r8063, %r8064, %r8065, %r8066, %r8067, %r8068, %r8069, %r8070}, {%r8031, %r8032, %r8033, %r8034, %r8035, %r8036, %r8037, %r8038}, {%f8994, %f8995, %f8996, %f8997, %f8998, %f8999, %f9000, %f9001};
	wmma.mma.sync.aligned.row.col.m16n16k16.f32.f32 {%f9066, %f9067, %f9068, %f9069, %f9070, %f9071, %f9072, %f9073}, {%r8063, %r8064, %r8065, %r8066, %r8067, %r8068, %r8069, %r8070}, {%r8039, %r8040, %r8041, %r8042, %r8043, %r8044, %r8045, %r8046}, {%f9002, %f9003, %f9004, %f9005, %f9006, %f9007, %f9008, %f9009};
	wmma.mma.sync.aligned.row.col.m16n16k16.f32.f32 {%f9074, %f9075, %f9076, %f9077, %f9078, %f9079, %f9080, %f9081}, {%r8063, %r8064, %r8065, %r8066, %r8067, %r8068, %r8069, %r8070}, {%r8047, %r8048, %r8049, %r8050, %r8051, %r8052, %r8053, %r8054}, {%f9010, %f9011, %f9012, %f9013, %f9014, %f9015, %f9016, %f9017};
	wmma.mma.sync.aligned.row.col.m16n16k16.f32.f32 {%f9082, %f9083, %f9084, %f9085, %f9086, %f9087, %f9088, %f9089}, {%r8063, %r8064, %r8065, %r8066, %r8067, %r8068, %r8069, %r8070}, {%r8055, %r8056, %r8057, %r8058, %r8059, %r8060, %r8061, %r8062}, {%f9018, %f9019, %f9020, %f9021, %f9022, %f9023, %f9024, %f9025};
	wmma.load.a.sync.aligned.row.m16n16k16.shared.f16 	{%r8071, %r8072, %r8073, %r8074, %r8075, %r8076, %r8077, %r8078}, [%r213], %r155;
	wmma.load.b.sync.aligned.col.m16n16k16.shared.f16 	{%r8079, %r8080, %r8081, %r8082, %r8083, %r8084, %r8085, %r8086}, [%r222], %r155;
	wmma.mma.sync.aligned.row.col.m16n16k16.f32.f32 {%f9090, %f9091, %f9092, %f9093, %f9094, %f9095, %f9096, %f9097}, {%r8071, %r8072, %r8073, %r8074, %r8075, %r8076, %r8077, %r8078}, {%r8079, %r8080, %r8081, %r8082, %r8083, %r8084, %r8085, %r8086}, {%f9026, %f9027, %f9028, %f9029, %f9030, %f9031, %f9032, %f9033};
	wmma.load.b.sync.aligned.col.m16n16k16.shared.f16 	{%r8087, %r8088, %r8089, %r8090, %r8091, %r8092, %r8093, %r8094}, [%r231], %r155;
	wmma.mma.sync.aligned.row.col.m16n16k16.f32.f32 {%f9098, %f9099, %f9100, %f9101, %f9102, %f9103, %f9104, %f9105}, {%r8071, %r8072, %r8073, %r8074, %r8075, %r8076, %r8077, %r8078}, {%r8087, %r8088, %r8089, %r8090, %r8091, %r8092, %r8093, %r8094}, {%f9034, %f9035, %f9036, %f9037, %f9038, %f9039, %f9040, %f9041};
	wmma.load.b.sync.aligned.col.m16n16k16.shared.f16 	{%r8095, %r8096, %r8097, %r8098, %r8099, %r8100, %r8101, %r8102}, [%r240], %r155;
	wmma.mma.sync.aligned.row.col.m16n16k16.f32.f32 {%f9106, %f9107, %f9108, %f9109, %f9110, %f9111, %f9112, %f9113}, {%r8071, %r8072, %r8073, %r8074, %r8075, %r8076, %r8077, %r8078}, {%r8095, %r8096, %r8097, %r8098, %r8099, %r8100, %r8101, %r8102}, {%f9042, %f9043, %f9044, %f9045, %f9046, %f9047, %f9048, %f9049};
	wmma.load.b.sync.aligned.col.m16n16k16.shared.f16 	{%r8103, %r8104, %r8105, %r8106, %r8107, %r8108, %r8109, %r8110}, [%r249], %r155;
	wmma.mma.sync.aligned.row.col.m16n16k16.f32.f32 {%f9114, %f9115, %f9116, %f9117, %f9118, %f9119, %f9120, %f9121}, {%r8071, %r8072, %r8073, %r8074, %r8075, %r8076, %r8077, %r8078}, {%r8103, %r8104, %r8105, %r8106, %r8107, %r8108, %r8109, %r8110}, {%f9050, %f9051, %f9052, %f9053, %f9054, %f9055, %f9056, %f9057};
	wmma.load.a.sync.aligned.row.m16n16k16.shared.f16 	{%r8111, %r8112, %r8113, %r8114, %r8115, %r8116, %r8117, %r8118}, [%r258], %r155;
	wmma.mma.sync.aligned.row.col.m16n16k16.f32.f32 {%f9122, %f9123, %f9124, %f9125, %f9126, %f9127, %f9128, %f9129}, {%r8111, %r8112, %r8113, %r8114, %r8115, %r8116, %r8117, %r8118}, {%r8079, %r8080, %r8081, %r8082, %r8083, %r8084, %r8085, %r8086}, {%f9058, %f9059, %f9060, %f9061, %f9062, %f9063, %f9064, %f9065};
	wmma.mma.sync.aligned.row.col.m16n16k16.f32.f32 {%f9130, %f9131, %f9132, %f9133, %f9134, %f9135, %f9136, %f9137}, {%r8111, %r8112, %r8113, %r8114, %r8115, %r8116, %r8117, %r8118}, {%r8087, %r8088, %r8089, %r8090, %r8091, %r8092, %r8093, %r8094}, {%f9066, %f9067, %f9068, %f9069, %f9070, %f9071, %f9072, %f9073};
	wmma.mma.sync.aligned.row.col.m16n16k16.f32.f32 {%f9138, %f9139, %f9140, %f9141, %f9142, %f9143, %f9144, %f9145}, {%r8111, %r8112, %r8113, %r8114, %r8115, %r8116, %r8117, %r8118}, {%r8095, %r8096, %r8097, %r8098, %r8099, %r8100, %r8101, %r8102}, {%f9074, %f9075, %f9076, %f9077, %f9078, %f9079, %f9080, %f9081};
	wmma.mma.sync.aligned.row.col.m16n16k16.f32.f32 {%f9146, %f9147, %f9148, %f9149, %f9150, %f9151, %f9152, %f9153}, {%r8111, %r8112, %r8113, %r8114, %r8115, %r8116, %r8117, %r8118}, {%r8103, %r8104, %r8105, %r8106, %r8107, %r8108, %r8109, %r8110}, {%f9082, %f9083, %f9084, %f9085, %f9086, %f9087, %f9088, %f9089};
	wmma.load.a.sync.aligned.row.m16n16k16.shared.f16 	{%r8119, %r8120, %r8121, %r8122, %r8123, %r8124, %r8125, %r8126}, [%r267], %r155;
	wmma.load.b.sync.aligned.col.m16n16k16.shared.f16 	{%r8127, %r8128, %r8129, %r8130, %r8131, %r8132, %r8133, %r8134}, [%r276], %r155;
	wmma.mma.sync.aligned.row.col.m16n16k16.f32.f32 {%f9154, %f9155, %f9156, %f9157, %f9158, %f9159, %f9160, %f9161}, {%r8119, %r8120, %r8121, %r8122, %r8123, %r8124, %r8125, %r8126}, {%r8127, %r8128, %r8129, %r8130, %r8131, %r8132, %r8133, %r8134}, {%f9090, %f9091, %f9092, %f9093, %f9094, %f9095, %f9096, %f9097};
	wmma.load.b.sync.aligned.col.m16n16k16.shared.f16 	{%r8135, %r8136, %r8137, %r8138, %r8139, %r8140, %r8141, %r8142}, [%r285], %r155;
	wmma.mma.sync.aligned.row.col.m16n16k16.f32.f32 {%f9162, %f9163, %f9164, %f9165, %f9166, %f9167, %f9168, %f9169}, {%r8119, %r8120, %r8121, %r8122, %r8123, %r8124, %r8125, %r8126}, {%r8135, %r8136, %r8137, %r8138, %r8139, %r8140, %r8141, %r8142}, {%f9098, %f9099, %f9100, %f9101, %f9102, %f9103, %f9104, %f9105};
	wmma.load.b.sync.aligned.col.m16n16k16.shared.f16 	{%r8143, %r8144, %r8145, %r8146, %r8147, %r8148, %r8149, %r8150}, [%r294], %r155;
	wmma.mma.sync.aligned.row.col.m16n16k16.f32.f32 {%f9170, %f9171, %f9172, %f9173, %f9174, %f9175, %f9176, %f9177}, {%r8119, %r8120, %r8121, %r8122, %r8123, %r8124, %r8125, %r8126}, {%r8143, %r8144, %r8145, %r8146, %r8147, %r8148, %r8149, %r8150}, {%f9106, %f9107, %f9108, %f9109, %f9110, %f9111, %f9112, %f9113};
	wmma.load.b.sync.aligned.col.m16n16k16.shared.f16 	{%r8151, %r8152, %r8153, %r8154, %r8155, %r8156, %r8157, %r8158}, [%r303], %r155;
	wmma.mma.sync.aligned.row.col.m16n16k16.f32.f32 {%f9178, %f9179, %f9180, %f9181, %f9182, %f9183, %f9184, %f9185}, {%r8119, %r8120, %r8121, %r8122, %r8123, %r8124, %r8125, %r8126}, {%r8151, %r8152, %r8153, %r8154, %r8155, %r8156, %r8157, %r8158}, {%f9114, %f9115, %f9116, %f9117, %f9118, %f9119, %f9120, %f9121};
	wmma.load.a.sync.aligned.row.m16n16k16.shared.f16 	{%r8159, %r8160, %r8161, %r8162, %r8163, %r8164, %r8165, %r8166}, [%r312], %r155;
	wmma.mma.sync.aligned.row.col.m16n16k16.f32.f32 {%f9186, %f9187, %f9188, %f9189, %f9190, %f9191, %f9192, %f9193}, {%r8159, %r8160, %r8161, %r8162, %r8163, %r8164, %r8165, %r8166}, {%r8127, %r8128, %r8129, %r8130, %r8131, %r8132, %r8133, %r8134}, {%f9122, %f9123, %f9124, %f9125, %f9126, %f9127, %f9128, %f9129};
	wmma.mma.sync.aligned.row.col.m16n16k16.f32.f32 {%f9194, %f9195, %f9196, %f9197, %f9198, %f9199, %f9200, %f9201}, {%r8159, %r8160, %r8161, %r8162, %r8163, %r8164, %r8165, %r8166}, {%r8135, %r8136, %r8137, %r8138, %r8139, %r8140, %r8141, %r8142}, {%f9130, %f9131, %f9132, %f9133, %f9134, %f9135, %f9136, %f9137};
	wmma.mma.sync.aligned.row.col.m16n16k16.f32.f32 {%f9202, %f9203, %f9204, %f9205, %f9206, %f9207, %f9208, %f9209}, {%r8159, %r8160, %r8161, %r8162, %r8163, %r8164, %r8165, %r8166}, {%r8143, %r8144, %r8145, %r8146, %r8147, %r8148, %r8149, %r8150}, {%f9138, %f9139, %f9140, %f9141, %f9142, %f9143, %f9144, %f9145};
	wmma.mma.sync.aligned.row.col.m16n16k16.f32.f32 {%f9210, %f9211, %f9212, %f9213, %f9214, %f9215, %f9216, %f9217}, {%r8159, %r8160, %r8161, %r8162, %r8163, %r8164, %r8165, %r8166}, {%r8151, %r8152, %r8153, %r8154, %r8155, %r8156, %r8157, %r8158}, {%f9146, %f9147, %f9148, %f9149, %f9150, %f9151, %f9152, %f9153};
	wmma.load.a.sync.aligned.row.m16n16k16.shared.f16 	{%r8167, %r8168, %r8169, %r8170, %r8171, %r8172, %r8173, %r8174}, [%r321], %r155;
	wmma.load.b.sync.aligned.col.m16n16k16.shared.f16 	{%r8175, %r8176, %r8177, %r8178, %r8179, %r8180, %r8181, %r8182}, [%r330], %r155;
	wmma.mma.sync.aligned.row.col.m16n16k16.f32.f32 {%f9218, %f9219, %f9220, %f9221, %f9222, %f9223, %f9224, %f9225}, {%r8167, %r8168, %r8169, %r8170, %r8171, %r8172, %r8173, %r8174}, {%r8175, %r8176, %r8177, %r8178, %r8179, %r8180, %r8181, %r8182}, {%f9154, %f9155, %f9156, %f9157, %f9158, %f9159, %f9160, %f9161};
	wmma.load.b.sync.aligned.col.m16n16k16.shared.f16 	{%r8183, %r8184, %r8185, %r8186, %r8187, %r8188, %r8189, %r8190}, [%r339], %r155;
	wmma.mma.sync.aligned.row.col.m16n16k16.f32.f32 {%f9226, %f9227, %f9228, %f9229, %f9230, %f9231, %f9232, %f9233}, {%r8167, %r8168, %r8169, %r8170, %r8171, %r8172, %r8173, %r8174}, {%r8183, %r8184, %r8185, %r8186, %r8187, %r8188, %r8189, %r8190}, {%f9162, %f9163, %f9164, %f9165, %f9166, %f9167, %f9168, %f9169};
	wmma.load.b.sync.aligned.col.m16n16k16.shared.f16 	{%r8191, %r8192, %r8193, %r8194, %r8195, %r8196, %r8197, %r8198}, [%r348], %r155;
	wmma.mma.sync.aligned.row.col.m16n16k16.f32.f32 {%f9234, %f9235, %f9236, %f9237, %f9238, %f9239, %f9240, %f9241}, {%r8167, %r8168, %r8169, %r8170, %r8171, %r8172, %r8173, %r8174}, {%r8191, %r8192, %r8193, %r8194, %r8195, %r8196, %r8197, %r8198}, {%f9170, %f9171, %f9172, %f9173, %f9174, %f9175, %f9176, %f9177};
	wmma.load.b.sync.aligned.col.m16n16k16.shared.f16 	{%r8199, %r8200, %r8201, %r8202, %r8203, %r8204, %r8205, %r8206}, [%r357], %r155;
	wmma.mma.sync.aligned.row.col.m16n16k16.f32.f32 {%f9242, %f9243, %f9244, %f9245, %f9246, %f9247, %f9248, %f9249}, {%r8167, %r8168, %r8169, %r8170, %r8171, %r8172, %r8173, %r8174}, {%r8199, %r8200, %r8201, %r8202, %r8203, %r8204, %r8205, %r8206}, {%f9178, %f9179, %f9180, %f9181, %f9182, %f9183, %f9184, %f9185};
	wmma.load.a.sync.aligned.row.m16n16k16.shared.f16 	{%r8207, %r8208, %r8209, %r8210, %r8211, %r8212, %r8213, %r8214}, [%r366], %r155;
	wmma.mma.sync.aligned.row.col.m16n16k16.f32.f32 {%f9250, %f9251, %f9252, %f9253, %f9254, %f9255, %f9256, %f9257}, {%r8207, %r8208, %r8209, %r8210, %r8211, %r8212, %r8213, %r8214}, {%r8175, %r8176, %r8177, %r8178, %r8179, %r8180, %r8181, %r8182}, {%f9186, %f9187, %f9188, %f9189, %f9190, %f9191, %f9192, %f9193};
	wmma.mma.sync.aligned.row.col.m16n16k16.f32.f32 {%f9258, %f9259, %f9260, %f9261, %f9262, %f9263, %f9264, %f9265}, {%r8207, %r8208, %r8209, %r8210, %r8211, %r8212, %r8213, %r8214}, {%r8183, %r8184, %r8185, %r8186, %r8187, %r8188, %r8189, %r8190}, {%f9194, %f9195, %f9196, %f9197, %f9198, %f9199, %f9200, %f9201};
	wmma.mma.sync.aligned.row.col.m16n16k16.f32.f32 {%f9266, %f9267, %f9268, %f9269, %f9270, %f9271, %f9272, %f9273}, {%r8207, %r8208, %r8209, %r8210, %r8211, %r8212, %r8213, %r8214}, {%r8191, %r8192, %r8193, %r8194, %r8195, %r8196, %r8197, %r8198}, {%f9202, %f9203, %f9204, %f9205, %f9206, %f9207, %f9208, %f9209};
	wmma.mma.sync.aligned.row.col.m16n16k16.f32.f32 {%f9274, %f9275, %f9276, %f9277, %f9278, %f9279, %f9280, %f9281}, {%r8207, %r8208, %r8209, %r8210, %r8211, %r8212, %r8213, %r8214}, {%r8199, %r8200, %r8201, %r8202, %r8203, %r8204, %r8205, %r8206}, {%f9210, %f9211, %f9212, %f9213, %f9214, %f9215, %f9216, %f9217};
	bar.sync 	0;
	ld.global.v4.u32 	{%r8215, %r8216, %r8217, %r8218}, [%rd24+4608];
	st.shared.v4.u32 	[%r9], {%r8215, %r8216, %r8217, %r8218};
	ld.global.v4.u32 	{%r8219, %r8220, %r8221, %r8222}, [%rd24+37376];
	st.shared.v4.u32 	[%r9+640], {%r8219, %r8220, %r8221, %r8222};
	ld.global.v4.u32 	{%r8223, %r8224, %r8225, %r8226}, [%rd24+70144];
	st.shared.v4.u32 	[%r9+1280], {%r8223, %r8224, %r8225, %r8226};
	ld.global.v4.u32 	{%r8227, %r8228, %r8229, %r8230}, [%rd24+102912];
	st.shared.v4.u32 	[%r9+1920], {%r8227, %r8228, %r8229, %r8230};
	ld.global.v4.u32 	{%r8231, %r8232, %r8233, %r8234}, [%rd24+135680];
	st.shared.v4.u32 	[%r9+2560], {%r8231, %r8232, %r8233, %r8234};
	ld.global.v4.u32 	{%r8235, %r8236, %r8237, %r8238}, [%rd24+168448];
	st.shared.v4.u32 	[%r9+3200], {%r8235, %r8236, %r8237, %r8238};
	ld.global.v4.u32 	{%r8239, %r8240, %r8241, %r8242}, [%rd24+201216];
	st.shared.v4.u32 	[%r9+3840], {%r8239, %r8240, %r8241, %r8242};
	ld.global.v4.u32 	{%r8243, %r8244, %r8245, %r8246}, [%rd24+233984];
	st.shared.v4.u32 	[%r9+4480], {%r8243, %r8244, %r8245, %r8246};
	bar.sync 	0;
	wmma.load.a.sync.aligned.row.m16n16k16.shared.f16 	{%r8247, %r8248, %r8249, %r8250, %r8251, %r8252, %r8253, %r8254}, [%r10], %r155;
	wmma.load.b.sync.aligned.col.m16n16k16.shared.f16 	{%r8255, %r8256, %r8257, %r8258, %r8259, %r8260, %r8261, %r8262}, [%r168], %r155;
	wmma.mma.sync.aligned.row.col.m16n16k16.f32.f32 {%f9282, %f9283, %f9284, %f9285, %f9286, %f9287, %f9288, %f9289}, {%r8247, %r8248, %r8249, %r8250, %r8251, %r8252, %r8253, %r8254}, {%r8255, %r8256, %r8257, %r8258, %r8259, %r8260, %r8261, %r8262}, {%f9218, %f9219, %f9220, %f9221, %f9222, %f9223, %f9224, %f9225};
	wmma.load.b.sync.aligned.col.m16n16k16.shared.f16 	{%r8263, %r8264, %r8265, %r8266, %r8267, %r8268, %r8269, %r8270}, [%r177], %r155;
	wmma.mma.sync.aligned.row.col.m16n16k16.f32.f32 {%f9290, %f9291, %f9292, %f9293, %f9294, %f9295, %f9296, %f9297}, {%r8247, %r8248, %r8249, %r8250, %r8251, %r8252, %r8253, %r8254}, {%r8263, %r8264, %r8265, %r8266, %r8267, %r8268, %r8269, %r8270}, {%f9226, %f9227, %f9228, %f9229, %f9230, %f9231, %f9232, %f9233};
	wmma.load.b.sync.aligned.col.m16n16k16.shared.f16 	{%r8271, %r8272, %r8273, %r8274, %r8275, %r8276, %r8277, %r8278}, [%r186], %r155;
	wmma.mma.sync.aligned.row.col.m16n16k16.f32.f32 {%f9298, %f9299, %f9300, %f9301, %f9302, %f9303, %f9304, %f9305}, {%r8247, %r8248, %r8249, %r8250, %r8251, %r8252, %r8253, %r8254}, {%r8271, %r8272, %r8273, %r8274, %r8275, %r8276, %r8277, %r8278}, {%f9234, %f9235, %f9236, %f9237, %f9238, %f9239, %f9240, %f9241};
	wmma.load.b.sync.aligned.col.m16n16k16.shared.f16 	{%r8279, %r8280, %r8281, %r8282, %r8283, %r8284, %r8285, %r8286}, [%r195], %r155;
	wmma.mma.sync.aligned.row.col.m16n16k16.f32.f32 {%f9306, %f9307, %f9308, %f9309, %f9310, %f9311, %f9312, %f9313}, {%r8247, %r8248, %r8249, %r8250, %r8251, %r8252, %r8253, %r8254}, {%r8279, %r8280, %r8281, %r8282, %r8283, %r8284, %r8285, %r8286}, {%f9242, %f9243, %f9244, %f9245, %f9246, %f9247, %f9248, %f9249};
	wmma.load.a.sync.aligned.row.m16n16k16.shared.f16 	{%r8287, %r8288, %r8289, %r8290, %r8291, %r8292, %r8293, %r8294}, [%r204], %r155;
	wmma.mma.sync.aligned.row.col.m16n16k16.f32.f32 {%f9314, %f9315, %f9316, %f9317, %f9318, %f9319, %f9320, %f9321}, {%r8287, %r8288, %r8289, %r8290, %r8291, %r8292, %r8293, %r8294}, {%r8255, %r8256, %r8257, %r8258, %r8259, %r8260, %r8261, %r8262}, {%f9250, %f9251, %f9252, %f9253, %f9254, %f9255, %f9256, %f9257};
	wmma.mma.sync.aligned.row.col.m16n16k16.f32.f32 {%f9322, %f9323, %f9324, %f9325, %f9326, %f9327, %f9328, %f9329}, {%r8287, %r8288, %r8289, %r8290, %r8291, %r8292, %r8293, %r8294}, {%r8263, %r8264, %r8265, %r8266, %r8267, %r8268, %r8269, %r8270}, {%f9258, %f9259, %f9260, %f9261, %f9262, %f9263, %f9264, %f9265};
	wmma.mma.sync.aligned.row.col.m16n16k16.f32.f32 {%f9330, %f9331, %f9332, %f9333, %f9334, %f9335, %f9336, %f9337}, {%r8287, %r8288, %r8289, %r8290, %r8291, %r8292, %r8293, %r8294}, {%r8271, %r8272, %r8273, %r8274, %r8275, %r8276, %r8277, %r8278}, {%f9266, %f9267, %f9268, %f9269, %f9270, %f9271, %f9272, %f9273};
	wmma.mma.sync.aligned.row.col.m16n16k16.f32.f32 {%f9338, %f9339, %f9340, %f9341, %f9342, %f9343, %f9344, %f9345}, {%r8287, %r8288, %r8289, %r8290, %r8291, %r8292, %r8293, %r8294}, {%r8279, %r8280, %r8281, %r8282, %r8283, %r8284, %r8285, %r8286}, {%f9274, %f9275, %f9276, %f9277, %f9278, %f9279, %f9280, %f9281};
	wmma.load.a.sync.aligned.row.m16n16k16.shared.f16 	{%r8295, %r8296, %r8297, %r8298, %r8299, %r8300, %r8301, %r8302}, [%r213], %r155;
	wmma.load.b.sync.aligned.col.m16n16k16.shared.f16 	{%r8303, %r8304, %r8305, %r8306, %r8307, %r8308, %r8309, %r8310}, [%r222], %r155;
	wmma.mma.sync.aligned.row.col.m16n16k16.f32.f32 {%f9346, %f9347, %f9348, %f9349, %f9350, %f9351, %f9352, %f9353}, {%r8295, %r8296, %r8297, %r8298, %r8299, %r8300, %r8301, %r8302}, {%r8303, %r8304, %r8305, %r8306, %r8307, %r8308, %r8309, %r8310}, {%f9282, %f9283, %f9284, %f9285, %f9286, %f9287, %f9288, %f9289};
	wmma.load.b.sync.aligned.col.m16n16k16.shared.f16 	{%r8311, %r8312, %r8313, %r8314, %r8315, %r8316, %r8317, %r8318}, [%r231], %r155;
	wmma.mma.sync.aligned.row.col.m16n16k16.f32.f32 {%f9354, %f9355, %f9356, %f9357, %f9358, %f9359, %f9360, %f9361}, {%r8295, %r8296, %r8297, %r8298, %r8299, %r8300, %r8301, %r8302}, {%r8311, %r8312, %r8313, %r8314, %r8315, %r8316, %r8317, %r8318}, {%f9290, %f9291, %f9292, %f9293, %f9294, %f9295, %f9296, %f9297};
	wmma.load.b.sync.aligned.col.m16n16k16.shared.f16 	{%r8319, %r8320, %r8321, %r8322, %r8323, %r8324, %r8325, %r8326}, [%r240], %r155;
	wmma.mma.sync.aligned.row.col.m16n16k16.f32.f32 {%f9362, %f9363, %f9364, %f9365, %f9366, %f9367, %f9368, %f9369}, {%r8295, %r8296, %r8297, %r8298, %r8299, %r8300, %r8301, %r8302}, {%r8319, %r8320, %r8321, %r8322, %r8323, %r8324, %r8325, %r8326}, {%f9298, %f9299, %f9300, %f9301, %f9302, %f9303, %f9304, %f9305};
	wmma.load.b.sync.aligned.col.m16n16k16.shared.f16 	{%r8327, %r8328, %r8329, %r8330, %r8331, %r8332, %r8333, %r8334}, [%r249], %r155;
	wmma.mma.sync.aligned.row.col.m16n16k16.f32.f32 {%f9370, %f9371, %f9372, %f9373, %f9374, %f9375, %f9376, %f9377}, {%r8295, %r8296, %r8297, %r8298, %r8299, %r8300, %r8301, %r8302}, {%r8327, %r8328, %r8329, %r8330, %r8331, %r8332, %r8333, %r8334}, {%f9306, %f9307, %f9308, %f9309, %f9310, %f9311, %f9312, %f9313};
	wmma.load.a.sync.aligned.row.m16n16k16.shared.f16 	{%r8335, %r8336, %r8337, %r8338, %r8339, %r8340, %r8341, %r8342}, [%r258], %r155;
	wmma.mma.sync.aligned.row.col.m16n16k16.f32.f32 {%f9378, %f9379, %f9380, %f9381, %f9382, %f9383, %f9384, %f9385}, {%r8335, %r8336, %r8337, %r8338, %r8339, %r8340, %r8341, %r8342}, {%r8303, %r8304, %r8305, %r8306, %r8307, %r8308, %r8309, %r8310}, {%f9314, %f9315, %f9316, %f9317, %f9318, %f9319, %f9320, %f9321};
	wmma.mma.sync.aligned.row.col.m16n16k16.f32.f32 {%f9386, %f9387, %f9388, %f9389, %f9390, %f9391, %f9392, %f9393}, {%r8335, %r8336, %r8337, %r8338, %r8339, %r8340, %r8341, %r8342}, {%r8311, %r8312, %r8313, %r8314, %r8315, %r8316, %r8317, %r8318}, {%f9322, %f9323, %f9324, %f9325, %f9326, %f9327, %f9328, %f9329};
	wmma.mma.sync.aligned.row.col.m16n16k16.f32.f32 {%f9394, %f9395, %f9396, %f9397, %f9398, %f9399, %f9400, %f9401}, {%r8335, %r8336, %r8337, %r8338, %r8339, %r8340, %r8341, %r8342}, {%r8319, %r8320, %r8321, %r8322, %r8323, %r8324, %r8325, %r8326}, {%f9330, %f9331, %f9332, %f9333, %f9334, %f9335, %f9336, %f9337};
	wmma.mma.sync.aligned.row.col.m16n16k16.f32.f32 {%f9402, %f9403, %f9404, %f9405, %f9406, %f9407, %f9408, %f9409}, {%r8335, %r8336, %r8337, %r8338, %r8339, %r8340, %r8341, %r8342}, {%r8327, %r8328, %r8329, %r8330, %r8331, %r8332, %r8333, %r8334}, {%f9338, %f9339, %f9340, %f9341, %f9342, %f9343, %f9344, %f9345};
	wmma.load.a.sync.aligned.row.m16n16k16.shared.f16 	{%r8343, %r8344, %r8345, %r8346, %r8347, %r8348, %r8349, %r8350}, [%r267], %r155;
	wmma.load.b.sync.aligned.col.m16n16k16.shared.f16 	{%r8351, %r8352, %r8353, %r8354, %r8355, %r8356, %r8357, %r8358}, [%r276], %r155;
	wmma.mma.sync.aligned.row.col.m16n16k16.f32.f32 {%f9410, %f9411, %f9412, %f9413, %f9414, %f9415, %f9416, %f9417}, {%r8343, %r8344, %r8345, %r8346, %r8347, %r8348, %r8349, %r8350}, {%r8351, %r8352, %r8353, %r8354, %r8355, %r8356, %r8357, %r8358}, {%f9346, %f9347, %f9348, %f9349, %f9350, %f9351, %f9352, %f9353};
	wmma.load.b.sync.aligned.col.m16n16k16.shared.f16 	{%r8359, %r8360, %r8361, %r8362, %r8363, %r8364, %r8365, %r8366}, [%r285], %r155;
	wmma.mma.sync.aligned.row.col.m16n16k16.f32.f32 {%f9418, %f9419, %f9420, %f9421, %f9422, %f9423, %f9424, %f9425}, {%r8343, %r8344, %r8345, %r8346, %r8347, %r8348, %r8349, %r8350}, {%r8359, %r8360, %r8361, %r8362, %r8363, %r8364, %r8365, %r8366}, {%f9354, %f9355, %f9356, %f9357, %f9358, %f9359, %f9360, %f9361};
	wmma.load.b.sync.aligned.col.m16n16k16.shared.f16 	{%r8367, %r8368, %r8369, %r8370, %r8371, %r8372, %r8373, %r8374}, [%r294], %r155;
	wmma.mma.sync.aligned.row.col.m16n16k16.f32.f32 {%f9426, %f9427, %f9428, %f9429, %f9430, %f9431, %f9432, %f9433}, {%r8343, %r8344, %r8345, %r8346, %r8347, %r8348, %r8349, %r8350}, {%r8367, %r8368, %r8369, %r8370, %r8371, %r8372, %r8373, %r8374}, {%f9362, %f9363, %f9364, %f9365, %f9366, %f9367, %f9368, %f9369};
	wmma.load.b.sync.aligned.col.m16n16k16.shared.f16 	{%r8375, %r8376, %r8377, %r8378, %r8379, %r8380, %r8381, %r8382}, [%r303], %r155;
	wmma.mma.sync.aligned.row.col.m16n16k16.f32.f32 {%f9434, %f9435, %f9436, %f9437, %f9438, %f9439, %f9440, %f9441}, {%r8343, %r8344, %r8345, %r8346, %r8347, %r8348, %r8349, %r8350}, {%r8375, %r8376, %r8377, %r8378, %r8379, %r8380, %r8381, %r8382}, {%f9370, %f9371, %f9372, %f9373, %f9374, %f9375, %f9376, %f9377};
	wmma.load.a.sync.aligned.row.m16n16k16.shared.f16 	{%r8383, %r8384, %r8385, %r8386, %r8387, %r8388, %r8389, %r8390}, [%r312], %r155;
	wmma.mma.sync.aligned.row.col.m16n16k16.f32.f32 {%f9442, %f9443, %f9444, %f9445, %f9446, %f9447, %f9448, %f9449}, {%r8383, %r8384, %r8385, %r8386, %r8387, %r8388, %r8389, %r8390}, {%r8351, %r8352, %r8353, %r8354, %r8355, %r8356, %r8357, %r8358}, {%f9378, %f9379, %f9380, %f9381, %f9382, %f9383, %f9384, %f9385};
	wmma.mma.sync.aligned.row.col.m16n16k16.f32.f32 {%f9450, %f9451, %f9452, %f9453, %f9454, %f9455, %f9456, %f9457}, {%r8383, %r8384, %r8385, %r8386, %r8387, %r8388, %r8389, %r8390}, {%r8359, %r8360, %r8361, %r8362, %r8363, %r8364, %r8365, %r8366}, {%f9386, %f9387, %f9388, %f9389, %f9390, %f9391, %f9392, %f9393};
	wmma.mma.sync.aligned.row.col.m16n16k16.f32.f32 {%f9458, %f9459, %f9460, %f9461, %f9462, %f9463, %f9464, %f9465}, {%r8383, %r8384, %r8385, %r8386, %r8387, %r8388, %r8389, %r8390}, {%r8367, %r8368, %r8369, %r8370, %r8371, %r8372, %r8373, %r8374}, {%f9394, %f9395, %f9396, %f9397, %f9398, %f9399, %f9400, %f9401};
	wmma.mma.sync.aligned.row.col.m16n16k16.f32.f32 {%f9466, %f9467, %f9468, %f9469, %f9470, %f9471, %f9472, %f9473}, {%r8383, %r8384, %r8385, %r8386, %r8387, %r8388, %r8389, %r8390}, {%r8375, %r8376, %r8377, %r8378, %r8379, %r8380, %r8381, %r8382}, {%f9402, %f9403, %f9404, %f9405, %f9406, %f9407, %f9408, %f9409};
	wmma.load.a.sync.aligned.row.m16n16k16.shared.f16 	{%r8391, %r8392, %r8393, %r8394, %r8395, %r8396, %r8397, %r8398}, [%r321], %r155;
	wmma.load.b.sync.aligned.col.m16n16k16.shared.f16 	{%r8399, %r8400, %r8401, %r8402, %r8403, %r8404, %r8405, %r8406}, [%r330], %r155;
	wmma.mma.sync.aligned.row.col.m16n16k16.f32.f32 {%f9474, %f9475, %f9476, %f9477, %f9478, %f9479, %f9480, %f9481}, {%r8391, %r8392, %r8393, %r8394, %r8395, %r8396, %r8397, %r8398}, {%r8399, %r8400, %r8401, %r8402, %r8403, %r8404, %r8405, %r8406}, {%f9410, %f9411, %f9412, %f9413, %f9414, %f9415, %f9416, %f9417};
	wmma.load.b.sync.aligned.col.m16n16k16.shared.f16 	{%r8407, %r8408, %r8409, %r8410, %r8411, %r8412, %r8413, %r8414}, [%r339], %r155;
	wmma.mma.sync.aligned.row.col.m16n16k16.f32.f32 {%f9482, %f9483, %f9484, %f9485, %f9486, %f9487, %f9488, %f9489}, {%r8391, %r8392, %r8393, %r8394, %r8395, %r8396, %r8397, %r8398}, {%r8407, %r8408, %r8409, %r8410, %r8411, %r8412, %r8413, %r8414}, {%f9418, %f9419, %f9420, %f9421, %f9422, %f9423, %f9424, %f9425};
	wmma.load.b.sync.aligned.col.m16n16k16.shared.f16 	{%r8415, %r8416, %r8417, %r8418, %r8419, %r8420, %r8421, %r8422}, [%r348], %r155;
	wmma.mma.sync.aligned.row.col.m16n16k16.f32.f32 {%f9490, %f9491, %f9492, %f9493, %f9494, %f9495, %f9496, %f9497}, {%r8391, %r8392, %r8393, %r8394, %r8395, %r8396, %r8397, %r8398}, {%r8415, %r8416, %r8417, %r8418, %r8419, %r8420, %r8421, %r8422}, {%f9426, %f9427, %f9428, %f9429, %f9430, %f9431, %f9432, %f9433};
	wmma.load.b.sync.aligned.col.m16n16k16.shared.f16 	{%r8423, %r8424, %r8425, %r8426, %r8427, %r8428, %r8429, %r8430}, [%r357], %r155;
	wmma.mma.sync.aligned.row.col.m16n16k16.f32.f32 {%f9498, %f9499, %f9500, %f9501, %f9502, %f9503, %f9504, %f9505}, {%r8391, %r8392, %r8393, %r8394, %r8395, %r8396, %r8397, %r8398}, {%r8423, %r8424, %r8425, %r8426, %r8427, %r8428, %r8429, %r8430}, {%f9434, %f9435, %f9436, %f9437, %f9438, %f9439, %f9440, %f9441};
	wmma.load.a.sync.aligned.row.m16n16k16.shared.f16 	{%r8431, %r8432, %r8433, %r8434, %r8435, %r8436, %r8437, %r8438}, [%r366], %r155;
	wmma.mma.sync.aligned.row.col.m16n16k16.f32.f32 {%f9506, %f9507, %f9508, %f9509, %f9510, %f9511, %f9512, %f9513}, {%r8431, %r8432, %r8433, %r8434, %r8435, %r8436, %r8437, %r8438}, {%r8399, %r8400, %r8401, %r8402, %r8403, %r8404, %r8405, %r8406}, {%f9442, %f9443, %f9444, %f9445, %f9446, %f9447, %f9448, %f9449};
	wmma.mma.sync.aligned.row.col.m16n16k16.f32.f32 {%f9514, %f9515, %f9516, %f9517, %f9518, %f9519, %f9520, %f9521}, {%r8431, %r8432, %r8433, %r8434, %r8435, %r8436, %r8437, %r8438}, {%r8407, %r8408, %r8409, %r8410, %r8411, %r8412, %r8413, %r8414}, {%f9450, %f9451, %f9452, %f9453, %f9454, %f9455, %f9456, %f9457};
	wmma.mma.sync.aligned.row.col.m16n16k16.f32.f32 {%f9522, %f9523, %f9524, %f9525, %f9526, %f9527, %f9528, %f9529}, {%r8431, %r8432, %r8433, %r8434, %r8435, %r8436, %r8437, %r8438}, {%r8415, %r8416, %r8417, %r8418, %r8419, %r8420, %r8421, %r8422}, {%f9458, %f9459, %f9460, %f9461, %f9462, %f9463, %f9464, %f9465};
	wmma.mma.sync.aligned.row.col.m16n16k16.f32.f32 {%f9530, %f9531, %f9532, %f9533, %f9534, %f9535, %f9536, %f9537}, {%r8431, %r8432, %r8433, %r8434, %r8435, %r8436, %r8437, %r8438}, {%r8423, %r8424, %r8425, %r8426, %r8427, %r8428, %r8429, %r8430}, {%f9466, %f9467, %f9468, %f9469, %f9470, %f9471, %f9472, %f9473};
	bar.sync 	0;
	ld.global.v4.u32 	{%r8439, %r8440, %r8441, %r8442}, [%rd24+4736];
	st.shared.v4.u32 	[%r9], {%r8439, %r8440, %r8441, %r8442};
	ld.global.v4.u32 	{%r8443, %r8444, %r8445, %r8446}, [%rd24+37504];
	st.shared.v4.u32 	[%r9+640], {%r8443, %r8444, %r8445, %r8446};
	ld.global.v4.u32 	{%r8447, %r8448, %r8449, %r8450}, [%rd24+70272];
	st.shared.v4.u32 	[%r9+1280], {%r8447, %r8448, %r8449, %r8450};
	ld.global.v4.u32 	{%r8451, %r8452, %r8453, %r8454}, [%rd24+103040];
	st.shared.v4.u32 	[%r9+1920], {%r8451, %r8452, %r8453, %r8454};
	ld.global.v4.u32 	{%r8455, %r8456, %r8457, %r8458}, [%rd24+135808];
	st.shared.v4.u32 	[%r9+2560], {%r8455, %r8456, %r8457, %r8458};
	ld.global.v4.u32 	{%r8459, %r8460, %r8461, %r8462}, [%rd24+168576];
	st.shared.v4.u32 	[%r9+3200], {%r8459, %r8460, %r8461, %r8462};
	ld.global.v4.u32 	{%r8463, %r8464, %r8465, %r8466}, [%rd24+201344];
	st.shared.v4.u32 	[%r9+3840], {%r8463, %r8464, %r8465, %r8466};
	ld.global.v4.u32 	{%r8467, %r8468, %r8469, %r8470}, [%rd24+234112];
	st.shared.v4.u32 	[%r9+4480], {%r8467, %r8468, %r8469, %r8470};
	bar.sync 	0;
	wmma.load.a.sync.aligned.row.m16n16k16.shared.f16 	{%r8471, %r8472, %r8473, %r8474, %r8475, %r8476, %r8477, %r8478}, [%r10], %r155;
	wmma.load.b.sync.aligned.col.m16n16k16.shared.f16 	{%r8479, %r8480, %r8481, %r8482, %r8483, %r8484, %r8485, %r8486}, [%r168], %r155;
	wmma.mma.sync.aligned.row.col.m16n16k16.f32.f32 {%f9538, %f9539, %f9540, %f9541, %f9542, %f9543, %f9544, %f9545}, {%r8471, %r8472, %r8473, %r8474, %r8475, %r8476, %r8477, %r8478}, {%r8479, %r8480, %r8481, %r8482, %r8483, %r8484, %r8485, %r8486}, {%f9474, %f9475, %f9476, %f9477, %f9478, %f9479, %f9480, %f9481};
	wmma.load.b.sync.aligned.col.m16n16k16.shared.f16 	{%r8487, %r8488, %r8489, %r8490, %r8491, %r8492, %r8493, %r8494}, [%r177], %r155;
	wmma.mma.sync.aligned.row.col.m16n16k16.f32.f32 {%f9546, %f9547, %f9548, %f9549, %f9550, %f9551, %f9552, %f9553}, {%r8471, %r8472, %r8473, %r8474, %r8475, %r8476, %r8477, %r8478}, {%r8487, %r8488, %r8489, %r8490, %r8491, %r8492, %r8493, %r8494}, {%f9482, %f9483, %f9484, %f9485, %f9486, %f9487, %f9488, %f9489};
	wmma.load.b.sync.aligned.col.m16n16k16.shared.f16 	{%r8495, %r8496, %r8497, %r8498, %r8499, %r8500, %r8501, %r8502}, [%r186], %r155;
	wmma.mma.sync.aligned.row.col.m16n16k16.f32.f32 {%f9554, %f9555, %f9556, %f9557, %f9558, %f9559, %f9560, %f9561}, {%r8471, %r8472, %r8473, %r8474, %r8475, %r8476, %r8477, %r8478}, {%r8495, %r8496, %r8497, %r8498, %r8499, %r8500, %r8501, %r8502}, {%f9490, %f9491, %f9492, %f9493, %f9494, %f9495, %f9496, %f9497};
	wmma.load.b.sync.aligned.col.m16n16k16.shared.f16 	{%r8503, %r8504, %r8505, %r8506, %r8507, %r8508, %r8509, %r8510}, [%r195], %r155;
	wmma.mma.sync.aligned.row.col.m16n16k16.f32.f32 {%f9562, %f9563, %f9564, %f9565, %f9566, %f9567, %f9568, %f9569}, {%r8471, %r8472, %r8473, %r8474, %r8475, %r8476, %r8477, %r8478}, {%r8503, %r8504, %r8505, %r8506, %r8507, %r8508, %r8509, %r8510}, {%f9498, %f9499, %f9500, %f9501, %f9502, %f9503, %f9504, %f9505};
	wmma.load.a.sync.aligned.row.m16n16k16.shared.f16 	{%r8511, %r8512, %r8513, %r8514, %r8515, %r8516, %r8517, %r8518}, [%r204], %r155;
	wmma.mma.sync.aligned.row.col.m16n16k16.f32.f32 {%f9570, %f9571, %f9572, %f9573, %f9574, %f9575, %f9576, %f9577}, {%r8511, %r8512, %r8513, %r8514, %r8515, %r8516, %r8517, %r8518}, {%r8479, %r8480, %r8481, %r8482, %r8483, %r8484, %r8485, %r8486}, {%f9506, %f9507, %f9508, %f9509, %f9510, %f9511, %f9512, %f9513};
	wmma.mma.sync.aligned.row.col.m16n16k16.f32.f32 {%f9578, %f9579, %f9580, %f9581, %f9582, %f9583, %f9584, %f9585}, {%r8511, %r8512, %r8513, %r8514, %r8515, %r8516, %r8517, %r8518}, {%r8487, %r8488, %r8489, %r8490, %r8491, %r8492, %r8493, %r8494}, {%f9514, %f9515, %f9516, %f9517, %f9518, %f9519, %f9520, %f9521};
	wmma.mma.sync.aligned.row.col.m16n16k16.f32.f32 {%f9586, %f9587, %f9588, %f9589, %f9590, %f9591, %f9592, %f9593}, {%r8511, %r8512, %r8513, %r8514, %r8515, %r8516, %r8517, %r8518}, {%r8495, %r8496, %r8497, %r8498, %r8499, %r8500, %r8501, %r8502}, {%f9522, %f9523, %f9524, %f9525, %f9526, %f9527, %f9528, %f9529};
	wmma.mma.sync.aligned.row.col.m16n16k16.f32.f32 {%f9594, %f9595, %f9596, %f9597, %f9598, %f9599, %f9600, %f9601}, {%r8511, %r8512, %r8513, %r8514, %r8515, %r8516, %r8517, %r8518}, {%r8503, %r8504, %r8505, %r8506, %r8507, %r8508, %r8509, %r8510}, {%f9530, %f9531, %f9532, %f9533, %f9534, %f9535, %f9536, %f9537};
	wmma.load.a.sync.aligned.row.m16n16k16.shared.f16 	{%r8519, %r8520, %r8521, %r8522, %r8523, %r8524, %r8525, %r8526}, [%r213], %r155;
	wmma.load.b.sync.aligned.col.m16n16k16.shared.f16 	{%r8527, %r8528, %r8529, %r8530, %r8531, %r8532, %r8533, %r8534}, [%r222], %r155;
	wmma.mma.sync.aligned.row.col.m16n16k16.f32.f32 {%f9602, %f9603, %f9604, %f9605, %f9606, %f9607, %f9608, %f9609}, {%r8519, %r8520, %r8521, %r8522, %r8523, %r8524, %r8525, %r8526}, {%r8527, %r8528, %r8529, %r8530, %r8531, %r8532, %r8533, %r8534}, {%f9538, %f9539, %f9540, %f9541, %f9542, %f9543, %f9544, %f9545};
	wmma.load.b.sync.aligned.col.m16n16k16.shared.f16 	{%r8535, %r8536, %r8537, %r8538, %r8539, %r8540, %r8541, %r8542}, [%r231], %r155;
	wmma.mma.sync.aligned.row.col.m16n16k16.f32.f32 {%f9610, %f9611, %f9612, %f9613, %f9614, %f9615, %f9616, %f9617}, {%r8519, %r8520, %r8521, %r8522, %r8523, %r8524, %r8525, %r8526}, {%r8535, %r8536, %r8537, %r8538, %r8539, %r8540, %r8541, %r8542}, {%f9546, %f9547, %f9548, %f9549, %f9550, %f9551, %f9552, %f9553};
	wmma.load.b.sync.aligned.col.m16n16k16.shared.f16 	{%r8543, %r8544, %r8545, %r8546, %r8547, %r8548, %r8549, %r8550}, [%r240], %r155;
	wmma.mma.sync.aligned.row.col.m16n16k16.f32.f32 {%f9618, %f9619, %f9620, %f9621, %f9622, %f9623, %f9624, %f9625}, {%r8519, %r8520, %r8521, %r8522, %r8523, %r8524, %r8525, %r8526}, {%r8543, %r8544, %r8545, %r8546, %r8547, %r8548, %r8549, %r8550}, {%f9554, %f9555, %f9556, %f9557, %f9558, %f9559, %f9560, %f9561};
	wmma.load.b.sync.aligned.col.m16n16k16.shared.f16 	{%r8551, %r8552, %r8553, %r8554, %r8555, %r8556, %r8557, %r8558}, [%r249], %r155;
	wmma.mma.sync.aligned.row.col.m16n16k16.f32.f32 {%f9626, %f9627, %f9628, %f9629, %f9630, %f9631, %f9632, %f9633}, {%r8519, %r8520, %r8521, %r8522, %r8523, %r8524, %r8525, %r8526}, {%r8551, %r8552, %r8553, %r8554, %r8555, %r8556, %r8557, %r8558}, {%f9562, %f9563, %f9564, %f9565, %f9566, %f9567, %f9568, %f9569};
	wmma.load.a.sync.aligned.row.m16n16k16.shared.f16 	{%r8559, %r8560, %r8561, %r8562, %r8563, %r8564, %r8565, %r8566}, [%r258], %r155;
	wmma.mma.sync.aligned.row.col.m16n16k16.f32.f32 {%f9634, %f9635, %f9636, %f9637, %f9638, %f9639, %f9640, %f9641}, {%r8559, %r8560, %r8561, %r8562, %r8563, %r8564, %r8565, %r8566}, {%r8527, %r8528, %r8529, %r8530, %r8531, %r8532, %r8533, %r8534}, {%f9570, %f9571, %f9572, %f9573, %f9574, %f9575, %f9576, %f9577};
	wmma.mma.sync.aligned.row.col.m16n16k16.f32.f32 {%f9642, %f9643, %f9644, %f9645, %f9646, %f9647, %f9648, %f9649}, {%r8559, %r8560, %r8561, %r8562, %r8563, %r8564, %r8565, %r8566}, {%r8535, %r8536, %r8537, %r8538, %r8539, %r8540, %r8541, %r8542}, {%f9578, %f9579, %f9580, %f9581, %f9582, %f9583, %f9584, %f9585};
	wmma.mma.sync.aligned.row.col.m16n16k16.f32.f32 {%f9650, %f9651, %f9652, %f9653, %f9654, %f9655, %f9656, %f9657}, {%r8559, %r8560, %r8561, %r8562, %r8563, %r8564, %r8565, %r8566}, {%r8543, %r8544, %r8545, %r8546, %r8547, %r8548, %r8549, %r8550}, {%f9586, %f9587, %f9588, %f9589, %f9590, %f9591, %f9592, %f9593};
	wmma.mma.sync.aligned.row.col.m16n16k16.f32.f32 {%f9658, %f9659, %f9660, %f9661, %f9662, %f9663, %f9664, %f9665}, {%r8559, %r8560, %r8561, %r8562, %r8563, %r8564, %r8565, %r8566}, {%r8551, %r8552, %r8553, %r8554, %r8555, %r8556, %r8557, %r8558}, {%f9594, %f9595, %f9596, %f9597, %f9598, %f9599, %f9600, %f9601};
	wmma.load.a.sync.aligned.row.m16n16k16.shared.f16 	{%r8567, %r8568, %r8569, %r8570, %r8571, %r8572, %r8573, %r8574}, [%r267], %r155;
	wmma.load.b.sync.aligned.col.m16n16k16.shared.f16 	{%r8575, %r8576, %r8577, %r8578, %r8579, %r8580, %r8581, %r8582}, [%r276], %r155;
	wmma.mma.sync.aligned.row.col.m16n16k16.f32.f32 {%f9666, %f9667, %f9668, %f9669, %f9670, %f9671, %f9672, %f9673}, {%r8567, %r8568, %r8569, %r8570, %r8571, %r8572, %r8573, %r8574}, {%r8575, %r8576, %r8577, %r8578, %r8579, %r8580, %r8581, %r8582}, {%f9602, %f9603, %f9604, %f9605, %f9606, %f9607, %f9608, %f9609};
	wmma.load.b.sync.aligned.col.m16n16k16.shared.f16 	{%r8583, %r8584, %r8585, %r8586, %r8587, %r8588, %r8589, %r8590}, [%r285], %r155;
	wmma.mma.sync.aligned.row.col.m16n16k16.f32.f32 {%f9674, %f9675, %f9676, %f9677, %f9678, %f9679, %f9680, %f9681}, {%r8567, %r8568, %r8569, %r8570, %r8571, %r8572, %r8573, %r8574}, {%r8583, %r8584, %r8585, %r8586, %r8587, %r8588, %r8589, %r8590}, {%f9610, %f9611, %f9612, %f9613, %f9614, %f9615, %f9616, %f9617};
	wmma.load.b.sync.aligned.col.m16n16k16.shared.f16 	{%r8591, %r8592, %r8593, %r8594, %r8595, %r8596, %r8597, %r8598}, [%r294], %r155;
	wmma.mma.sync.aligned.row.col.m16n16k16.f32.f32 {%f9682, %f9683, %f9684, %f9685, %f9686, %f9687, %f9688, %f9689}, {%r8567, %r8568, %r8569, %r8570, %r8571, %r8572, %r8573, %r8574}, {%r8591, %r8592, %r8593, %r8594, %r8595, %r8596, %r8597, %r8598}, {%f9618, %f9619, %f9620, %f9621, %f9622, %f9623, %f9624, %f9625};
	wmma.load.b.sync.aligned.col.m16n16k16.shared.f16 	{%r8599, %r8600, %r8601, %r8602, %r8603, %r8604, %r8605, %r8606}, [%r303], %r155;
	wmma.mma.sync.aligned.row.col.m16n16k16.f32.f32 {%f9690, %f9691, %f9692, %f9693, %f9694, %f9695, %f9696, %f9697}, {%r8567, %r8568, %r8569, %r8570, %r8571, %r8572, %r8573, %r8574}, {%r8599, %r8600, %r8601, %r8602, %r8603, %r8604, %r8605, %r8606}, {%f9626, %f9627, %f9628, %f9629, %f9630, %f9631, %f9632, %f9633};
	wmma.load.a.sync.aligned.row.m16n16k16.shared.f16 	{%r8607, %r8608, %r8609, %r8610, %r8611, %r8612, %r8613, %r8614}, [%r312], %r155;
	wmma.mma.sync.aligned.row.col.m16n16k16.f32.f32 {%f9698, %f9699, %f9700, %f9701, %f9702, %f9703, %f9704, %f9705}, {%r8607, %r8608, %r8609, %r8610, %r8611, %r8612, %r8613, %r8614}, {%r8575, %r8576, %r8577, %r8578, %r8579, %r8580, %r8581, %r8582}, {%f9634, %f9635, %f9636, %f9637, %f9638, %f9639, %f9640, %f9641};
	wmma.mma.sync.aligned.row.col.m16n16k16.f32.f32 {%f9706, %f9707, %f9708, %f9709, %f9710, %f9711, %f9712, %f9713}, {%r8607, %r8608, %r8609, %r8610, %r8611, %r8612, %r8613, %r8614}, {%r8583, %r8584, %r8585, %r8586, %r8587, %r8588, %r8589, %r8590}, {%f9642, %f9643, %f9644, %f9645, %f9646, %f9647, %f9648, %f9649};
	wmma.mma.sync.aligned.row.col.m16n16k16.f32.f32 {%f9714, %f9715, %f9716, %f9717, %f9718, %f9719, %f9720, %f9721}, {%r8607, %r8608, %r8609, %r8610, %r8611, %r8612, %r8613, %r8614}, {%r8591, %r8592, %r8593, %r8594, %r8595, %r8596, %r8597, %r8598}, {%f9650, %f9651, %f9652, %f9653, %f9654, %f9655, %f9656, %f9657};
	wmma.mma.sync.aligned.row.col.m16n16k16.f32.f32 {%f9722, %f9723, %f9724, %f9725, %f9726, %f9727, %f9728, %f9729}, {%r8607, %r8608, %r8609, %r8610, %r8611, %r8612, %r8613, %r8614}, {%r8599, %r8600, %r8601, %r8602, %r8603, %r8604, %r8605, %r8606}, {%f9658, %f9659, %f9660, %f9661, %f9662, %f9663, %f9664, %f9665};
	wmma.load.a.sync.aligned.row.m16n16k16.shared.f16 	{%r8615, %r8616, %r8617, %r8618, %r8619, %r8620, %r8621, %r8622}, [%r321], %r155;
	wmma.load.b.sync.aligned.col.m16n16k16.shared.f16 	{%r8623, %r8624, %r8625, %r8626, %r8627, %r8628, %r8629, %r8630}, [%r330], %r155;
	wmma.mma.sync.aligned.row.col.m16n16k16.f32.f32 {%f9730, %f9731, %f9732, %f9733, %f9734, %f9735, %f9736, %f9737}, {%r8615, %r8616, %r8617, %r8618, %r8619, %r8620, %r8621, %r8622}, {%r8623, %r8624, %r8625, %r8626, %r8627, %r8628, %r8629, %r8630}, {%f9666, %f9667, %f9668, %f9669, %f9670, %f9671, %f9672, %f9673};
	wmma.load.b.sync.aligned.col.m16n16k16.shared.f16 	{%r8631, %r8632, %r8633, %r8634, %r8635, %r8636, %r8637, %r8638}, [%r339], %r155;
	wmma.mma.sync.aligned.row.col.m16n16k16.f32.f32 {%f9738, %f9739, %f9740, %f9741, %f9742, %f9743, %f9744, %f9745}, {%r8615, %r8616, %r8617, %r8618, %r8619, %r8620, %r8621, %r8622}, {%r8631, %r8632, %r8633, %r8634, %r8635, %r8636, %r8637, %r8638}, {%f9674, %f9675, %f9676, %f9677, %f9678, %f9679, %f9680, %f9681};
	wmma.load.b.sync.aligned.col.m16n16k16.shared.f16 	{%r8639, %r8640, %r8641, %r8642, %r8643, %r8644, %r8645, %r8646}, [%r348], %r155;
	wmma.mma.sync.aligned.row.col.m16n16k16.f32.f32 {%f9746, %f9747, %f9748, %f9749, %f9750, %f9751, %f9752, %f9753}, {%r8615, %r8616, %r8617, %r8618, %r8619, %r8620, %r8621, %r8622}, {%r8639, %r8640, %r8641, %r8642, %r8643, %r8644, %r8645, %r8646}, {%f9682, %f9683, %f9684, %f9685, %f9686, %f9687, %f9688, %f9689};
	wmma.load.b.sync.aligned.col.m16n16k16.shared.f16 	{%r8647, %r8648, %r8649, %r8650, %r8651, %r8652, %r8653, %r8654}, [%r357], %r155;
	wmma.mma.sync.aligned.row.col.m16n16k16.f32.f32 {%f9754, %f9755, %f9756, %f9757, %f9758, %f9759, %f9760, %f9761}, {%r8615, %r8616, %r8617, %r8618, %r8619, %r8620, %r8621, %r8622}, {%r8647, %r8648, %r8649, %r8650, %r8651, %r8652, %r8653, %r8654}, {%f9690, %f9691, %f9692, %f9693, %f9694, %f9695, %f9696, %f9697};
	wmma.load.a.sync.aligned.row.m16n16k16.shared.f16 	{%r8655, %r8656, %r8657, %r8658, %r8659, %r8660, %r8661, %r8662}, [%r366], %r155;
	wmma.mma.sync.aligned.row.col.m16n16k16.f32.f32 {%f9762, %f9763, %f9764, %f9765, %f9766, %f9767, %f9768, %f9769}, {%r8655, %r8656, %r8657, %r8658, %r8659, %r8660, %r8661, %r8662}, {%r8623, %r8624, %r8625, %r8626, %r8627, %r8628, %r8629, %r8630}, {%f9698, %f9699, %f9700, %f9701, %f9702, %f9703, %f9704, %f9705};
	wmma.mma.sync.aligned.row.col.m16n16k16.f32.f32 {%f9770, %f9771, %f9772, %f9773, %f9774, %f9775, %f9776, %f9777}, {%r8655, %r8656, %r8657, %r8658, %r8659, %r8660, %r8661, %r8662}, {%r8631, %r8632, %r8633, %r8634, %r8635, %r8636, %r8637, %r8638}, {%f9706, %f9707, %f9708, %f9709, %f9710, %f9711, %f9712, %f9713};
	wmma.mma.sync.aligned.row.col.m16n16k16.f32.f32 {%f9778, %f9779, %f9780, %f9781, %f9782, %f9783, %f9784, %f9785}, {%r8655, %r8656, %r8657, %r8658, %r8659, %r8660, %r8661, %r8662}, {%r8639, %r8640, %r8641, %r8642, %r8643, %r8644, %r8645, %r8646}, {%f9714, %f9715, %f9716, %f9717, %f9718, %f9719, %f9720, %f9721};
	wmma.mma.sync.aligned.row.col.m16n16k16.f32.f32 {%f9786, %f9787, %f9788, %f9789, %f9790, %f9791, %f9792, %f9793}, {%r8655, %r8656, %r8657, %r8658, %r8659, %r8660, %r8661, %r8662}, {%r8647, %r8648, %r8649, %r8650, %r8651, %r8652, %r8653, %r8654}, {%f9722, %f9723, %f9724, %f9725, %f9726, %f9727, %f9728, %f9729};
	bar.sync 	0;
	ld.global.v4.u32 	{%r8663, %r8664, %r8665, %r8666}, [%rd24+4864];
	st.shared.v4.u32 	[%r9], {%r8663, %r8664, %r8665, %r8666};
	ld.global.v4.u32 	{%r8667, %r8668, %r8669, %r8670}, [%rd24+37632];
	st.shared.v4.u32 	[%r9+640], {%r8667, %r8668, %r8669, %r8670};
	ld.global.v4.u32 	{%r8671, %r8672, %r8673, %r8674}, [%rd24+70400];
	st.shared.v4.u32 	[%r9+1280], {%r8671, %r8672, %r8673, %r8674};
	ld.global.v4.u32 	{%r8675, %r8676, %r8677, %r8678}, [%rd24+103168];
	st.shared.v4.u32 	[%r9+1920], {%r8675, %r8676, %r8677, %r8678};
	ld.global.v4.u32 	{%r8679, %r8680, %r8681, %r8682}, [%rd24+135936];
	st.shared.v4.u32 	[%r9+2560], {%r8679, %r8680, %r8681, %r8682};
	ld.global.v4.u32 	{%r8683, %r8684, %r8685, %r8686}, [%rd24+168704];
	st.shared.v4.u32 	[%r9+3200], {%r8683, %r8684, %r8685, %r8686};
	ld.global.v4.u32 	{%r8687, %r8688, %r8689, %r8690}, [%rd24+201472];
	st.shared.v4.u32 	[%r9+3840], {%r8687, %r8688, %r8689, %r8690};
	ld.global.v4.u32 	{%r8691, %r8692, %r8693, %r8694}, [%rd24+234240];
	st.shared.v4.u32 	[%r9+4480], {%r8691, %r8692, %r8693, %r8694};
	bar.sync 	0;
	wmma.load.a.sync.aligned.row.m16n16k16.shared.f16 	{%r8695, %r8696, %r8697, %r8698, %r8699, %r8700, %r8701, %r8702}, [%r10], %r155;
	wmma.load.b.sync.aligned.col.m16n16k16.shared.f16 	{%r8703, %r8704, %r8705, %r8706, %r8707, %r8708, %r8709, %r8710}, [%r168], %r155;
	wmma.mma.sync.aligned.row.col.m16n16k16.f32.f32 {%f9794, %f9795, %f9796, %f9797, %f9798, %f9799, %f9800, %f9801}, {%r8695, %r8696, %r8697, %r8698, %r8699, %r8700, %r8701, %r8702}, {%r8703, %r8704, %r8705, %r8706, %r8707, %r8708, %r8709, %r8710}, {%f9730, %f9731, %f9732, %f9733, %f9734, %f9735, %f9736, %f9737};
	wmma.load.b.sync.aligned.col.m16n16k16.shared.f16 	{%r8711, %r8712, %r8713, %r8714, %r8715, %r8716, %r8717, %r8718}, [%r177], %r155;
	wmma.mma.sync.aligned.row.col.m16n16k16.f32.f32 {%f9802, %f9803, %f9804, %f9805, %f9806, %f9807, %f9808, %f9809}, {%r8695, %r8696, %r8697, %r8698, %r8699, %r8700, %r8701, %r8702}, {%r8711, %r8712, %r8713, %r8714, %r8715, %r8716, %r8717, %r8718}, {%f9738, %f9739, %f9740, %f9741, %f9742, %f9743, %f9744, %f9745};
	wmma.load.b.sync.aligned.col.m16n16k16.shared.f16 	{%r8719, %r8720, %r8721, %r8722, %r8723, %r8724, %r8725, %r8726}, [%r186], %r155;
	wmma.mma.sync.aligned.row.col.m16n16k16.f32.f32 {%f9810, %f9811, %f9812, %f9813, %f9814, %f9815, %f9816, %f9817}, {%r8695, %r8696, %r8697, %r8698, %r8699, %r8700, %r8701, %r8702}, {%r8719, %r8720, %r8721, %r8722, %r8723, %r8724, %r8725, %r8726}, {%f9746, %f9747, %f9748, %f9749, %f9750, %f9751, %f9752, %f9753};
	wmma.load.b.sync.aligned.col.m16n16k16.shared.f16 	{%r8727, %r8728, %r8729, %r8730, %r8731, %r8732, %r8733, %r8734}, [%r195], %r155;
	wmma.mma.sync.aligned.row.col.m16n16k16.f32.f32 {%f9818, %f9819, %f9820, %f9821, %f9822, %f9823, %f9824, %f9825}, {%r8695, %r8696, %r8697, %r8698, %r8699, %r8700, %r8701, %r8702}, {%r8727, %r8728, %r8729, %r8730, %r8731, %r8732, %r8733, %r8734}, {%f9754, %f9755, %f9756, %f9757, %f9758, %f9759, %f9760, %f9761};
	wmma.load.a.sync.aligned.row.m16n16k16.shared.f16 	{%r8735, %r8736, %r8737, %r8738, %r8739, %r8740, %r8741, %r8742}, [%r204], %r155;
	wmma.mma.sync.aligned.row.col.m16n16k16.f32.f32 {%f9826, %f9827, %f9828, %f9829, %f9830, %f9831, %f9832, %f9833}, {%r8735, %r8736, %r8737, %r8738, %r8739, %r8740, %r8741, %r8742}, {%r8703, %r8704, %r8705, %r8706, %r8707, %r8708, %r8709, %r8710}, {%f9762, %f9763, %f9764, %f9765, %f9766, %f9767, %f9768, %f9769};
	wmma.mma.sync.aligned.row.col.m16n16k16.f32.f32 {%f9834, %f9835, %f9836, %f9837, %f9838, %f9839, %f9840, %f9841}, {%r8735, %r8736, %r8737, %r8738, %r8739, %r8740, %r8741, %r8742}, {%r8711, %r8712, %r8713, %r8714, %r8715, %r8716, %r8717, %r8718}, {%f9770, %f9771, %f9772, %f9773, %f9774, %f9775, %f9776, %f9777};
	wmma.mma.sync.aligned.row.col.m16n16k16.f32.f32 {%f9842, %f9843, %f9844, %f9845, %f9846, %f9847, %f9848, %f9849}, {%r8735, %r8736, %r8737, %r8738, %r8739, %r8740, %r8741, %r8742}, {%r8719, %r8720, %r8721, %r8722, %r8723, %r8724, %r8725, %r8726}, {%f9778, %f9779, %f9780, %f9781, %f9782, %f9783, %f9784, %f9785};
	wmma.mma.sync.aligned.row.col.m16n16k16.f32.f32 {%f9850, %f9851, %f9852, %f9853, %f9854, %f9855, %f9856, %f9857}, {%r8735, %r8736, %r8737, %r8738, %r8739, %r8740, %r8741, %r8742}, {%r8727, %r8728, %r8729, %r8730, %r8731, %r8732, %r8733, %r8734}, {%f9786, %f9787, %f9788, %f9789, %f9790, %f9791, %f9792, %f9793};
	wmma.load.a.sync.aligned.row.m16n16k16.shared.f16 	{%r8743, %r8744, %r8745, %r8746, %r8747, %r8748, %r8749, %r8750}, [%r213], %r155;
	wmma.load.b.sync.aligned.col.m16n16k16.shared.f16 	{%r8751, %r8752, %r8753, %r8754, %r8755, %r8756, %r8757, %r8758}, [%r222], %r155;
	wmma.mma.sync.aligned.row.col.m16n16k16.f32.f32 {%f9858, %f9859, %f9860, %f9861, %f9862, %f9863, %f9864, %f9865}, {%r8743, %r8744, %r8745, %r8746, %r8747, %r8748, %r8749, %r8750}, {%r8751, %r8752, %r8753, %r8754, %r8755, %r8756, %r8757, %r8758}, {%f9794, %f9795, %f9796, %f9797, %f9798, %f9799, %f9800, %f9801};
	wmma.load.b.sync.aligned.col.m16n16k16.shared.f16 	{%r8759, %r8760, %r8761, %r8762, %r8763, %r8764, %r8765, %r8766}, [%r231], %r155;
	wmma.mma.sync.aligned.row.col.m16n16k16.f32.f32 {%f9866, %f9867, %f9868, %f9869, %f9870, %f9871, %f9872, %f9873}, {%r8743, %r8744, %r8745, %r8746, %r8747, %r8748, %r8749, %r8750}, {%r8759, %r8760, %r8761, %r8762, %r8763, %r8764, %r8765, %r8766}, {%f9802, %f9803, %f9804, %f9805, %f9806, %f9807, %f9808, %f9809};
	wmma.load.b.sync.aligned.col.m16n16k16.shared.f16 	{%r8767, %r8768, %r8769, %r8770, %r8771, %r8772, %r8773, %r8774}, [%r240], %r155;
	wmma.mma.sync.aligned.row.col.m16n16k16.f32.f32 {%f9874, %f9875, %f9876, %f9877, %f9878, %f9879, %f9880, %f9881}, {%r8743, %r8744, %r8745, %r8746, %r8747, %r8748, %r8749, %r8750}, {%r8767, %r8768, %r8769, %r8770, %r8771, %r8772, %r8773, %r8774}, {%f9810, %f9811, %f9812, %f9813, %f9814, %f9815, %f9816, %f9817};
	wmma.load.b.sync.aligned.col.m16n16k16.shared.f16 	{%r8775, %r8776, %r8777, %r8778, %r8779, %r8780, %r8781, %r8782}, [%r249], %r155;
	wmma.mma.sync.aligned.row.col.m16n16k16.f32.f32 {%f9882, %f9883, %f9884, %f9885, %f9886, %f9887, %f9888, %f9889}, {%r8743, %r8744, %r8745, %r8746, %r8747, %r8748, %r8749, %r8750}, {%r8775, %r8776, %r8777, %r8778, %r8779, %r8780, %r8781, %r8782}, {%f9818, %f9819, %f9820, %f9821, %f9822, %f9823, %f9824, %f9825};
	wmma.load.a.sync.aligned.row.m16n16k16.shared.f16 	{%r8783, %r8784, %r8785, %r8786, %r8787, %r8788, %r8789, %r8790}, [%r258], %r155;
	wmma.mma.sync.aligned.row.col.m16n16k16.f32.f32 {%f9890, %f9891, %f9892, %f9893, %f9894, %f9895, %f9896, %f9897}, {%r8783, %r8784, %r8785, %r8786, %r8787, %r8788, %r8789, %r8790}, {%r8751, %r8752, %r8753, %r8754, %r8755, %r8756, %r8757, %r8758}, {%f9826, %f9827, %f9828, %f9829, %f9830, %f9831, %f9832, %f9833};
	wmma.mma.sync.aligned.row.col.m16n16k16.f32.f32 {%f9898, %f9899, %f9900, %f9901, %f9902, %f9903, %f9904, %f9905}, {%r8783, %r8784, %r8785, %r8786, %r8787, %r8788, %r8789, %r8790}, {%r8759, %r8760, %r8761, %r8762, %r8763, %r8764, %r8765, %r8766}, {%f9834, %f9835, %f9836, %f9837, %f9838, %f9839, %f9840, %f9841};
	wmma.mma.sync.aligned.row.col.m16n16k16.f32.f32 {%f9906, %f9907, %f9908, %f9909, %f9910, %f9911, %f9912, %f9913}, {%r8783, %r8784, %r8785, %r8786, %r8787, %r8788, %r8789, %r8790}, {%r8767, %r8768, %r8769, %r8770, %r8771, %r8772, %r8773, %r8774}, {%f9842, %f9843, %f9844, %f9845, %f9846, %f9847, %f9848, %f9849};
	wmma.mma.sync.aligned.row.col.m16n16k16.f32.f32 {%f9914, %f9915, %f9916, %f9917, %f9918, %f9919, %f9920, %f9921}, {%r8783, %r8784, %r8785, %r8786, %r8787, %r8788, %r8789, %r8790}, {%r8775, %r8776, %r8777, %r8778, %r8779, %r8780, %r8781, %r8782}, {%f9850, %f9851, %f9852, %f9853, %f9854, %f9855, %f9856, %f9857};
	wmma.load.a.sync.aligned.row.m16n16k16.shared.f16 	{%r8791, %r8792, %r8793, %r8794, %r8795, %r8796, %r8797, %r8798}, [%r267], %r155;
	wmma.load.b.sync.aligned.col.m16n16k16.shared.f16 	{%r8799, %r8800, %r8801, %r8802, %r8803, %r8804, %r8805, %r8806}, [%r276], %r155;
	wmma.mma.sync.aligned.row.col.m16n16k16.f32.f32 {%f9922, %f9923, %f9924, %f9925, %f9926, %f9927, %f9928, %f9929}, {%r8791, %r8792, %r8793, %r8794, %r8795, %r8796, %r8797, %r8798}, {%r8799, %r8800, %r8801, %r8802, %r8803, %r8804, %r8805, %r8806}, {%f9858, %f9859, %f9860, %f9861, %f9862, %f9863, %f9864, %f9865};
	wmma.load.b.sync.aligned.col.m16n16k16.shared.f16 	{%r8807, %r8808, %r8809, %r8810, %r8811, %r8812, %r8813, %r8814}, [%r285], %r155;
	wmma.mma.sync.aligned.row.col.m16n16k16.f32.f32 {%f9930, %f9931, %f9932, %f9933, %f9934, %f9935, %f9936, %f9937}, {%r8791, %r8792, %r8793, %r8794, %r8795, %r8796, %r8797, %r8798}, {%r8807, %r8808, %r8809, %r8810, %r8811, %r8812, %r8813, %r8814}, {%f9866, %f9867, %f9868, %f9869, %f9870, %f9871, %f9872, %f9873};
	wmma.load.b.sync.aligned.col.m16n16k16.shared.f16 	{%r8815, %r8816, %r8817, %r8818, %r8819, %r8820, %r8821, %r8822}, [%r294], %r155;
	wmma.mma.sync.aligned.row.col.m16n16k16.f32.f32 {%f9938, %f9939, %f9940, %f9941, %f9942, %f9943, %f9944, %f9945}, {%r8791, %r8792, %r8793, %r8794, %r8795, %r8796, %r8797, %r8798}, {%r8815, %r8816, %r8817, %r8818, %r8819, %r8820, %r8821, %r8822}, {%f9874, %f9875, %f9876, %f9877, %f9878, %f9879, %f9880, %f9881};
	wmma.load.b.sync.aligned.col.m16n16k16.shared.f16 	{%r8823, %r8824, %r8825, %r8826, %r8827, %r8828, %r8829, %r8830}, [%r303], %r155;
	wmma.mma.sync.aligned.row.col.m16n16k16.f32.f32 {%f9946, %f9947, %f9948, %f9949, %f9950, %f9951, %f9952, %f9953}, {%r8791, %r8792, %r8793, %r8794, %r8795, %r8796, %r8797, %r8798}, {%r8823, %r8824, %r8825, %r8826, %r8827, %r8828, %r8829, %r8830}, {%f9882, %f9883, %f9884, %f9885, %f9886, %f9887, %f9888, %f9889};
	wmma.load.a.sync.aligned.row.m16n16k16.shared.f16 	{%r8831, %r8832, %r8833, %r8834, %r8835, %r8836, %r8837, %r8838}, [%r312], %r155;
	wmma.mma.sync.aligned.row.col.m16n16k16.f32.f32 {%f9954, %f9955, %f9956, %f9957, %f9958, %f9959, %f9960, %f9961}, {%r8831, %r8832, %r8833, %r8834, %r8835, %r8836, %r8837, %r8838}, {%r8799, %r8800, %r8801, %r8802, %r8803, %r8804, %r8805, %r8806}, {%f9890, %f9891, %f9892, %f9893, %f9894, %f9895, %f9896, %f9897};
	wmma.mma.sync.aligned.row.col.m16n16k16.f32.f32 {%f9962, %f9963, %f9964, %f9965, %f9966, %f9967, %f9968, %f9969}, {%r8831, %r8832, %r8833, %r8834, %r8835, %r8836, %r8837, %r8838}, {%r8807, %r8808, %r8809, %r8810, %r8811, %r8812, %r8813, %r8814}, {%f9898, %f9899, %f9900, %f9901, %f9902, %f9903, %f9904, %f9905};
	wmma.mma.sync.aligned.row.col.m16n16k16.f32.f32 {%f9970, %f9971, %f9972, %f9973, %f9974, %f9975, %f9976, %f9977}, {%r8831, %r8832, %r8833, %r8834, %r8835, %r8836, %r8837, %r8838}, {%r8815, %r8816, %r8817, %r8818, %r8819, %r8820, %r8821, %r8822}, {%f9906, %f9907, %f9908, %f9909, %f9910, %f9911, %f9912, %f9913};
	wmma.mma.sync.aligned.row.col.m16n16k16.f32.f32 {%f9978, %f9979, %f9980, %f9981, %f9982, %f9983, %f9984, %f9985}, {%r8831, %r8832, %r8833, %r8834, %r8835, %r8836, %r8837, %r8838}, {%r8823, %r8824, %r8825, %r8826, %r8827, %r8828, %r8829, %r8830}, {%f9914, %f9915, %f9916, %f9917, %f9918, %f9919, %f9920, %f9921};
	wmma.load.a.sync.aligned.row.m16n16k16.shared.f16 	{%r8839, %r8840, %r8841, %r8842, %r8843, %r8844, %r8845, %r8846}, [%r321], %r155;
	wmma.load.b.sync.aligned.col.m16n16k16.shared.f16 	{%r8847, %r8848, %r8849, %r8850, %r8851, %r8852, %r8853, %r8854}, [%r330], %r155;
	wmma.mma.sync.aligned.row.col.m16n16k16.f32.f32 {%f9986, %f9987, %f9988, %f9989, %f9990, %f9991, %f9992, %f9993}, {%r8839, %r8840, %r8841, %r8842, %r8843, %r8844, %r8845, %r8846}, {%r8847, %r8848, %r8849, %r8850, %r8851, %r8852, %r8853, %r8854}, {%f9922, %f9923, %f9924, %f9925, %f9926, %f9927, %f9928, %f9929};
	wmma.load.b.sync.aligned.col.m16n16k16.shared.f16 	{%r8855, %r8856, %r8857, %r8858, %r8859, %r8860, %r8861, %r8862}, [%r339], %r155;
	wmma.mma.sync.aligned.row.col.m16n16k16.f32.f32 {%f9994, %f9995, %f9996, %f9997, %f9998, %f9999, %f10000, %f10001}, {%r8839, %r8840, %r8841, %r8842, %r8843, %r8844, %r8845, %r8846}, {%r8855, %r8856, %r8857, %r8858, %r8859, %r8860, %r8861, %r8862}, {%f9930, %f9931, %f9932, %f9933, %f9934, %f9935, %f9936, %f9937};
	wmma.load.b.sync.aligned.col.m16n16k16.shared.f16 	{%r8863, %r8864, %r8865, %r8866, %r8867, %r8868, %r8869, %r8870}, [%r348], %r155;
	wmma.mma.sync.aligned.row.col.m16n16k16.f32.f32 {%f10002, %f10003, %f10004, %f10005, %f10006, %f10007, %f10008, %f10009}, {%r8839, %r8840, %r8841, %r8842, %r8843, %r8844, %r8845, %r8846}, {%r8863, %r8864, %r8865, %r8866, %r8867, %r8868, %r8869, %r8870}, {%f9938, %f9939, %f9940, %f9941, %f9942, %f9943, %f9944, %f9945};
	wmma.load.b.sync.aligned.col.m16n16k16.shared.f16 	{%r8871, %r8872, %r8873, %r8874, %r8875, %r8876, %r8877, %r8878}, [%r357], %r155;
	wmma.mma.sync.aligned.row.col.m16n16k16.f32.f32 {%f10010, %f10011, %f10012, %f10013, %f10014, %f10015, %f10016, %f10017}, {%r8839, %r8840, %r8841, %r8842, %r8843, %r8844, %r8845, %r8846}, {%r8871, %r8872, %r8873, %r8874, %r8875, %r8876, %r8877, %r8878}, {%f9946, %f9947, %f9948, %f9949, %f9950, %f9951, %f9952, %f9953};
	wmma.load.a.sync.aligned.row.m16n16k16.shared.f16 	{%r8879, %r8880, %r8881, %r8882, %r8883, %r8884, %r8885, %r8886}, [%r366], %r155;
	wmma.mma.sync.aligned.row.col.m16n16k16.f32.f32 {%f10018, %f10019, %f10020, %f10021, %f10022, %f10023, %f10024, %f10025}, {%r8879, %r8880, %r8881, %r8882, %r8883, %r8884, %r8885, %r8886}, {%r8847, %r8848, %r8849, %r8850, %r8851, %r8852, %r8853, %r8854}, {%f9954, %f9955, %f9956, %f9957, %f9958, %f9959, %f9960, %f9961};
	wmma.mma.sync.aligned.row.col.m16n16k16.f32.f32 {%f10026, %f10027, %f10028, %f10029, %f10030, %f10031, %f10032, %f10033}, {%r8879, %r8880, %r8881, %r8882, %r8883, %r8884, %r8885, %r8886}, {%r8855, %r8856, %r8857, %r8858, %r8859, %r8860, %r8861, %r8862}, {%f9962, %f9963, %f9964, %f9965, %f9966, %f9967, %f9968, %f9969};
	wmma.mma.sync.aligned.row.col.m16n16k16.f32.f32 {%f10034, %f10035, %f10036, %f10037, %f10038, %f10039, %f10040, %f10041}, {%r8879, %r8880, %r8881, %r8882, %r8883, %r8884, %r8885, %r8886}, {%r8863, %r8864, %r8865, %r8866, %r8867, %r8868, %r8869, %r8870}, {%f9970, %f9971, %f9972, %f9973, %f9974, %f9975, %f9976, %f9977};
	wmma.mma.sync.aligned.row.col.m16n16k16.f32.f32 {%f10042, %f10043, %f10044, %f10045, %f10046, %f10047, %f10048, %f10049}, {%r8879, %r8880, %r8881, %r8882, %r8883, %r8884, %r8885, %r8886}, {%r8871, %r8872, %r8873, %r8874, %r8875, %r8876, %r8877, %r8878}, {%f9978, %f9979, %f9980, %f9981, %f9982, %f9983, %f9984, %f9985};
	bar.sync 	0;
	ld.global.v4.u32 	{%r8887, %r8888, %r8889, %r8890}, [%rd24+4992];
	st.shared.v4.u32 	[%r9], {%r8887, %r8888, %r8889, %r8890};
	ld.global.v4.u32 	{%r8891, %r8892, %r8893, %r8894}, [%rd24+37760];
	st.shared.v4.u32 	[%r9+640], {%r8891, %r8892, %r8893, %r8894};
	ld.global.v4.u32 	{%r8895, %r8896, %r8897, %r8898}, [%rd24+70528];
	st.shared.v4.u32 	[%r9+1280], {%r8895, %r8896, %r8897, %r8898};
	ld.global.v4.u32 	{%r8899, %r8900, %r8901, %r8902}, [%rd24+103296];
	st.shared.v4.u32 	[%r9+1920], {%r8899, %r8900, %r8901, %r8902};
	ld.global.v4.u32 	{%r8903, %r8904, %r8905, %r8906}, [%rd24+136064];
	st.shared.v4.u32 	[%r9+2560], {%r8903, %r8904, %r8905, %r8906};
	ld.global.v4.u32 	{%r8907, %r8908, %r8909, %r8910}, [%rd24+168832];
	st.shared.v4.u32 	[%r9+3200], {%r8907, %r8908, %r8909, %r8910};
	ld.global.v4.u32 	{%r8911, %r8912, %r8913, %r8914}, [%rd24+201600];
	st.shared.v4.u32 	[%r9+3840], {%r8911, %r8912, %r8913, %r8914};
	ld.global.v4.u32 	{%r8915, %r8916, %r8917, %r8918}, [%rd24+234368];
	st.shared.v4.u32 	[%r9+4480], {%r8915, %r8916, %r8917, %r8918};
	bar.sync 	0;
	wmma.load.a.sync.aligned.row.m16n16k16.shared.f16 	{%r8919, %r8920, %r8921, %r8922, %r8923, %r8924, %r8925, %r8926}, [%r10], %r155;
	wmma.load.b.sync.aligned.col.m16n16k16.shared.f16 	{%r8927, %r8928, %r8929, %r8930, %r8931, %r8932, %r8933, %r8934}, [%r168], %r155;
	wmma.mma.sync.aligned.row.col.m16n16k16.f32.f32 {%f10050, %f10051, %f10052, %f10053, %f10054, %f10055, %f10056, %f10057}, {%r8919, %r8920, %r8921, %r8922, %r8923, %r8924, %r8925, %r8926}, {%r8927, %r8928, %r8929, %r8930, %r8931, %r8932, %r8933, %r8934}, {%f9986, %f9987, %f9988, %f9989, %f9990, %f9991, %f9992, %f9993};
	wmma.load.b.sync.aligned.col.m16n16k16.shared.f16 	{%r8935, %r8936, %r8937, %r8938, %r8939, %r8940, %r8941, %r8942}, [%r177], %r155;
	wmma.mma.sync.aligned.row.col.m16n16k16.f32.f32 {%f10058, %f10059, %f10060, %f10061, %f10062, %f10063, %f10064, %f10065}, {%r8919, %r8920, %r8921, %r8922, %r8923, %r8924, %r8925, %r8926}, {%r8935, %r8936, %r8937, %r8938, %r8939, %r8940, %r8941, %r8942}, {%f9994, %f9995, %f9996, %f9997, %f9998, %f9999, %f10000, %f10001};
	wmma.load.b.sync.aligned.col.m16n16k16.shared.f16 	{%r8943, %r8944, %r8945, %r8946, %r8947, %r8948, %r8949, %r8950}, [%r186], %r155;
	wmma.mma.sync.aligned.row.col.m16n16k16.f32.f32 {%f10066, %f10067, %f10068, %f10069, %f10070, %f10071, %f10072, %f10073}, {%r8919, %r8920, %r8921, %r8922, %r8923, %r8924, %r8925, %r8926}, {%r8943, %r8944, %r8945, %r8946, %r8947, %r8948, %r8949, %r8950}, {%f10002, %f10003, %f10004, %f10005, %f10006, %f10007, %f10008, %f10009};
	wmma.load.b.sync.aligned.col.m16n16k16.shared.f16 	{%r8951, %r8952, %r8953, %r8954, %r8955, %r8956, %r8957, %r8958}, [%r195], %r155;
	wmma.mma.sync.aligned.row.col.m16n16k16.f32.f32 {%f10074, %f10075, %f10076, %f10077, %f10078, %f10079, %f10080, %f10081}, {%r8919, %r8920, %r8921, %r8922, %r8923, %r8924, %r8925, %r8926}, {%r8951, %r8952, %r8953, %r8954, %r8955, %r8956, %r8957, %r8958}, {%f10010, %f10011, %f10012, %f10013, %f10014, %f10015, %f10016, %f10017};
	wmma.load.a.sync.aligned.row.m16n16k16.shared.f16 	{%r8959, %r8960, %r8961, %r8962, %r8963, %r8964, %r8965, %r8966}, [%r204], %r155;
	wmma.mma.sync.aligned.row.col.m16n16k16.f32.f32 {%f10082, %f10083, %f10084, %f10085, %f10086, %f10087, %f10088, %f10089}, {%r8959, %r8960, %r8961, %r8962, %r8963, %r8964, %r8965, %r8966}, {%r8927, %r8928, %r8929, %r8930, %r8931, %r8932, %r8933, %r8934}, {%f10018, %f10019, %f10020, %f10021, %f10022, %f10023, %f10024, %f10025};
	wmma.mma.sync.aligned.row.col.m16n16k16.f32.f32 {%f10090, %f10091, %f10092, %f10093, %f10094, %f10095, %f10096, %f10097}, {%r8959, %r8960, %r8961, %r8962, %r8963, %r8964, %r8965, %r8966}, {%r8935, %r8936, %r8937, %r8938, %r8939, %r8940, %r8941, %r8942}, {%f10026, %f10027, %f10028, %f10029, %f10030, %f10031, %f10032, %f10033};
	wmma.mma.sync.aligned.row.col.m16n16k16.f32.f32 {%f10098, %f10099, %f10100, %f10101, %f10102, %f10103, %f10104, %f10105}, {%r8959, %r8960, %r8961, %r8962, %r8963, %r8964, %r8965, %r8966}, {%r8943, %r8944, %r8945, %r8946, %r8947, %r8948, %r8949, %r8950}, {%f10034, %f10035, %f10036, %f10037, %f10038, %f10039, %f10040, %f10041};
	wmma.mma.sync.aligned.row.col.m16n16k16.f32.f32 {%f10106, %f10107, %f10108, %f10109, %f10110, %f10111, %f10112, %f10113}, {%r8959, %r8960, %r8961, %r8962, %r8963, %r8964, %r8965, %r8966}, {%r8951, %r8952, %r8953, %r8954, %r8955, %r8956, %r8957, %r8958}, {%f10042, %f10043, %f10044, %f10045, %f10046, %f10047, %f10048, %f10049};
	wmma.load.a.sync.aligned.row.m16n16k16.shared.f16 	{%r8967, %r8968, %r8969, %r8970, %r8971, %r8972, %r8973, %r8974}, [%r213], %r155;
	wmma.load.b.sync.aligned.col.m16n16k16.shared.f16 	{%r8975, %r8976, %r8977, %r8978, %r8979, %r8980, %r8981, %r8982}, [%r222], %r155;
	wmma.mma.sync.aligned.row.col.m16n16k16.f32.f32 {%f10114, %f10115, %f10116, %f10117, %f10118, %f10119, %f10120, %f10121}, {%r8967, %r8968, %r8969, %r8970, %r8971, %r8972, %r8973, %r8974}, {%r8975, %r8976, %r8977, %r8978, %r8979, %r8980, %r8981, %r8982}, {%f10050, %f10051, %f10052, %f10053, %f10054, %f10055, %f10056, %f10057};
	wmma.load.b.sync.aligned.col.m16n16k16.shared.f16 	{%r8983, %r8984, %r8985, %r8986, %r8987, %r8988, %r8989, %r8990}, [%r231], %r155;
	wmma.mma.sync.aligned.row.col.m16n16k16.f32.f32 {%f10122, %f10123, %f10124, %f10125, %f10126, %f10127, %f10128, %f10129}, {%r8967, %r8968, %r8969, %r8970, %r8971, %r8972, %r8973, %r8974}, {%r8983, %r8984, %r8985, %r8986, %r8987, %r8988, %r8989, %r8990}, {%f10058, %f10059, %f10060, %f10061, %f10062, %f10063, %f10064, %f10065};
	wmma.load.b.sync.aligned.col.m16n16k16.shared.f16 	{%r8991, %r8992, %r8993, %r8994, %r8995, %r8996, %r8997, %r8998}, [%r240], %r155;
	wmma.mma.sync.aligned.row.col.m16n16k16.f32.f32 {%f10130, %f10131, %f10132, %f10133, %f10134, %f10135, %f10136, %f10137}, {%r8967, %r8968, %r8969, %r8970, %r8971, %r8972, %r8973, %r8974}, {%r8991, %r8992, %r8993, %r8994, %r8995, %r8996, %r8997, %r8998}, {%f10066, %f10067, %f10068, %f10069, %f10070, %f10071, %f10072, %f10073};
	wmma.load.b.sync.aligned.col.m16n16k16.shared.f16 	{%r8999, %r9000, %r9001, %r9002, %r9003, %r9004, %r9005, %r9006}, [%r249], %r155;
	wmma.mma.sync.aligned.row.col.m16n16k16.f32.f32 {%f10138, %f10139, %f10140, %f10141, %f10142, %f10143, %f10144, %f10145}, {%r8967, %r8968, %r8969, %r8970, %r8971, %r8972, %r8973, %r8974}, {%r8999, %r9000, %r9001, %r9002, %r9003, %r9004, %r9005, %r9006}, {%f10074, %f10075, %f10076, %f10077, %f10078, %f10079, %f10080, %f10081};
	wmma.load.a.sync.aligned.row.m16n16k16.shared.f16 	{%r9007, %r9008, %r9009, %r9010, %r9011, %r9012, %r9013, %r9014}, [%r258], %r155;
	wmma.mma.sync.aligned.row.col.m16n16k16.f32.f32 {%f10146, %f10147, %f10148, %f10149, %f10150, %f10151, %f10152, %f10153}, {%r9007, %r9008, %r9009, %r9010, %r9011, %r9012, %r9013, %r9014}, {%r8975, %r8976, %r8977, %r8978, %r8979, %r8980, %r8981, %r8982}, {%f10082, %f10083, %f10084, %f10085, %f10086, %f10087, %f10088, %f10089};
	wmma.mma.sync.aligned.row.col.m16n16k16.f32.f32 {%f10154, %f10155, %f10156, %f10157, %f10158, %f10159, %f10160, %f10161}, {%r9007, %r9008, %r9009, %r9010, %r9011, %r9012, %r9013, %r9014}, {%r8983, %r8984, %r8985, %r8986, %r8987, %r8988, %r8989, %r8990}, {%f10090, %f10091, %f10092, %f10093, %f10094, %f10095, %f10096, %f10097};
	wmma.mma.sync.aligned.row.col.m16n16k16.f32.f32 {%f10162, %f10163, %f10164, %f10165, %f10166, %f10167, %f10168, %f10169}, {%r9007, %r9008, %r9009, %r9010, %r9011, %r9012, %r9013, %r9014}, {%r8991, %r8992, %r8993, %r8994, %r8995, %r8996, %r8997, %r8998}, {%f10098, %f10099, %f10100, %f10101, %f10102, %f10103, %f10104, %f10105};
	wmma.mma.sync.aligned.row.col.m16n16k16.f32.f32 {%f10170, %f10171, %f10172, %f10173, %f10174, %f10175, %f10176, %f10177}, {%r9007, %r9008, %r9009, %r9010, %r9011, %r9012, %r9013, %r9014}, {%r8999, %r9000, %r9001, %r9002, %r9003, %r9004, %r9005, %r9006}, {%f10106, %f10107, %f10108, %f10109, %f10110, %f10111, %f10112, %f10113};
	wmma.load.a.sync.aligned.row.m16n16k16.shared.f16 	{%r9015, %r9016, %r9017, %r9018, %r9019, %r9020, %r9021, %r9022}, [%r267], %r155;
	wmma.load.b.sync.aligned.col.m16n16k16.shared.f16 	{%r9023, %r9024, %r9025, %r9026, %r9027, %r9028, %r9029, %r9030}, [%r276], %r155;
	wmma.mma.sync.aligned.row.col.m16n16k16.f32.f32 {%f10178, %f10179, %f10180, %f10181, %f10182, %f10183, %f10184, %f10185}, {%r9015, %r9016, %r9017, %r9018, %r9019, %r9020, %r9021, %r9022}, {%r9023, %r9024, %r9025, %r9026, %r9027, %r9028, %r9029, %r9030}, {%f10114, %f10115, %f10116, %f10117, %f10118, %f10119, %f10120, %f10121};
	wmma.load.b.sync.aligned.col.m16n16k16.shared.f16 	{%r9031, %r9032, %r9033, %r9034, %r9035, %r9036, %r9037, %r9038}, [%r285], %r155;
	wmma.mma.sync.aligned.row.col.m16n16k16.f32.f32 {%f10186, %f10187, %f10188, %f10189, %f10190, %f10191, %f10192, %f10193}, {%r9015, %r9016, %r9017, %r9018, %r9019, %r9020, %r9021, %r9022}, {%r9031, %r9032, %r9033, %r9034, %r9035, %r9036, %r9037, %r9038}, {%f10122, %f10123, %f10124, %f10125, %f10126, %f10127, %f10128, %f10129};
	wmma.load.b.sync.aligned.col.m16n16k16.shared.f16 	{%r9039, %r9040, %r9041, %r9042, %r9043, %r9044, %r9045, %r9046}, [%r294], %r155;
	wmma.mma.sync.aligned.row.col.m16n16k16.f32.f32 {%f10194, %f10195, %f10196, %f10197, %f10198, %f10199, %f10200, %f10201}, {%r9015, %r9016, %r9017, %r9018, %r9019, %r9020, %r9021, %r9022}, {%r9039, %r9040, %r9041, %r9042, %r9043, %r9044, %r9045, %r9046}, {%f10130, %f10131, %f10132, %f10133, %f10134, %f10135, %f10136, %f10137};
	wmma.load.b.sync.aligned.col.m16n16k16.shared.f16 	{%r9047, %r9048, %r9049, %r9050, %r9051, %r9052, %r9053, %r9054}, [%r303], %r155;
	wmma.mma.sync.aligned.row.col.m16n16k16.f32.f32 {%f10202, %f10203, %f10204, %f10205, %f10206, %f10207, %f10208, %f10209}, {%r9015, %r9016, %r9017, %r9018, %r9019, %r9020, %r9021, %r9022}, {%r9047, %r9048, %r9049, %r9050, %r9051, %r9052, %r9053, %r9054}, {%f10138, %f10139, %f10140, %f10141, %f10142, %f10143, %f10144, %f10145};
	wmma.load.a.sync.aligned.row.m16n16k16.shared.f16 	{%r9055, %r9056, %r9057, %r9058, %r9059, %r9060, %r9061, %r9062}, [%r312], %r155;
	wmma.mma.sync.aligned.row.col.m16n16k16.f32.f32 {%f10210, %f10211, %f10212, %f10213, %f10214, %f10215, %f10216, %f10217}, {%r9055, %r9056, %r9057, %r9058, %r9059, %r9060, %r9061, %r9062}, {%r9023, %r9024, %r9025, %r9026, %r9027, %r9028, %r9029, %r9030}, {%f10146, %f10147, %f10148, %f10149, %f10150, %f10151, %f10152, %f10153};
	wmma.mma.sync.aligned.row.col.m16n16k16.f32.f32 {%f10218, %f10219, %f10220, %f10221, %f10222, %f10223, %f10224, %f10225}, {%r9055, %r9056, %r9057, %r9058, %r9059, %r9060, %r9061, %r9062}, {%r9031, %r9032, %r9033, %r9034, %r9035, %r9036, %r9037, %r9038}, {%f10154, %f10155, %f10156, %f10157, %f10158, %f10159, %f10160, %f10161};
	wmma.mma.sync.aligned.row.col.m16n16k16.f32.f32 {%f10226, %f10227, %f10228, %f10229, %f10230, %f10231, %f10232, %f10233}, {%r9055, %r9056, %r9057, %r9058, %r9059, %r9060, %r9061, %r9062}, {%r9039, %r9040, %r9041, %r9042, %r9043, %r9044, %r9045, %r9046}, {%f10162, %f10163, %f10164, %f10165, %f10166, %f10167, %f10168, %f10169};
	wmma.mma.sync.aligned.row.col.m16n16k16.f32.f32 {%f10234, %f10235, %f10236, %f10237, %f10238, %f10239, %f10240, %f10241}, {%r9055, %r9056, %r9057, %r9058, %r9059, %r9060, %r9061, %r9062}, {%r9047, %r9048, %r9049, %r9050, %r9051, %r9052, %r9053, %r9054}, {%f10170, %f10171, %f10172, %f10173, %f10174, %f10175, %f10176, %f10177};
	wmma.load.a.sync.aligned.row.m16n16k16.shared.f16 	{%r9063, %r9064, %r9065, %r9066, %r9067, %r9068, %r9069, %r9070}, [%r321], %r155;
	wmma.load.b.sync.aligned.col.m16n16k16.shared.f16 	{%r9071, %r9072, %r9073, %r9074, %r9075, %r9076, %r9077, %r9078}, [%r330], %r155;
	wmma.mma.sync.aligned.row.col.m16n16k16.f32.f32 {%f10242, %f10243, %f10244, %f10245, %f10246, %f10247, %f10248, %f10249}, {%r9063, %r9064, %r9065, %r9066, %r9067, %r9068, %r9069, %r9070}, {%r9071, %r9072, %r9073, %r9074, %r9075, %r9076, %r9077, %r9078}, {%f10178, %f10179, %f10180, %f10181, %f10182, %f10183, %f10184, %f10185};
	wmma.load.b.sync.aligned.col.m16n16k16.shared.f16 	{%r9079, %r9080, %r9081, %r9082, %r9083, %r9084, %r9085, %r9086}, [%r339], %r155;
	wmma.mma.sync.aligned.row.col.m16n16k16.f32.f32 {%f10250, %f10251, %f10252, %f10253, %f10254, %f10255, %f10256, %f10257}, {%r9063, %r9064, %r9065, %r9066, %r9067, %r9068, %r9069, %r9070}, {%r9079, %r9080, %r9081, %r9082, %r9083, %r9084, %r9085, %r9086}, {%f10186, %f10187, %f10188, %f10189, %f10190, %f10191, %f10192, %f10193};
	wmma.load.b.sync.aligned.col.m16n16k16.shared.f16 	{%r9087, %r9088, %r9089, %r9090, %r9091, %r9092, %r9093, %r9094}, [%r348], %r155;
	wmma.mma.sync.aligned.row.col.m16n16k16.f32.f32 {%f10258, %f10259, %f10260, %f10261, %f10262, %f10263, %f10264, %f10265}, {%r9063, %r9064, %r9065, %r9066, %r9067, %r9068, %r9069, %r9070}, {%r9087, %r9088, %r9089, %r9090, %r9091, %r9092, %r9093, %r9094}, {%f10194, %f10195, %f10196, %f10197, %f10198, %f10199, %f10200, %f10201};
	wmma.load.b.sync.aligned.col.m16n16k16.shared.f16 	{%r9095, %r9096, %r9097, %r9098, %r9099, %r9100, %r9101, %r9102}, [%r357], %r155;
	wmma.mma.sync.aligned.row.col.m16n16k16.f32.f32 {%f10266, %f10267, %f10268, %f10269, %f10270, %f10271, %f10272, %f10273}, {%r9063, %r9064, %r9065, %r9066, %r9067, %r9068, %r9069, %r9070}, {%r9095, %r9096, %r9097, %r9098, %r9099, %r9100, %r9101, %r9102}, {%f10202, %f10203, %f10204, %f10205, %f10206, %f10207, %f10208, %f10209};
	wmma.load.a.sync.aligned.row.m16n16k16.shared.f16 	{%r9103, %r9104, %r9105, %r9106, %r9107, %r9108, %r9109, %r9110}, [%r366], %r155;
	wmma.mma.sync.aligned.row.col.m16n16k16.f32.f32 {%f10274, %f10275, %f10276, %f10277, %f10278, %f10279, %f10280, %f10281}, {%r9103, %r9104, %r9105, %r9106, %r9107, %r9108, %r9109, %r9110}, {%r9071, %r9072, %r9073, %r9074, %r9075, %r9076, %r9077, %r9078}, {%f10210, %f10211, %f10212, %f10213, %f10214, %f10215, %f10216, %f10217};
	wmma.mma.sync.aligned.row.col.m16n16k16.f32.f32 {%f10282, %f10283, %f10284, %f10285, %f10286, %f10287, %f10288, %f10289}, {%r9103, %r9104, %r9105, %r9106, %r9107, %r9108, %r9109, %r9110}, {%r9079, %r9080, %r9081, %r9082, %r9083, %r9084, %r9085, %r9086}, {%f10218, %f10219, %f10220, %f10221, %f10222, %f10223, %f10224, %f10225};
	wmma.mma.sync.aligned.row.col.m16n16k16.f32.f32 {%f10290, %f10291, %f10292, %f10293, %f10294, %f10295, %f10296, %f10297}, {%r9103, %r9104, %r9105, %r9106, %r9107, %r9108, %r9109, %r9110}, {%r9087, %r9088, %r9089, %r9090, %r9091, %r9092, %r9093, %r9094}, {%f10226, %f10227, %f10228, %f10229, %f10230, %f10231, %f10232, %f10233};
	wmma.mma.sync.aligned.row.col.m16n16k16.f32.f32 {%f10298, %f10299, %f10300, %f10301, %f10302, %f10303, %f10304, %f10305}, {%r9103, %r9104, %r9105, %r9106, %r9107, %r9108, %r9109, %r9110}, {%r9095, %r9096, %r9097, %r9098, %r9099, %r9100, %r9101, %r9102}, {%f10234, %f10235, %f10236, %f10237, %f10238, %f10239, %f10240, %f10241};
	bar.sync 	0;
	ld.global.v4.u32 	{%r9111, %r9112, %r9113, %r9114}, [%rd24+5120];
	st.shared.v4.u32 	[%r9], {%r9111, %r9112, %r9113, %r9114};
	ld.global.v4.u32 	{%r9115, %r9116, %r9117, %r9118}, [%rd24+37888];
	st.shared.v4.u32 	[%r9+640], {%r9115, %r9116, %r9117, %r9118};
	ld.global.v4.u32 	{%r9119, %r9120, %r9121, %r9122}, [%rd24+70656];
	st.shared.v4.u32 	[%r9+1280], {%r9119, %r9120, %r9121, %r9122};
	ld.global.v4.u32 	{%r9123, %r9124, %r9125, %r9126}, [%rd24+103424];
	st.shared.v4.u32 	[%r9+1920], {%r9123, %r9124, %r9125, %r9126};
	ld.global.v4.u32 	{%r9127, %r9128, %r9129, %r9130}, [%rd24+136192];
	st.shared.v4.u32 	[%r9+2560], {%r9127, %r9128, %r9129, %r9130};
	ld.global.v4.u32 	{%r9131, %r9132, %r9133, %r9134}, [%rd24+168960];
	st.shared.v4.u32 	[%r9+3200], {%r9131, %r9132, %r9133, %r9134};
	ld.global.v4.u32 	{%r9135, %r9136, %r9137, %r9138}, [%rd24+201728];
	st.shared.v4.u32 	[%r9+3840], {%r9135, %r9136, %r9137, %r9138};
	ld.global.v4.u32 	{%r9139, %r9140, %r9141, %r9142}, [%rd24+234496];
	st.shared.v4.u32 	[%r9+4480], {%r9139, %r9140, %r9141, %r9142};
	bar.sync 	0;
	wmma.load.a.sync.aligned.row.m16n16k16.shared.f16 	{%r9143, %r9144, %r9145, %r9146, %r9147, %r9148, %r9149, %r9150}, [%r10], %r155;
	wmma.load.b.sync.aligned.col.m16n16k16.shared.f16 	{%r9151, %r9152, %r9153, %r9154, %r9155, %r9156, %r9157, %r9158}, [%r168], %r155;
	wmma.mma.sync.aligned.row.col.m16n16k16.f32.f32 {%f10306, %f10307, %f10308, %f10309, %f10310, %f10311, %f10312, %f10313}, {%r9143, %r9144, %r9145, %r9146, %r9147, %r9148, %r9149, %r9150}, {%r9151, %r9152, %r9153, %r9154, %r9155, %r9156, %r9157, %r9158}, {%f10242, %f10243, %f10244, %f10245, %f10246, %f10247, %f10248, %f10249};
	wmma.load.b.sync.aligned.col.m16n16k16.shared.f16 	{%r9159, %r9160, %r9161, %r9162, %r9163, %r9164, %r9165, %r9166}, [%r177], %r155;
	wmma.mma.sync.aligned.row.col.m16n16k16.f32.f32 {%f10314, %f10315, %f10316, %f10317, %f10318, %f10319, %f10320, %f10321}, {%r9143, %r9144, %r9145, %r9146, %r9147, %r9148, %r9149, %r9150}, {%r9159, %r9160, %r9161, %r9162, %r9163, %r9164, %r9165, %r9166}, {%f10250, %f10251, %f10252, %f10253, %f10254, %f10255, %f10256, %f10257};
	wmma.load.b.sync.aligned.col.m16n16k16.shared.f16 	{%r9167, %r9168, %r9169, %r9170, %r9171, %r9172, %r9173, %r9174}, [%r186], %r155;
	wmma.mma.sync.aligned.row.col.m16n16k16.f32.f32 {%f10322, %f10323, %f10324, %f10325, %f10326, %f10327, %f10328, %f10329}, {%r9143, %r9144, %r9145, %r9146, %r9147, %r9148, %r9149, %r9150}, {%r9167, %r9168, %r9169, %r9170, %r9171, %r9172, %r9173, %r9174}, {%f10258, %f10259, %f10260, %f10261, %f10262, %f10263, %f10264, %f10265};
	wmma.load.b.sync.aligned.col.m16n16k16.shared.f16 	{%r9175, %r9176, %r9177, %r9178, %r9179, %r9180, %r9181, %r9182}, [%r195], %r155;
	wmma.mma.sync.aligned.row.col.m16n16k16.f32.f32 {%f10330, %f10331, %f10332, %f10333, %f10334, %f10335, %f10336, %f10337}, {%r9143, %r9144, %r9145, %r9146, %r9147, %r9148, %r9149, %r9150}, {%r9175, %r9176, %r9177, %r9178, %r9179, %r9180, %r9181, %r9182}, {%f10266, %f10267, %f10268, %f10269, %f10270, %f10271, %f10272, %f10273};
	wmma.load.a.sync.aligned.row.m16n16k16.shared.f16 	{%r9183, %r9184, %r9185, %r9186, %r9187, %r9188, %r9189, %r9190}, [%r204], %r155;
	wmma.mma.sync.aligned.row.col.m16n16k16.f32.f32 {%f10338, %f10339, %f10340, %f10341, %f10342, %f10343, %f10344, %f10345}, {%r9183, %r9184, %r9185, %r9186, %r9187, %r9188, %r9189, %r9190}, {%r9151, %r9152, %r9153, %r9154, %r9155, %r9156, %r9157, %r9158}, {%f10274, %f10275, %f10276, %f10277, %f10278, %f10279, %f10280, %f10281};
	wmma.mma.sync.aligned.row.col.m16n16k16.f32.f32 {%f10346, %f10347, %f10348, %f10349, %f10350, %f10351, %f10352, %f10353}, {%r9183, %r9184, %r9185, %r9186, %r9187, %r9188, %r9189, %r9190}, {%r9159, %r9160, %r9161, %r9162, %r9163, %r9164, %r9165, %r9166}, {%f10282, %f10283, %f10284, %f10285, %f10286, %f10287, %f10288, %f10289};
	wmma.mma.sync.aligned.row.col.m16n16k16.f32.f32 {%f10354, %f10355, %f10356, %f10357, %f10358, %f10359, %f10360, %f10361}, {%r9183, %r9184, %r9185, %r9186, %r9187, %r9188, %r9189, %r9190}, {%r9167, %r9168, %r9169, %r9170, %r9171, %r9172, %r9173, %r9174}, {%f10290, %f10291, %f10292, %f10293, %f10294, %f10295, %f10296, %f10297};
	wmma.mma.sync.aligned.row.col.m16n16k16.f32.f32 {%f10362, %f10363, %f10364, %f10365, %f10366, %f10367, %f10368, %f10369}, {%r9183, %r9184, %r9185, %r9186, %r9187, %r9188, %r9189, %r9190}, {%r9175, %r9176, %r9177, %r9178, %r9179, %r9180, %r9181, %r9182}, {%f10298, %f10299, %f10300, %f10301, %f10302, %f10303, %f10304, %f10305};
	wmma.load.a.sync.aligned.row.m16n16k16.shared.f16 	{%r9191, %r9192, %r9193, %r9194, %r9195, %r9196, %r9197, %r9198}, [%r213], %r155;
	wmma.load.b.sync.aligned.col.m16n16k16.shared.f16 	{%r9199, %r9200, %r9201, %r9202, %r9203, %r9204, %r9205, %r9206}, [%r222], %r155;
	wmma.mma.sync.aligned.row.col.m16n16k16.f32.f32 {%f10370, %f10371, %f10372, %f10373, %f10374, %f10375, %f10376, %f10377}, {%r9191, %r9192, %r9193, %r9194, %r9195, %r9196, %r9197, %r9198}, {%r9199, %r9200, %r9201, %r9202, %r9203, %r9204, %r9205, %r9206}, {%f10306, %f10307, %f10308, %f10309, %f10310, %f10311, %f10312, %f10313};
	wmma.load.b.sync.aligned.col.m16n16k16.shared.f16 	{%r9207, %r9208, %r9209, %r9210, %r9211, %r9212, %r9213, %r9214}, [%r231], %r155;
	wmma.mma.sync.aligned.row.col.m16n16k16.f32.f32 {%f10378, %f10379, %f10380, %f10381, %f10382, %f10383, %f10384, %f10385}, {%r9191, %r9192, %r9193, %r9194, %r9195, %r9196, %r9197, %r9198}, {%r9207, %r9208, %r9209, %r9210, %r9211, %r9212, %r9213, %r9214}, {%f10314, %f10315, %f10316, %f10317, %f10318, %f10319, %f10320, %f10321};
	wmma.load.b.sync.aligned.col.m16n16k16.shared.f16 	{%r9215, %r9216, %r9217, %r9218, %r9219, %r9220, %r9221, %r9222}, [%r240], %r155;
	wmma.mma.sync.aligned.row.col.m16n16k16.f32.f32 {%f10386, %f10387, %f10388, %f10389, %f10390, %f10391, %f10392, %f10393}, {%r9191, %r9192, %r9193, %r9194, %r9195, %r9196, %r9197, %r9198}, {%r9215, %r9216, %r9217, %r9218, %r9219, %r9220, %r9221, %r9222}, {%f10322, %f10323, %f10324, %f10325, %f10326, %f10327, %f10328, %f10329};
	wmma.load.b.sync.aligned.col.m16n16k16.shared.f16 	{%r9223, %r9224, %r9225, %r9226, %r9227, %r9228, %r9229, %r9230}, [%r249], %r155;
	wmma.mma.sync.aligned.row.col.m16n16k16.f32.f32 {%f10394, %f10395, %f10396, %f10397, %f10398, %f10399, %f10400, %f10401}, {%r9191, %r9192, %r9193, %r9194, %r9195, %r9196, %r9197, %r9198}, {%r9223, %r9224, %r9225, %r9226, %r9227, %r9228, %r9229, %r9230}, {%f10330, %f10331, %f10332, %f10333, %f10334, %f10335, %f10336, %f10337};
	wmma.load.a.sync.aligned.row.m16n16k16.shared.f16 	{%r9231, %r9232, %r9233, %r9234, %r9235, %r9236, %r9237, %r9238}, [%r258], %r155;
	wmma.mma.sync.aligned.row.col.m16n16k16.f32.f32 {%f10402, %f10403, %f10404, %f10405, %f10406, %f10407, %f10408, %f10409}, {%r9231, %r9232, %r9233, %r9234, %r9235, %r9236, %r9237, %r9238}, {%r9199, %r9200, %r9201, %r9202, %r9203, %r9204, %r9205, %r9206}, {%f10338, %f10339, %f10340, %f10341, %f10342, %f10343, %f10344, %f10345};
	wmma.mma.sync.aligned.row.col.m16n16k16.f32.f32 {%f10410, %f10411, %f10412, %f10413, %f10414, %f10415, %f10416, %f10417}, {%r9231, %r9232, %r9233, %r9234, %r9235, %r9236, %r9237, %r9238}, {%r9207, %r9208, %r9209, %r9210, %r9211, %r9212, %r9213, %r9214}, {%f10346, %f10347, %f10348, %f10349, %f10350, %f10351, %f10352, %f10353};
	wmma.mma.sync.aligned.row.col.m16n16k16.f32.f32 {%f10418, %f10419, %f10420, %f10421, %f10422, %f10423, %f10424, %f10425}, {%r9231, %r9232, %r9233, %r9234, %r9235, %r9236, %r9237, %r9238}, {%r9215, %r9216, %r9217, %r9218, %r9219, %r9220, %r9221, %r9222}, {%f10354, %f10355, %f10356, %f10357, %f10358, %f10359, %f10360, %f10361};
	wmma.mma.sync.aligned.row.col.m16n16k16.f32.f32 {%f10426, %f10427, %f10428, %f10429, %f10430, %f10431, %f10432, %f10433}, {%r9231, %r9232, %r9233, %r9234, %r9235, %r9236, %r9237, %r9238}, {%r9223, %r9224, %r9225, %r9226, %r9227, %r9228, %r9229, %r9230}, {%f10362, %f10363, %f10364, %f10365, %f10366, %f10367, %f10368, %f10369};
	wmma.load.a.sync.aligned.row.m16n16k16.shared.f16 	{%r9239, %r9240, %r9241, %r9242, %r9243, %r9244, %r9245, %r9246}, [%r267], %r155;
	wmma.load.b.sync.aligned.col.m16n16k16.shared.f16 	{%r9247, %r9248, %r9249, %r9250, %r9251, %r9252, %r9253, %r9254}, [%r276], %r155;
	wmma.mma.sync.aligned.row.col.m16n16k16.f32.f32 {%f10434, %f10435, %f10436, %f10437, %f10438, %f10439, %f10440, %f10441}, {%r9239, %r9240, %r9241, %r9242, %r9243, %r9244, %r9245, %r9246}, {%r9247, %r9248, %r9249, %r9250, %r9251, %r9252, %r9253, %r9254}, {%f10370, %f10371, %f10372, %f10373, %f10374, %f10375, %f10376, %f10377};
	wmma.load.b.sync.aligned.col.m16n16k16.shared.f16 	{%r9255, %r9256, %r9257, %r9258, %r9259, %r9260, %r9261, %r9262}, [%r285], %r155;
	wmma.mma.sync.aligned.row.col.m16n16k16.f32.f32 {%f10442, %f10443, %f10444, %f10445, %f10446, %f10447, %f10448, %f10449}, {%r9239, %r9240, %r9241, %r9242, %r9243, %r9244, %r9245, %r9246}, {%r9255, %r9256, %r9257, %r9258, %r9259, %r9260, %r9261, %r9262}, {%f10378, %f10379, %f10380, %f10381, %f10382, %f10383, %f10384, %f10385};
	wmma.load.b.sync.aligned.col.m16n16k16.shared.f16 	{%r9263, %r9264, %r9265, %r9266, %r9267, %r9268, %r9269, %r9270}, [%r294], %r155;
	wmma.mma.sync.aligned.row.col.m16n16k16.f32.f32 {%f10450, %f10451, %f10452, %f10453, %f10454, %f10455, %f10456, %f10457}, {%r9239, %r9240, %r9241, %r9242, %r9243, %r9244, %r9245, %r9246}, {%r9263, %r9264, %r9265, %r9266, %r9267, %r9268, %r9269, %r9270}, {%f10386, %f10387, %f10388, %f10389, %f10390, %f10391, %f10392, %f10393};
	wmma.load.b.sync.aligned.col.m16n16k16.shared.f16 	{%r9271, %r9272, %r9273, %r9274, %r9275, %r9276, %r9277, %r9278}, [%r303], %r155;
	wmma.mma.sync.aligned.row.col.m16n16k16.f32.f32 {%f10458, %f10459, %f10460, %f10461, %f10462, %f10463, %f10464, %f10465}, {%r9239, %r9240, %r9241, %r9242, %r9243, %r9244, %r9245, %r9246}, {%r9271, %r9272, %r9273, %r9274, %r9275, %r9276, %r9277, %r9278}, {%f10394, %f10395, %f10396, %f10397, %f10398, %f10399, %f10400, %f10401};
	wmma.load.a.sync.aligned.row.m16n16k16.shared.f16 	{%r9279, %r9280, %r9281, %r9282, %r9283, %r9284, %r9285, %r9286}, [%r312], %r155;
	wmma.mma.sync.aligned.row.col.m16n16k16.f32.f32 {%f10466, %f10467, %f10468, %f10469, %f10470, %f10471, %f10472, %f10473}, {%r9279, %r9280, %r9281, %r9282, %r9283, %r9284, %r9285, %r9286}, {%r9247, %r9248, %r9249, %r9250, %r9251, %r9252, %r9253, %r9254}, {%f10402, %f10403, %f10404, %f10405, %f10406, %f10407, %f10408, %f10409};
	wmma.mma.sync.aligned.row.col.m16n16k16.f32.f32 {%f10474, %f10475, %f10476, %f10477, %f10478, %f10479, %f10480, %f10481}, {%r9279, %r9280, %r9281, %r9282, %r9283, %r9284, %r9285, %r9286}, {%r9255, %r9256, %r9257, %r9258, %r9259, %r9260, %r9261, %r9262}, {%f10410, %f10411, %f10412, %f10413, %f10414, %f10415, %f10416, %f10417};
	wmma.mma.sync.aligned.row.col.m16n16k16.f32.f32 {%f10482, %f10483, %f10484, %f10485, %f10486, %f10487, %f10488, %f10489}, {%r9279, %r9280, %r9281, %r9282, %r9283, %r9284, %r9285, %r9286}, {%r9263, %r9264, %r9265, %r9266, %r9267, %r9268, %r9269, %r9270}, {%f10418, %f10419, %f10420, %f10421, %f10422, %f10423, %f10424, %f10425};
	wmma.mma.sync.aligned.row.col.m16n16k16.f32.f32 {%f10490, %f10491, %f10492, %f10493, %f10494, %f10495, %f10496, %f10497}, {%r9279, %r9280, %r9281, %r9282, %r9283, %r9284, %r9285, %r9286}, {%r9271, %r9272, %r9273, %r9274, %r9275, %r9276, %r9277, %r9278}, {%f10426, %f10427, %f10428, %f10429, %f10430, %f10431, %f10432, %f10433};
	wmma.load.a.sync.aligned.row.m16n16k16.shared.f16 	{%r9287, %r9288, %r9289, %r9290, %r9291, %r9292, %r9293, %r9294}, [%r321], %r155;
	wmma.load.b.sync.aligned.col.m16n16k16.shared.f16 	{%r9295, %r9296, %r9297, %r9298, %r9299, %r9300, %r9301, %r9302}, [%r330], %r155;
	wmma.mma.sync.aligned.row.col.m16n16k16.f32.f32 {%f10498, %f10499, %f10500, %f10501, %f10502, %f10503, %f10504, %f10505}, {%r9287, %r9288, %r9289, %r9290, %r9291, %r9292, %r9293, %r9294}, {%r9295, %r9296, %r9297, %r9298, %r9299, %r9300, %r9301, %r9302}, {%f10434, %f10435, %f10436, %f10437, %f10438, %f10439, %f10440, %f10441};
	wmma.load.b.sync.aligned.col.m16n16k16.shared.f16 	{%r9303, %r9304, %r9305, %r9306, %r9307, %r9308, %r9309, %r9310}, [%r339], %r155;
	wmma.mma.sync.aligned.row.col.m16n16k16.f32.f32 {%f10506, %f10507, %f10508, %f10509, %f10510, %f10511, %f10512, %f10513}, {%r9287, %r9288, %r9289, %r9290, %r9291, %r9292, %r9293, %r9294}, {%r9303, %r9304, %r9305, %r9306, %r9307, %r9308, %r9309, %r9310}, {%f10442, %f10443, %f10444, %f10445, %f10446, %f10447, %f10448, %f10449};
	wmma.load.b.sync.aligned.col.m16n16k16.shared.f16 	{%r9311, %r9312, %r9313, %r9314, %r9315, %r9316, %r9317, %r9318}, [%r348], %r155;
	wmma.mma.sync.aligned.row.col.m16n16k16.f32.f32 {%f10514, %f10515, %f10516, %f10517, %f10518, %f10519, %f10520, %f10521}, {%r9287, %r9288, %r9289, %r9290, %r9291, %r9292, %r9293, %r9294}, {%r9311, %r9312, %r9313, %r9314, %r9315, %r9316, %r9317, %r9318}, {%f10450, %f10451, %f10452, %f10453, %f10454, %f10455, %f10456, %f10457};
	wmma.load.b.sync.aligned.col.m16n16k16.shared.f16 	{%r9319, %r9320, %r9321, %r9322, %r9323, %r9324, %r9325, %r9326}, [%r357], %r155;
	wmma.mma.sync.aligned.row.col.m16n16k16.f32.f32 {%f10522, %f10523, %f10524, %f10525, %f10526, %f10527, %f10528, %f10529}, {%r9287, %r9288, %r9289, %r9290, %r9291, %r9292, %r9293, %r9294}, {%r9319, %r9320, %r9321, %r9322, %r9323, %r9324, %r9325, %r9326}, {%f10458, %f10459, %f10460, %f10461, %f10462, %f10463, %f10464, %f10465};
	wmma.load.a.sync.aligned.row.m16n16k16.shared.f16 	{%r9327, %r9328, %r9329, %r9330, %r9331, %r9332, %r9333, %r9334}, [%r366], %r155;
	wmma.mma.sync.aligned.row.col.m16n16k16.f32.f32 {%f10530, %f10531, %f10532, %f10533, %f10534, %f10535, %f10536, %f10537}, {%r9327, %r9328, %r9329, %r9330, %r9331, %r9332, %r9333, %r9334}, {%r9295, %r9296, %r9297, %r9298, %r9299, %r9300, %r9301, %r9302}, {%f10466, %f10467, %f10468, %f10469, %f10470, %f10471, %f10472, %f10473};
	wmma.mma.sync.aligned.row.col.m16n16k16.f32.f32 {%f10538, %f10539, %f10540, %f10541, %f10542, %f10543, %f10544, %f10545}, {%r9327, %r9328, %r9329, %r9330, %r9331, %r9332, %r9333, %r9334}, {%r9303, %r9304, %r9305, %r9306, %r9307, %r9308, %r9309, %r9310}, {%f10474, %f10475, %f10476, %f10477, %f10478, %f10479, %f10480, %f10481};
	wmma.mma.sync.aligned.row.col.m16n16k16.f32.f32 {%f10546, %f10547, %f10548, %f10549, %f10550, %f10551, %f10552, %f10553}, {%r9327, %r9328, %r9329, %r9330, %r9331, %r9332, %r9333, %r9334}, {%r9311, %r9312, %r9313, %r9314, %r9315, %r9316, %r9317, %r9318}, {%f10482, %f10483, %f10484, %f10485, %f10486, %f10487, %f10488, %f10489};
	wmma.mma.sync.aligned.row.col.m16n16k16.f32.f32 {%f10554, %f10555, %f10556, %f10557, %f10558, %f10559, %f10560, %f10561}, {%r9327, %r9328, %r9329, %r9330, %r9331, %r9332, %r9333, %r9334}, {%r9319, %r9320, %r9321, %r9322, %r9323, %r9324, %r9325, %r9326}, {%f10490, %f10491, %f10492, %f10493, %f10494, %f10495, %f10496, %f10497};
	bar.sync 	0;
	ld.global.v4.u32 	{%r9335, %r9336, %r9337, %r9338}, [%rd24+5248];
	st.shared.v4.u32 	[%r9], {%r9335, %r9336, %r9337, %r9338};
	ld.global.v4.u32 	{%r9339, %r9340, %r9341, %r9342}, [%rd24+38016];
	st.shared.v4.u32 	[%r9+640], {%r9339, %r9340, %r9341, %r9342};
	ld.global.v4.u32 	{%r9343, %r9344, %r9345, %r9346}, [%rd24+70784];
	st.shared.v4.u32 	[%r9+1280], {%r9343, %r9344, %r9345, %r9346};
	ld.global.v4.u32 	{%r9347, %r9348, %r9349, %r9350}, [%rd24+103552];
	st.shared.v4.u32 	[%r9+1920], {%r9347, %r9348, %r9349, %r9350};
	ld.global.v4.u32 	{%r9351, %r9352, %r9353, %r9354}, [%rd24+136320];
	st.shared.v4.u32 	[%r9+2560], {%r9351, %r9352, %r9353, %r9354};
	ld.global.v4.u32 	{%r9355, %r9356, %r9357, %r9358}, [%rd24+169088];
	st.shared.v4.u32 	[%r9+3200], {%r9355, %r9356, %r9357, %r9358};
	ld.global.v4.u32 	{%r9359, %r9360, %r9361, %r9362}, [%rd24+201856];
	st.shared.v4.u32 	[%r9+3840], {%r9359, %r9360, %r9361, %r9362};
	ld.global.v4.u32 	{%r9363, %r9364, %r9365, %r9366}, [%rd24+234624];
	st.shared.v4.u32 	[%r9+4480], {%r9363, %r9364, %r9365, %r9366};
	bar.sync 	0;
	wmma.load.a.sync.aligned.row.m16n16k16.shared.f16 	{%r9367, %r9368, %r9369, %r9370, %r9371, %r9372, %r9373, %r9374}, [%r10], %r155;
	wmma.load.b.sync.aligned.col.m16n16k16.shared.f16 	{%r9375, %r9376, %r9377, %r9378, %r9379, %r9380, %r9381, %r9382}, [%r168], %r155;
	wmma.mma.sync.aligned.row.col.m16n16k16.f32.f32 {%f10562, %f10563, %f10564, %f10565, %f10566, %f10567, %f10568, %f10569}, {%r9367, %r9368, %r9369, %r9370, %r9371, %r9372, %r9373, %r9374}, {%r9375, %r9376, %r9377, %r9378, %r9379, %r9380, %r9381, %r9382}, {%f10498, %f10499, %f10500, %f10501, %f10502, %f10503, %f10504, %f10505};
	wmma.load.b.sync.aligned.col.m16n16k16.shared.f16 	{%r9383, %r9384, %r9385, %r9386, %r9387, %r9388, %r9389, %r9390}, [%r177], %r155;
	wmma.mma.sync.aligned.row.col.m16n16k16.f32.f32 {%f10570, %f10571, %f10572, %f10573, %f10574, %f10575, %f10576, %f10577}, {%r9367, %r9368, %r9369, %r9370, %r9371, %r9372, %r9373, %r9374}, {%r9383, %r9384, %r9385, %r9386, %r9387, %r9388, %r9389, %r9390}, {%f10506, %f10507, %f10508, %f10509, %f10510, %f10511, %f10512, %f10513};
	wmma.load.b.sync.aligned.col.m16n16k16.shared.f16 	{%r9391, %r9392, %r9393, %r9394, %r9395, %r9396, %r9397, %r9398}, [%r186], %r155;
	wmma.mma.sync.aligned.row.col.m16n16k16.f32.f32 {%f10578, %f10579, %f10580, %f10581, %f10582, %f10583, %f10584, %f10585}, {%r9367, %r9368, %r9369, %r9370, %r9371, %r9372, %r9373, %r9374}, {%r9391, %r9392, %r9393, %r9394, %r9395, %r9396, %r9397, %r9398}, {%f10514, %f10515, %f10516, %f10517, %f10518, %f10519, %f10520, %f10521};
	wmma.load.b.sync.aligned.col.m16n16k16.shared.f16 	{%r9399, %r9400, %r9401, %r9402, %r9403, %r9404, %r9405, %r9406}, [%r195], %r155;
	wmma.mma.sync.aligned.row.col.m16n16k16.f32.f32 {%f10586, %f10587, %f10588, %f10589, %f10590, %f10591, %f10592, %f10593}, {%r9367, %r9368, %r9369, %r9370, %r9371, %r9372, %r9373, %r9374}, {%r9399, %r9400, %r9401, %r9402, %r9403, %r9404, %r9405, %r9406}, {%f10522, %f10523, %f10524, %f10525, %f10526, %f10527, %f10528, %f10529};
	wmma.load.a.sync.aligned.row.m16n16k16.shared.f16 	{%r9407, %r9408, %r9409, %r9410, %r9411, %r9412, %r9413, %r9414}, [%r204], %r155;
	wmma.mma.sync.aligned.row.col.m16n16k16.f32.f32 {%f10594, %f10595, %f10596, %f10597, %f10598, %f10599, %f10600, %f10601}, {%r9407, %r9408, %r9409, %r9410, %r9411, %r9412, %r9413, %r9414}, {%r9375, %r9376, %r9377, %r9378, %r9379, %r9380, %r9381, %r9382}, {%f10530, %f10531, %f10532, %f10533, %f10534, %f10535, %f10536, %f10537};
	wmma.mma.sync.aligned.row.col.m16n16k16.f32.f32 {%f10602, %f10603, %f10604, %f10605, %f10606, %f10607, %f10608, %f10609}, {%r9407, %r9408, %r9409, %r9410, %r9411, %r9412, %r9413, %r9414}, {%r9383, %r9384, %r9385, %r9386, %r9387, %r9388, %r9389, %r9390}, {%f10538, %f10539, %f10540, %f10541, %f10542, %f10543, %f10544, %f10545};
	wmma.mma.sync.aligned.row.col.m16n16k16.f32.f32 {%f10610, %f10611, %f10612, %f10613, %f10614, %f10615, %f10616, %f10617}, {%r9407, %r9408, %r9409, %r9410, %r9411, %r9412, %r9413, %r9414}, {%r9391, %r9392, %r9393, %r9394, %r9395, %r9396, %r9397, %r9398}, {%f10546, %f10547, %f10548, %f10549, %f10550, %f10551, %f10552, %f10553};
	wmma.mma.sync.aligned.row.col.m16n16k16.f32.f32 {%f10618, %f10619, %f10620, %f10621, %f10622, %f10623, %f10624, %f10625}, {%r9407, %r9408, %r9409, %r9410, %r9411, %r9412, %r9413, %r9414}, {%r9399, %r9400, %r9401, %r9402, %r9403, %r9404, %r9405, %r9406}, {%f10554, %f10555, %f10556, %f10557, %f10558, %f10559, %f10560, %f10561};
	wmma.load.a.sync.aligned.row.m16n16k16.shared.f16 	{%r9415, %r9416, %r9417, %r9418, %r9419, %r9420, %r9421, %r9422}, [%r213], %r155;
	wmma.load.b.sync.aligned.col.m16n16k16.shared.f16 	{%r9423, %r9424, %r9425, %r9426, %r9427, %r9428, %r9429, %r9430}, [%r222], %r155;
	wmma.mma.sync.aligned.row.col.m16n16k16.f32.f32 {%f10626, %f10627, %f10628, %f10629, %f10630, %f10631, %f10632, %f10633}, {%r9415, %r9416, %r9417, %r9418, %r9419, %r9420, %r9421, %r9422}, {%r9423, %r9424, %r9425, %r9426, %r9427, %r9428, %r9429, %r9430}, {%f10562, %f10563, %f10564, %f10565, %f10566, %f10567, %f10568, %f10569};
	wmma.load.b.sync.aligned.col.m16n16k16.shared.f16 	{%r9431, %r9432, %r9433, %r9434, %r9435, %r9436, %r9437, %r9438}, [%r231], %r155;
	wmma.mma.sync.aligned.row.col.m16n16k16.f32.f32 {%f10634, %f10635, %f10636, %f10637, %f10638, %f10639, %f10640, %f10641}, {%r9415, %r9416, %r9417, %r9418, %r9419, %r9420, %r9421, %r9422}, {%r9431, %r9432, %r9433, %r9434, %r9435, %r9436, %r9437, %r9438}, {%f10570, %f10571, %f10572, %f10573, %f10574, %f10575, %f10576, %f10577};
	wmma.load.b.sync.aligned.col.m16n16k16.shared.f16 	{%r9439, %r9440, %r9441, %r9442, %r9443, %r9444, %r9445, %r9446}, [%r240], %r155;
	wmma.mma.sync.aligned.row.col.m16n16k16.f32.f32 {%f10642, %f10643, %f10644, %f10645, %f10646, %f10647, %f10648, %f10649}, {%r9415, %r9416, %r9417, %r9418, %r9419, %r9420, %r9421, %r9422}, {%r9439, %r9440, %r9441, %r9442, %r9443, %r9444, %r9445, %r9446}, {%f10578, %f10579, %f10580, %f10581, %f10582, %f10583, %f10584, %f10585};
	wmma.load.b.sync.aligned.col.m16n16k16.shared.f16 	{%r9447, %r9448, %r9449, %r9450, %r9451, %r9452, %r9453, %r9454}, [%r249], %r155;
	wmma.mma.sync.aligned.row.col.m16n16k16.f32.f32 {%f10650, %f10651, %f10652, %f10653, %f10654, %f10655, %f10656, %f10657}, {%r9415, %r9416, %r9417, %r9418, %r9419, %r9420, %r9421, %r9422}, {%r9447, %r9448, %r9449, %r9450, %r9451, %r9452, %r9453, %r9454}, {%f10586, %f10587, %f10588, %f10589, %f10590, %f10591, %f10592, %f10593};
	wmma.load.a.sync.aligned.row.m16n16k16.shared.f16 	{%r9455, %r9456, %r9457, %r9458, %r9459, %r9460, %r9461, %r9462}, [%r258], %r155;
	wmma.mma.sync.aligned.row.col.m16n16k16.f32.f32 {%f10658, %f10659, %f10660, %f10661, %f10662, %f10663, %f10664, %f10665}, {%r9455, %r9456, %r9457, %r9458, %r9459, %r9460, %r9461, %r9462}, {%r9423, %r9424, %r9425, %r9426, %r9427, %r9428, %r9429, %r9430}, {%f10594, %f10595, %f10596, %f10597, %f10598, %f10599, %f10600, %f10601};
	wmma.mma.sync.aligned.row.col.m16n16k16.f32.f32 {%f10666, %f10667, %f10668, %f10669, %f10670, %f10671, %f10672, %f10673}, {%r9455, %r9456, %r9457, %r9458, %r9459, %r9460, %r9461, %r9462}, {%r9431, %r9432, %r9433, %r9434, %r9435, %r9436, %r9437, %r9438}, {%f10602, %f10603, %f10604, %f10605, %f10606, %f10607, %f10608, %f10609};
	wmma.mma.sync.aligned.row.col.m16n16k16.f32.f32 {%f10674, %f10675, %f10676, %f10677, %f10678, %f10679, %f10680, %f10681}, {%r9455, %r9456, %r9457, %r9458, %r9459, %r9460, %r9461, %r9462}, {%r9439, %r9440, %r9441, %r9442, %r9443, %r9444, %r9445, %r9446}, {%f10610, %f10611, %f10612, %f10613, %f10614, %f10615, %f10616, %f10617};
	wmma.mma.sync.aligned.row.col.m16n16k16.f32.f32 {%f10682, %f10683, %f10684, %f10685, %f10686, %f10687, %f10688, %f10689}, {%r9455, %r9456, %r9457, %r9458, %r9459, %r9460, %r9461, %r9462}, {%r9447, %r9448, %r9449, %r9450, %r9451, %r9452, %r9453, %r9454}, {%f10618, %f10619, %f10620, %f10621, %f10622, %f10623, %f10624, %f10625};
	wmma.load.a.sync.aligned.row.m16n16k16.shared.f16 	{%r9463, %r9464, %r9465, %r9466, %r9467, %r9468, %r9469, %r9470}, [%r267], %r155;
	wmma.load.b.sync.aligned.col.m16n16k16.shared.f16 	{%r9471, %r9472, %r9473, %r9474, %r9475, %r9476, %r9477, %r9478}, [%r276], %r155;
	wmma.mma.sync.aligned.row.col.m16n16k16.f32.f32 {%f10690, %f10691, %f10692, %f10693, %f10694, %f10695, %f10696, %f10697}, {%r9463, %r9464, %r9465, %r9466, %r9467, %r9468, %r9469, %r9470}, {%r9471, %r9472, %r9473, %r9474, %r9475, %r9476, %r9477, %r9478}, {%f10626, %f10627, %f10628, %f10629, %f10630, %f10631, %f10632, %f10633};
	wmma.load.b.sync.aligned.col.m16n16k16.shared.f16 	{%r9479, %r9480, %r9481, %r9482, %r9483, %r9484, %r9485, %r9486}, [%r285], %r155;
	wmma.mma.sync.aligned.row.col.m16n16k16.f32.f32 {%f10698, %f10699, %f10700, %f10701, %f10702, %f10703, %f10704, %f10705}, {%r9463, %r9464, %r9465, %r9466, %r9467, %r9468, %r9469, %r9470}, {%r9479, %r9480, %r9481, %r9482, %r9483, %r9484, %r9485, %r9486}, {%f10634, %f10635, %f10636, %f10637, %f10638, %f10639, %f10640, %f10641};
	wmma.load.b.sync.aligned.col.m16n16k16.shared.f16 	{%r9487, %r9488, %r9489, %r9490, %r9491, %r9492, %r9493, %r9494}, [%r294], %r155;
	wmma.mma.sync.aligned.row.col.m16n16k16.f32.f32 {%f10706, %f10707, %f10708, %f10709, %f10710, %f10711, %f10712, %f10713}, {%r9463, %r9464, %r9465, %r9466, %r9467, %r9468, %r9469, %r9470}, {%r9487, %r9488, %r9489, %r9490, %r9491, %r9492, %r9493, %r9494}, {%f10642, %f10643, %f10644, %f10645, %f10646, %f10647, %f10648, %f10649};
	wmma.load.b.sync.aligned.col.m16n16k16.shared.f16 	{%r9495, %r9496, %r9497, %r9498, %r9499, %r9500, %r9501, %r9502}, [%r303], %r155;
	wmma.mma.sync.aligned.row.col.m16n16k16.f32.f32 {%f10714, %f10715, %f10716, %f10717, %f10718, %f10719, %f10720, %f10721}, {%r9463, %r9464, %r9465, %r9466, %r9467, %r9468, %r9469, %r9470}, {%r9495, %r9496, %r9497, %r9498, %r9499, %r9500, %r9501, %r9502}, {%f10650, %f10651, %f10652, %f10653, %f10654, %f10655, %f10656, %f10657};
	wmma.load.a.sync.aligned.row.m16n16k16.shared.f16 	{%r9503, %r9504, %r9505, %r9506, %r9507, %r9508, %r9509, %r9510}, [%r312], %r155;
	wmma.mma.sync.aligned.row.col.m16n16k16.f32.f32 {%f10722, %f10723, %f10724, %f10725, %f10726, %f10727, %f10728, %f10729}, {%r9503, %r9504, %r9505, %r9506, %r9507, %r9508, %r9509, %r9510}, {%r9471, %r9472, %r9473, %r9474, %r9475, %r9476, %r9477, %r9478}, {%f10658, %f10659, %f10660, %f10661, %f10662, %f10663, %f10664, %f10665};
	wmma.mma.sync.aligned.row.col.m16n16k16.f32.f32 {%f10730, %f10731, %f10732, %f10733, %f10734, %f10735, %f10736, %f10737}, {%r9503, %r9504, %r9505, %r9506, %r9507, %r9508, %r9509, %r9510}, {%r9479, %r9480, %r9481, %r9482, %r9483, %r9484, %r9485, %r9486}, {%f10666, %f10667, %f10668, %f10669, %f10670, %f10671, %f10672, %f10673};
	wmma.mma.sync.aligned.row.col.m16n16k16.f32.f32 {%f10738, %f10739, %f10740, %f10741, %f10742, %f10743, %f10744, %f10745}, {%r9503, %r9504, %r9505, %r9506, %r9507, %r9508, %r9509, %r9510}, {%r9487, %r9488, %r9489, %r9490, %r9491, %r9492, %r9493, %r9494}, {%f10674, %f10675, %f10676, %f10677, %f10678, %f10679, %f10680, %f10681};
	wmma.mma.sync.aligned.row.col.m16n16k16.f32.f32 {%f10746, %f10747, %f10748, %f10749, %f10750, %f10751, %f10752, %f10753}, {%r9503, %r9504, %r9505, %r9506, %r9507, %r9508, %r9509, %r9510}, {%r9495, %r9496, %r9497, %r9498, %r9499, %r9500, %r9501, %r9502}, {%f10682, %f10683, %f10684, %f10685, %f10686, %f10687, %f10688, %f10689};
	wmma.load.a.sync.aligned.row.m16n16k16.shared.f16 	{%r9511, %r9512, %r9513, %r9514, %r9515, %r9516, %r9517, %r9518}, [%r321], %r155;
	wmma.load.b.sync.aligned.col.m16n16k16.shared.f16 	{%r9519, %r9520, %r9521, %r9522, %r9523, %r9524, %r9525, %r9526}, [%r330], %r155;
	wmma.mma.sync.aligned.row.col.m16n16k16.f32.f32 {%f10754, %f10755, %f10756, %f10757, %f10758, %f10759, %f10760, %f10761}, {%r9511, %r9512, %r9513, %r9514, %r9515, %r9516, %r9517, %r9518}, {%r9519, %r9520, %r9521, %r9522, %r9523, %r9524, %r9525, %r9526}, {%f10690, %f10691, %f10692, %f10693, %f10694, %f10695, %f10696, %f10697};
	wmma.load.b.sync.aligned.col.m16n16k16.shared.f16 	{%r9527, %r9528, %r9529, %r9530, %r9531, %r9532, %r9533, %r9534}, [%r339], %r155;
	wmma.mma.sync.aligned.row.col.m16n16k16.f32.f32 {%f10762, %f10763, %f10764, %f10765, %f10766, %f10767, %f10768, %f10769}, {%r9511, %r9512, %r9513, %r9514, %r9515, %r9516, %r9517, %r9518}, {%r9527, %r9528, %r9529, %r9530, %r9531, %r9532, %r9533, %r9534}, {%f10698, %f10699, %f10700, %f10701, %f10702, %f10703, %f10704, %f10705};
	wmma.load.b.sync.aligned.col.m16n16k16.shared.f16 	{%r9535, %r9536, %r9537, %r9538, %r9539, %r9540, %r9541, %r9542}, [%r348], %r155;
	wmma.mma.sync.aligned.row.col.m16n16k16.f32.f32 {%f10770, %f10771, %f10772, %f10773, %f10774, %f10775, %f10776, %f10777}, {%r9511, %r9512, %r9513, %r9514, %r9515, %r9516, %r9517, %r9518}, {%r9535, %r9536, %r9537, %r9538, %r9539, %r9540, %r9541, %r9542}, {%f10706, %f10707, %f10708, %f10709, %f10710, %f10711, %f10712, %f10713};
	wmma.load.b.sync.aligned.col.m16n16k16.shared.f16 	{%r9543, %r9544, %r9545, %r9546, %r9547, %r9548, %r9549, %r9550}, [%r357], %r155;
	wmma.mma.sync.aligned.row.col.m16n16k16.f32.f32 {%f10778, %f10779, %f10780, %f10781, %f10782, %f10783, %f10784, %f10785}, {%r9511, %r9512, %r9513, %r9514, %r9515, %r9516, %r9517, %r9518}, {%r9543, %r9544, %r9545, %r9546, %r9547, %r9548, %r9549, %r9550}, {%f10714, %f10715, %f10716, %f10717, %f10718, %f10719, %f10720, %f10721};
	wmma.load.a.sync.aligned.row.m16n16k16.shared.f16 	{%r9551, %r9552, %r9553, %r9554, %r9555, %r9556, %r9557, %r9558}, [%r366], %r155;
	wmma.mma.sync.aligned.row.col.m16n16k16.f32.f32 {%f10786, %f10787, %f10788, %f10789, %f10790, %f10791, %f10792, %f10793}, {%r9551, %r9552, %r9553, %r9554, %r9555, %r9556, %r9557, %r9558}, {%r9519, %r9520, %r9521, %r9522, %r9523, %r9524, %r9525, %r9526}, {%f10722, %f10723, %f10724, %f10725, %f10726, %f10727, %f10728, %f10729};
	wmma.mma.sync.aligned.row.col.m16n16k16.f32.f32 {%f10794, %f10795, %f10796, %f10797, %f10798, %f10799, %f10800, %f10801}, {%r9551, %r9552, %r9553, %r9554, %r9555, %r9556, %r9557, %r9558}, {%r9527, %r9528, %r9529, %r9530, %r9531, %r9532, %r9533, %r9534}, {%f10730, %f10731, %f10732, %f10733, %f10734, %f10735, %f10736, %f10737};
	wmma.mma.sync.aligned.row.col.m16n16k16.f32.f32 {%f10802, %f10803, %f10804, %f10805, %f10806, %f10807, %f10808, %f10809}, {%r9551, %r9552, %r9553, %r9554, %r9555, %r9556, %r9557, %r9558}, {%r9535, %r9536, %r9537, %r9538, %r9539, %r9540, %r9541, %r9542}, {%f10738, %f10739, %f10740, %f10741, %f10742, %f10743, %f10744, %f10745};
	wmma.mma.sync.aligned.row.col.m16n16k16.f32.f32 {%f10810, %f10811, %f10812, %f10813, %f10814, %f10815, %f10816, %f10817}, {%r9551, %r9552, %r9553, %r9554, %r9555, %r9556, %r9557, %r9558}, {%r9543, %r9544, %r9545, %r9546, %r9547, %r9548, %r9549, %r9550}, {%f10746, %f10747, %f10748, %f10749, %f10750, %f10751, %f10752, %f10753};
	bar.sync 	0;
	ld.global.v4.u32 	{%r9559, %r9560, %r9561, %r9562}, [%rd24+5376];
	st.shared.v4.u32 	[%r9], {%r9559, %r9560, %r9561, %r9562};
	ld.global.v4.u32 	{%r9563, %r9564, %r9565, %r9566}, [%rd24+38144];
	st.shared.v4.u32 	[%r9+640], {%r9563, %r9564, %r9565, %r9566};
	ld.global.v4.u32 	{%r9567, %r9568, %r9569, %r9570}, [%rd24+70912];
	st.shared.v4.u32 	[%r9+1280], {%r9567, %r9568, %r9569, %r9570};
	ld.global.v4.u32 	{%r9571, %r9572, %r9573, %r9574}, [%rd24+103680];
	st.shared.v4.u32 	[%r9+1920], {%r9571, %r9572, %r9573, %r9574};
	ld.global.v4.u32 	{%r9575, %r9576, %r9577, %r9578}, [%rd24+136448];
	st.shared.v4.u32 	[%r9+2560], {%r9575, %r9576, %r9577, %r9578};
	ld.global.v4.u32 	{%r9579, %r9580, %r9581, %r9582}, [%rd24+169216];
	st.shared.v4.u32 	[%r9+3200], {%r9579, %r9580, %r9581, %r9582};
	ld.global.v4.u32 	{%r9583, %r9584, %r9585, %r9586}, [%rd24+201984];
	st.shared.v4.u32 	[%r9+3840], {%r9583, %r9584, %r9585, %r9586};
	ld.global.v4.u32 	{%r9587, %r9588, %r9589, %r9590}, [%rd24+234752];
	st.shared.v4.u32 	[%r9+4480], {%r9587, %r9588, %r9589, %r9590};
	bar.sync 	0;
	wmma.load.a.sync.aligned.row.m16n16k16.shared.f16 	{%r9591, %r9592, %r9593, %r9594, %r9595, %r9596, %r9597, %r9598}, [%r10], %r155;
	wmma.load.b.sync.aligned.col.m16n16k16.shared.f16 	{%r9599, %r9600, %r9601, %r9602, %r9603, %r9604, %r9605, %r9606}, [%r168], %r155;
	wmma.mma.sync.aligned.row.col.m16n16k16.f32.f32 {%f10818, %f10819, %f10820, %f10821, %f10822, %f10823, %f10824, %f10825}, {%r9591, %r9592, %r9593, %r9594, %r9595, %r9596, %r9597, %r9598}, {%r9599, %r9600, %r9601, %r9602, %r9603, %r9604, %r9605, %r9606}, {%f10754, %f10755, %f10756, %f10757, %f10758, %f10759, %f10760, %f10761};
	wmma.load.b.sync.aligned.col.m16n16k16.shared.f16 	{%r9607, %r9608, %r9609, %r9610, %r9611, %r9612, %r9613, %r9614}, [%r177], %r155;
	wmma.mma.sync.aligned.row.col.m16n16k16.f32.f32 {%f10826, %f10827, %f10828, %f10829, %f10830, %f10831, %f10832, %f10833}, {%r9591, %r9592, %r9593, %r9594, %r9595, %r9596, %r9597, %r9598}, {%r9607, %r9608, %r9609, %r9610, %r9611, %r9612, %r9613, %r9614}, {%f10762, %f10763, %f10764, %f10765, %f10766, %f10767, %f10768, %f10769};
	wmma.load.b.sync.aligned.col.m16n16k16.shared.f16 	{%r9615, %r9616, %r9617, %r9618, %r9619, %r9620, %r9621, %r9622}, [%r186], %r155;
	wmma.mma.sync.aligned.row.col.m16n16k16.f32.f32 {%f10834, %f10835, %f10836, %f10837, %f10838, %f10839, %f10840, %f10841}, {%r9591, %r9592, %r9593, %r9594, %r9595, %r9596, %r9597, %r9598}, {%r9615, %r9616, %r9617, %r9618, %r9619, %r9620, %r9621, %r9622}, {%f10770, %f10771, %f10772, %f10773, %f10774, %f10775, %f10776, %f10777};
	wmma.load.b.sync.aligned.col.m16n16k16.shared.f16 	{%r9623, %r9624, %r9625, %r9626, %r9627, %r9628, %r9629, %r9630}, [%r195], %r155;
	wmma.mma.sync.aligned.row.col.m16n16k16.f32.f32 {%f10842, %f10843, %f10844, %f10845, %f10846, %f10847, %f10848, %f10849}, {%r9591, %r9592, %r9593, %r9594, %r9595, %r9596, %r9597, %r9598}, {%r9623, %r9624, %r9625, %r9626, %r9627, %r9628, %r9629, %r9630}, {%f10778, %f10779, %f10780, %f10781, %f10782, %f10783, %f10784, %f10785};
	wmma.load.a.sync.aligned.row.m16n16k16.shared.f16 	{%r9631, %r9632, %r9633, %r9634, %r9635, %r9636, %r9637, %r9638}, [%r204], %r155;
	wmma.mma.sync.aligned.row.col.m16n16k16.f32.f32 {%f10850, %f10851, %f10852, %f10853, %f10854, %f10855, %f10856, %f10857}, {%r9631, %r9632, %r9633, %r9634, %r9635, %r9636, %r9637, %r9638}, {%r9599, %r9600, %r9601, %r9602, %r9603, %r9604, %r9605, %r9606}, {%f10786, %f10787, %f10788, %f10789, %f10790, %f10791, %f10792, %f10793};
	wmma.mma.sync.aligned.row.col.m16n16k16.f32.f32 {%f10858, %f10859, %f10860, %f10861, %f10862, %f10863, %f10864, %f10865}, {%r9631, %r9632, %r9633, %r9634, %r9635, %r9636, %r9637, %r9638}, {%r9607, %r9608, %r9609, %r9610, %r9611, %r9612, %r9613, %r9614}, {%f10794, %f10795, %f10796, %f10797, %f10798, %f10799, %f10800, %f10801};
	wmma.mma.sync.aligned.row.col.m16n16k16.f32.f32 {%f10866, %f10867, %f10868, %f10869, %f10870, %f10871, %f10872, %f10873}, {%r9631, %r9632, %r9633, %r9634, %r9635, %r9636, %r9637, %r9638}, {%r9615, %r9616, %r9617, %r9618, %r9619, %r9620, %r9621, %r9622}, {%f10802, %f10803, %f10804, %f10805, %f10806, %f10807, %f10808, %f10809};
	wmma.mma.sync.aligned.row.col.m16n16k16.f32.f32 {%f10874, %f10875, %f10876, %f10877, %f10878, %f10879, %f10880, %f10881}, {%r9631, %r9632, %r9633, %r9634, %r9635, %r9636, %r9637, %r9638}, {%r9623, %r9624, %r9625, %r9626, %r9627, %r9628, %r9629, %r9630}, {%f10810, %f10811, %f10812, %f10813, %f10814, %f10815, %f10816, %f10817};
	wmma.load.a.sync.aligned.row.m16n16k16.shared.f16 	{%r9639, %r9640, %r9641, %r9642, %r9643, %r9644, %r9645, %r9646}, [%r213], %r155;
	wmma.load.b.sync.aligned.col.m16n16k16.shared.f16 	{%r9647, %r9648, %r9649, %r9650, %r9651, %r9652, %r9653, %r9654}, [%r222], %r155;
	wmma.mma.sync.aligned.row.col.m16n16k16.f32.f32 {%f10882, %f10883, %f10884, %f10885, %f10886, %f10887, %f10888, %f10889}, {%r9639, %r9640, %r9641, %r9642, %r9643, %r9644, %r9645, %r9646}, {%r9647, %r9648, %r9649, %r9650, %r9651, %r9652, %r9653, %r9654}, {%f10818, %f10819, %f10820, %f10821, %f10822, %f10823, %f10824, %f10825};
	wmma.load.b.sync.aligned.col.m16n16k16.shared.f16 	{%r9655, %r9656, %r9657, %r9658, %r9659, %r9660, %r9661, %r9662}, [%r231], %r155;
	wmma.mma.sync.aligned.row.col.m16n16k16.f32.f32 {%f10890, %f10891, %f10892, %f10893, %f10894, %f10895, %f10896, %f10897}, {%r9639, %r9640, %r9641, %r9642, %r9643, %r9644, %r9645, %r9646}, {%r9655, %r9656, %r9657, %r9658, %r9659, %r9660, %r9661, %r9662}, {%f10826, %f10827, %f10828, %f10829, %f10830, %f10831, %f10832, %f10833};
	wmma.load.b.sync.aligned.col.m16n16k16.shared.f16 	{%r9663, %r9664, %r9665, %r9666, %r9667, %r9668, %r9669, %r9670}, [%r240], %r155;
	wmma.mma.sync.aligned.row.col.m16n16k16.f32.f32 {%f10898, %f10899, %f10900, %f10901, %f10902, %f10903, %f10904, %f10905}, {%r9639, %r9640, %r9641, %r9642, %r9643, %r9644, %r9645, %r9646}, {%r9663, %r9664, %r9665, %r9666, %r9667, %r9668, %r9669, %r9670}, {%f10834, %f10835, %f10836, %f10837, %f10838, %f10839, %f10840, %f10841};
	wmma.load.b.sync.aligned.col.m16n16k16.shared.f16 	{%r9671, %r9672, %r9673, %r9674, %r9675, %r9676, %r9677, %r9678}, [%r249], %r155;
	wmma.mma.sync.aligned.row.col.m16n16k16.f32.f32 {%f10906, %f10907, %f10908, %f10909, %f10910, %f10911, %f10912, %f10913}, {%r9639, %r9640, %r9641, %r9642, %r9643, %r9644, %r9645, %r9646}, {%r9671, %r9672, %r9673, %r9674, %r9675, %r9676, %r9677, %r9678}, {%f10842, %f10843, %f10844, %f10845, %f10846, %f10847, %f10848, %f10849};
	wmma.load.a.sync.aligned.row.m16n16k16.shared.f16 	{%r9679, %r9680, %r9681, %r9682, %r9683, %r9684, %r9685, %r9686}, [%r258], %r155;
	wmma.mma.sync.aligned.row.col.m16n16k16.f32.f32 {%f10914, %f10915, %f10916, %f10917, %f10918, %f10919, %f10920, %f10921}, {%r9679, %r9680, %r9681, %r9682, %r9683, %r9684, %r9685, %r9686}, {%r9647, %r9648, %r9649, %r9650, %r9651, %r9652, %r9653, %r9654}, {%f10850, %f10851, %f10852, %f10853, %f10854, %f10855, %f10856, %f10857};
	wmma.mma.sync.aligned.row.col.m16n16k16.f32.f32 {%f10922, %f10923, %f10924, %f10925, %f10926, %f10927, %f10928, %f10929}, {%r9679, %r9680, %r9681, %r9682, %r9683, %r9684, %r9685, %r9686}, {%r9655, %r9656, %r9657, %r9658, %r9659, %r9660, %r9661, %r9662}, {%f10858, %f10859, %f10860, %f10861, %f10862, %f10863, %f10864, %f10865};
	wmma.mma.sync.aligned.row.col.m16n16k16.f32.f32 {%f10930, %f10931, %f10932, %f10933, %f10934, %f10935, %f10936, %f10937}, {%r9679, %r9680, %r9681, %r9682, %r9683, %r9684, %r9685, %r9686}, {%r9663, %r9664, %r9665, %r9666, %r9667, %r9668, %r9669, %r9670}, {%f10866, %f10867, %f10868, %f10869, %f10870, %f10871, %f10872, %f10873};
	wmma.mma.sync.aligned.row.col.m16n16k16.f32.f32 {%f10938, %f10939, %f10940, %f10941, %f10942, %f10943, %f10944, %f10945}, {%r9679, %r9680, %r9681, %r9682, %r9683, %r9684, %r9685, %r9686}, {%r9671, %r9672, %r9673, %r9674, %r9675, %r9676, %r9677, %r9678}, {%f10874, %f10875, %f10876, %f10877, %f10878, %f10879, %f10880, %f10881};
	wmma.load.a.sync.aligned.row.m16n16k16.shared.f16 	{%r9687, %r9688, %r9689, %r9690, %r9691, %r9692, %r9693, %r9694}, [%r267], %r155;
	wmma.load.b.sync.aligned.col.m16n16k16.shared.f16 	{%r9695, %r9696, %r9697, %r9698, %r9699, %r9700, %r9701, %r9702}, [%r276], %r155;
	wmma.mma.sync.aligned.row.col.m16n16k16.f32.f32 {%f10946, %f10947, %f10948, %f10949, %f10950, %f10951, %f10952, %f10953}, {%r9687, %r9688, %r9689, %r9690, %r9691, %r9692, %r9693, %r9694}, {%r9695, %r9696, %r9697, %r9698, %r9699, %r9700, %r9701, %r9702}, {%f10882, %f10883, %f10884, %f10885, %f10886, %f10887, %f10888, %f10889};
	wmma.load.b.sync.aligned.col.m16n16k16.shared.f16 	{%r9703, %r9704, %r9705, %r9706, %r9707, %r9708, %r9709, %r9710}, [%r285], %r155;
	wmma.mma.sync.aligned.row.col.m16n16k16.f32.f32 {%f10954, %f10955, %f10956, %f10957, %f10958, %f10959, %f10960, %f10961}, {%r9687, %r9688, %r9689, %r9690, %r9691, %r9692, %r9693, %r9694}, {%r9703, %r9704, %r9705, %r9706, %r9707, %r9708, %r9709, %r9710}, {%f10890, %f10891, %f10892, %f10893, %f10894, %f10895, %f10896, %f10897};
	wmma.load.b.sync.aligned.col.m16n16k16.shared.f16 	{%r9711, %r9712, %r9713, %r9714, %r9715, %r9716, %r9717, %r9718}, [%r294], %r155;
	wmma.mma.sync.aligned.row.col.m16n16k16.f32.f32 {%f10962, %f10963, %f10964, %f10965, %f10966, %f10967, %f10968, %f10969}, {%r9687, %r9688, %r9689, %r9690, %r9691, %r9692, %r9693, %r9694}, {%r9711, %r9712, %r9713, %r9714, %r9715, %r9716, %r9717, %r9718}, {%f10898, %f10899, %f10900, %f10901, %f10902, %f10903, %f10904, %f10905};
	wmma.load.b.sync.aligned.col.m16n16k16.shared.f16 	{%r9719, %r9720, %r9721, %r9722, %r9723, %r9724, %r9725, %r9726}, [%r303], %r155;
	wmma.mma.sync.aligned.row.col.m16n16k16.f32.f32 {%f10970, %f10971, %f10972, %f10973, %f10974, %f10975, %f10976, %f10977}, {%r9687, %r9688, %r9689, %r9690, %r9691, %r9692, %r9693, %r9694}, {%r9719, %r9720, %r9721, %r9722, %r9723, %r9724, %r9725, %r9726}, {%f10906, %f10907, %f10908, %f10909, %f10910, %f10911, %f10912, %f10913};
	wmma.load.a.sync.aligned.row.m16n16k16.shared.f16 	{%r9727, %r9728, %r9729, %r9730, %r9731, %r9732, %r9733, %r9734}, [%r312], %r155;
	wmma.mma.sync.aligned.row.col.m16n16k16.f32.f32 {%f10978, %f10979, %f10980, %f10981, %f10982, %f10983, %f10984, %f10985}, {%r9727, %r9728, %r9729, %r9730, %r9731, %r9732, %r9733, %r9734}, {%r9695, %r9696, %r9697, %r9698, %r9699, %r9700, %r9701, %r9702}, {%f10914, %f10915, %f10916, %f10917, %f10918, %f10919, %f10920, %f10921};
	wmma.mma.sync.aligned.row.col.m16n16k16.f32.f32 {%f10986, %f10987, %f10988, %f10989, %f10990, %f10991, %f10992, %f10993}, {%r9727, %r9728, %r9729, %r9730, %r9731, %r9732, %r9733, %r9734}, {%r9703, %r9704, %r9705, %r9706, %r9707, %r9708, %r9709, %r9710}, {%f10922, %f10923, %f10924, %f10925, %f10926, %f10927, %f10928, %f10929};
	wmma.mma.sync.aligned.row.col.m16n16k16.f32.f32 {%f10994, %f10995, %f10996, %f10997, %f10998, %f10999, %f11000, %f11001}, {%r9727, %r9728, %r9729, %r9730, %r9731, %r9732, %r9733, %r9734}, {%r9711, %r9712, %r9713, %r9714, %r9715, %r9716, %r9717, %r9718}, {%f10930, %f10931, %f10932, %f10933, %f10934, %f10935, %f10936, %f10937};
	wmma.mma.sync.aligned.row.col.m16n16k16.f32.f32 {%f11002, %f11003, %f11004, %f11005, %f11006, %f11007, %f11008, %f11009}, {%r9727, %r9728, %r9729, %r9730, %r9731, %r9732, %r9733, %r9734}, {%r9719, %r9720, %r9721, %r9722, %r9723, %r9724, %r9725, %r9726}, {%f10938, %f10939, %f10940, %f10941, %f10942, %f10943, %f10944, %f10945};
	wmma.load.a.sync.aligned.row.m16n16k16.shared.f16 	{%r9735, %r9736, %r9737, %r9738, %r9739, %r9740, %r9741, %r9742}, [%r321], %r155;
	wmma.load.b.sync.aligned.col.m16n16k16.shared.f16 	{%r9743, %r9744, %r9745, %r9746, %r9747, %r9748, %r9749, %r9750}, [%r330], %r155;
	wmma.mma.sync.aligned.row.col.m16n16k16.f32.f32 {%f11010, %f11011, %f11012, %f11013, %f11014, %f11015, %f11016, %f11017}, {%r9735, %r9736, %r9737, %r9738, %r9739, %r9740, %r9741, %r9742}, {%r9743, %r9744, %r9745, %r9746, %r9747, %r9748, %r9749, %r9750}, {%f10946, %f10947, %f10948, %f10949, %f10950, %f10951, %f10952, %f10953};
	wmma.load.b.sync.aligned.col.m16n16k16.shared.f16 	{%r9751, %r9752, %r9753, %r9754, %r9755, %r9756, %r9757, %r9758}, [%r339], %r155;
	wmma.mma.sync.aligned.row.col.m16n16k16.f32.f32 {%f11018, %f11019, %f11020, %f11021, %f11022, %f11023, %f11024, %f11025}, {%r9735, %r9736, %r9737, %r9738, %r9739, %r9740, %r9741, %r9742}, {%r9751, %r9752, %r9753, %r9754, %r9755, %r9756, %r9757, %r9758}, {%f10954, %f10955, %f10956, %f10957, %f10958, %f10959, %f10960, %f10961};
	wmma.load.b.sync.aligned.col.m16n16k16.shared.f16 	{%r9759, %r9760, %r9761, %r9762, %r9763, %r9764, %r9765, %r9766}, [%r348], %r155;
	wmma.mma.sync.aligned.row.col.m16n16k16.f32.f32 {%f11026, %f11027, %f11028, %f11029, %f11030, %f11031, %f11032, %f11033}, {%r9735, %r9736, %r9737, %r9738, %r9739, %r9740, %r9741, %r9742}, {%r9759, %r9760, %r9761, %r9762, %r9763, %r9764, %r9765, %r9766}, {%f10962, %f10963, %f10964, %f10965, %f10966, %f10967, %f10968, %f10969};
	wmma.load.b.sync.aligned.col.m16n16k16.shared.f16 	{%r9767, %r9768, %r9769, %r9770, %r9771, %r9772, %r9773, %r9774}, [%r357], %r155;
	wmma.mma.sync.aligned.row.col.m16n16k16.f32.f32 {%f11034, %f11035, %f11036, %f11037, %f11038, %f11039, %f11040, %f11041}, {%r9735, %r9736, %r9737, %r9738, %r9739, %r9740, %r9741, %r9742}, {%r9767, %r9768, %r9769, %r9770, %r9771, %r9772, %r9773, %r9774}, {%f10970, %f10971, %f10972, %f10973, %f10974, %f10975, %f10976, %f10977};
	wmma.load.a.sync.aligned.row.m16n16k16.shared.f16 	{%r9775, %r9776, %r9777, %r9778, %r9779, %r9780, %r9781, %r9782}, [%r366], %r155;
	wmma.mma.sync.aligned.row.col.m16n16k16.f32.f32 {%f11042, %f11043, %f11044, %f11045, %f11046, %f11047, %f11048, %f11049}, {%r9775, %r9776, %r9777, %r9778, %r9779, %r9780, %r9781, %r9782}, {%r9743, %r9744, %r9745, %r9746, %r9747, %r9748, %r9749, %r9750}, {%f10978, %f10979, %f10980, %f10981, %f10982, %f10983, %f10984, %f10985};
	wmma.mma.sync.aligned.row.col.m16n16k16.f32.f32 {%f11050, %f11051, %f11052, %f11053, %f11054, %f11055, %f11056, %f11057}, {%r9775, %r9776, %r9777, %r9778, %r9779, %r9780, %r9781, %r9782}, {%r9751, %r9752, %r9753, %r9754, %r9755, %r9756, %r9757, %r9758}, {%f10986, %f10987, %f10988, %f10989, %f10990, %f10991, %f10992, %f10993};
	wmma.mma.sync.aligned.row.col.m16n16k16.f32.f32 {%f11058, %f11059, %f11060, %f11061, %f11062, %f11063, %f11064, %f11065}, {%r9775, %r9776, %r9777, %r9778, %r9779, %r9780, %r9781, %r9782}, {%r9759, %r9760, %r9761, %r9762, %r9763, %r9764, %r9765, %r9766}, {%f10994, %f10995, %f10996, %f10997, %f10998, %f10999, %f11000, %f11001};
	wmma.mma.sync.aligned.row.col.m16n16k16.f32.f32 {%f11066, %f11067, %f11068, %f11069, %f11070, %f11071, %f11072, %f11073}, {%r9775, %r9776, %r9777, %r9778, %r9779, %r9780, %r9781, %r9782}, {%r9767, %r9768, %r9769, %r9770, %r9771, %r9772, %r9773, %r9774}, {%f11002, %f11003, %f11004, %f11005, %f11006, %f11007, %f11008, %f11009};
	bar.sync 	0;
	ld.global.v4.u32 	{%r9783, %r9784, %r9785, %r9786}, [%rd24+5504];
	st.shared.v4.u32 	[%r9], {%r9783, %r9784, %r9785, %r9786};
	ld.global.v4.u32 	{%r9787, %r9788, %r9789, %r9790}, [%rd24+38272];
	st.shared.v4.u32 	[%r9+640], {%r9787, %r9788, %r9789, %r9790};
	ld.global.v4.u32 	{%r9791, %r9792, %r9793, %r9794}, [%rd24+71040];
	st.shared.v4.u32 	[%r9+1280], {%r9791, %r9792, %r9793, %r9794};
	ld.global.v4.u32 	{%r9795, %r9796, %r9797, %r9798}, [%rd24+103808];
	st.shared.v4.u32 	[%r9+1920], {%r9795, %r9796, %r9797, %r9798};
	ld.global.v4.u32 	{%r9799, %r9800, %r9801, %r9802}, [%rd24+136576];
	st.shared.v4.u32 	[%r9+2560], {%r9799, %r9800, %r9801, %r9802};
	ld.global.v4.u32 	{%r9803, %r9804, %r9805, %r9806}, [%rd24+169344];
	st.shared.v4.u32 	[%r9+3200], {%r9803, %r9804, %r9805, %r9806};
	ld.global.v4.u32 	{%r9807, %r9808, %r9809, %r9810}, [%rd24+202112];
	st.shared.v4.u32 	[%r9+3840], {%r9807, %r9808, %r9809, %r9810};
	ld.global.v4.u32 	{%r9811, %r9812, %r9813, %r9814}, [%rd24+234880];
	st.shared.v4.u32 	[%r9+4480], {%r9811, %r9812, %r9813, %r9814};
	bar.sync 	0;
	wmma.load.a.sync.aligned.row.m16n16k16.shared.f16 	{%r9815, %r9816, %r9817, %r9818, %r9819, %r9820, %r9821, %r9822}, [%r10], %r155;
	wmma.load.b.sync.aligned.col.m16n16k16.shared.f16 	{%r9823, %r9824, %r9825, %r9826, %r9827, %r9828, %r9829, %r9830}, [%r168], %r155;
	wmma.mma.sync.aligned.row.col.m16n16k16.f32.f32 {%f11074, %f11075, %f11076, %f11077, %f11078, %f11079, %f11080, %f11081}, {%r9815, %r9816, %r9817, %r9818, %r9819, %r9820, %r9821, %r9822}, {%r9823, %r9824, %r9825, %r9826, %r9827, %r9828, %r9829, %r9830}, {%f11010, %f11011, %f11012, %f11013, %f11014, %f11015, %f11016, %f11017};
	wmma.load.b.sync.aligned.col.m16n16k16.shared.f16 	{%r9831, %r9832, %r9833, %r9834, %r9835, %r9836, %r9837, %r9838}, [%r177], %r155;
	wmma.mma.sync.aligned.row.col.m16n16k16.f32.f32 {%f11082, %f11083, %f11084, %f11085, %f11086, %f11087, %f11088, %f11089}, {%r9815, %r9816, %r9817, %r9818, %r9819, %r9820, %r9821, %r9822}, {%r9831, %r9832, %r9833, %r9834, %r9835, %r9836, %r9837, %r9838}, {%f11018, %f11019, %f11020, %f11021, %f11022, %f11023, %f11024, %f11025};
	wmma.load.b.sync.aligned.col.m16n16k16.shared.f16 	{%r9839, %r9840, %r9841, %r9842, %r9843, %r9844, %r9845, %r9846}, [%r186], %r155;
	wmma.mma.sync.aligned.row.col.m16n16k16.f32.f32 {%f11090, %f11091, %f11092, %f11093, %f11094, %f11095, %f11096, %f11097}, {%r9815, %r9816, %r9817, %r9818, %r9819, %r9820, %r9821, %r9822}, {%r9839, %r9840, %r9841, %r9842, %r9843, %r9844, %r9845, %r9846}, {%f11026, %f11027, %f11028, %f11029, %f11030, %f11031, %f11032, %f11033};
	wmma.load.b.sync.aligned.col.m16n16k16.shared.f16 	{%r9847, %r9848, %r9849, %r9850, %r9851, %r9852, %r9853, %r9854}, [%r195], %r155;
	wmma.mma.sync.aligned.row.col.m16n16k16.f32.f32 {%f11098, %f11099, %f11100, %f11101, %f11102, %f11103, %f11104, %f11105}, {%r9815, %r9816, %r9817, %r9818, %r9819, %r9820, %r9821, %r9822}, {%r9847, %r9848, %r9849, %r9850, %r9851, %r9852, %r9853, %r9854}, {%f11034, %f11035, %f11036, %f11037, %f11038, %f11039, %f11040, %f11041};
	wmma.load.a.sync.aligned.row.m16n16k16.shared.f16 	{%r9855, %r9856, %r9857, %r9858, %r9859, %r9860, %r9861, %r9862}, [%r204], %r155;
	wmma.mma.sync.aligned.row.col.m16n16k16.f32.f32 {%f11106, %f11107, %f11108, %f11109, %f11110, %f11111, %f11112, %f11113}, {%r9855, %r9856, %r9857, %r9858, %r9859, %r9860, %r9861, %r9862}, {%r9823, %r9824, %r9825, %r9826, %r9827, %r9828, %r9829, %r9830}, {%f11042, %f11043, %f11044, %f11045, %f11046, %f11047, %f11048, %f11049};
	wmma.mma.sync.aligned.row.col.m16n16k16.f32.f32 {%f11114, %f11115, %f11116, %f11117, %f11118, %f11119, %f11120, %f11121}, {%r9855, %r9856, %r9857, %r9858, %r9859, %r9860, %r9861, %r9862}, {%r9831, %r9832, %r9833, %r9834, %r9835, %r9836, %r9837, %r9838}, {%f11050, %f11051, %f11052, %f11053, %f11054, %f11055, %f11056, %f11057};
	wmma.mma.sync.aligned.row.col.m16n16k16.f32.f32 {%f11122, %f11123, %f11124, %f11125, %f11126, %f11127, %f11128, %f11129}, {%r9855, %r9856, %r9857, %r9858, %r9859, %r9860, %r9861, %r9862}, {%r9839, %r9840, %r9841, %r9842, %r9843, %r9844, %r9845, %r9846}, {%f11058, %f11059, %f11060, %f11061, %f11062, %f11063, %f11064, %f11065};
	wmma.mma.sync.aligned.row.col.m16n16k16.f32.f32 {%f11130, %f11131, %f11132, %f11133, %f11134, %f11135, %f11136, %f11137}, {%r9855, %r9856, %r9857, %r9858, %r9859, %r9860, %r9861, %r9862}, {%r9847, %r9848, %r9849, %r9850, %r9851, %r9852, %r9853, %r9854}, {%f11066, %f11067, %f11068, %f11069, %f11070, %f11071, %f11072, %f11073};
	wmma.load.a.sync.aligned.row.m16n16k16.shared.f16 	{%r9863, %r9864, %r9865, %r9866, %r9867, %r9868, %r9869, %r9870}, [%r213], %r155;
	wmma.load.b.sync.aligned.col.m16n16k16.shared.f16 	{%r9871, %r9872, %r9873, %r9874, %r9875, %r9876, %r9877, %r9878}, [%r222], %r155;
	wmma.mma.sync.aligned.row.col.m16n16k16.f32.f32 {%f11138, %f11139, %f11140, %f11141, %f11142, %f11143, %f11144, %f11145}, {%r9863, %r9864, %r9865, %r9866, %r9867, %r9868, %r9869, %r9870}, {%r9871, %r9872, %r9873, %r9874, %r9875, %r9876, %r9877, %r9878}, {%f11074, %f11075, %f11076, %f11077, %f11078, %f11079, %f11080, %f11081};
	wmma.load.b.sync.aligned.col.m16n16k16.shared.f16 	{%r9879, %r9880, %r9881, %r9882, %r9883, %r9884, %r9885, %r9886}, [%r231], %r155;
	wmma.mma.sync.aligned.row.col.m16n16k16.f32.f32 {%f11146, %f11147, %f11148, %f11149, %f11150, %f11151, %f11152, %f11153}, {%r9863, %r9864, %r9865, %r9866, %r9867, %r9868, %r9869, %r9870}, {%r9879, %r9880, %r9881, %r9882, %r9883, %r9884, %r9885, %r9886}, {%f11082, %f11083, %f11084, %f11085, %f11086, %f11087, %f11088, %f11089};
	wmma.load.b.sync.aligned.col.m16n16k16.shared.f16 	{%r9887, %r9888, %r9889, %r9890, %r9891, %r9892, %r9893, %r9894}, [%r240], %r155;
	wmma.mma.sync.aligned.row.col.m16n16k16.f32.f32 {%f11154, %f11155, %f11156, %f11157, %f11158, %f11159, %f11160, %f11161}, {%r9863, %r9864, %r9865, %r9866, %r9867, %r9868, %r9869, %r9870}, {%r9887, %r9888, %r9889, %r9890, %r9891, %r9892, %r9893, %r9894}, {%f11090, %f11091, %f11092, %f11093, %f11094, %f11095, %f11096, %f11097};
	wmma.load.b.sync.aligned.col.m16n16k16.shared.f16 	{%r9895, %r9896, %r9897, %r9898, %r9899, %r9900, %r9901, %r9902}, [%r249], %r155;
	wmma.mma.sync.aligned.row.col.m16n16k16.f32.f32 {%f11162, %f11163, %f11164, %f11165, %f11166, %f11167, %f11168, %f11169}, {%r9863, %r9864, %r9865, %r9866, %r9867, %r9868, %r9869, %r9870}, {%r9895, %r9896, %r9897, %r9898, %r9899, %r9900, %r9901, %r9902}, {%f11098, %f11099, %f11100, %f11101, %f11102, %f11103, %f11104, %f11105};
	wmma.load.a.sync.aligned.row.m16n16k16.shared.f16 	{%r9903, %r9904, %r9905, %r9906, %r9907, %r9908, %r9909, %r9910}, [%r258], %r155;
	wmma.mma.sync.aligned.row.col.m16n16k16.f32.f32 {%f11170, %f11171, %f11172, %f11173, %f11174, %f11175, %f11176, %f11177}, {%r9903, %r9904, %r9905, %r9906, %r9907, %r9908, %r9909, %r9910}, {%r9871, %r9872, %r9873, %r9874, %r9875, %r9876, %r9877, %r9878}, {%f11106, %f11107, %f11108, %f11109, %f11110, %f11111, %f11112, %f11113};
	wmma.mma.sync.aligned.row.col.m16n16k16.f32.f32 {%f11178, %f11179, %f11180, %f11181, %f11182, %f11183, %f11184, %f11185}, {%r9903, %r9904, %r9905, %r9906, %r9907, %r9908, %r9909, %r9910}, {%r9879, %r9880, %r9881, %r9882, %r9883, %r9884, %r9885, %r9886}, {%f11114, %f11115, %f11116, %f11117, %f11118, %f11119, %f11120, %f11121};
	wmma.mma.sync.aligned.row.col.m16n16k16.f32.f32 {%f11186, %f11187, %f11188, %f11189, %f11190, %f11191, %f11192, %f11193}, {%r9903, %r9904, %r9905, %r9906, %r9907, %r9908, %r9909, %r9910}, {%r9887, %r9888, %r9889, %r9890, %r9891, %r9892, %r9893, %r9894}, {%f11122, %f11123, %f11124, %f11125, %f11126, %f11127, %f11128, %f11129};
	wmma.mma.sync.aligned.row.col.m16n16k16.f32.f32 {%f11194, %f11195, %f11196, %f11197, %f11198, %f11199, %f11200, %f11201}, {%r9903, %r9904, %r9905, %r9906, %r9907, %r9908, %r9909, %r9910}, {%r9895, %r9896, %r9897, %r9898, %r9899, %r9900, %r9901, %r9902}, {%f11130, %f11131, %f11132, %f11133, %f11134, %f11135, %f11136, %f11137};
	wmma.load.a.sync.aligned.row.m16n16k16.shared.f16 	{%r9911, %r9912, %r9913, %r9914, %r9915, %r9916, %r9917, %r9918}, [%r267], %r155;
	wmma.load.b.sync.aligned.col.m16n16k16.shared.f16 	{%r9919, %r9920, %r9921, %r9922, %r9923, %r9924, %r9925, %r9926}, [%r276], %r155;
	wmma.mma.sync.aligned.row.col.m16n16k16.f32.f32 {%f11202, %f11203, %f11204, %f11205, %f11206, %f11207, %f11208, %f11209}, {%r9911, %r9912, %r9913, %r9914, %r9915, %r9916, %r9917, %r9918}, {%r9919, %r9920, %r9921, %r9922, %r9923, %r9924, %r9925, %r9926}, {%f11138, %f11139, %f11140, %f11141, %f11142, %f11143, %f11144, %f11145};
	wmma.load.b.sync.aligned.col.m16n16k16.shared.f16 	{%r9927, %r9928, %r9929, %r9930, %r9931, %r9932, %r9933, %r9934}, [%r285], %r155;
	wmma.mma.sync.aligned.row.col.m16n16k16.f32.f32 {%f11210, %f11211, %f11212, %f11213, %f11214, %f11215, %f11216, %f11217}, {%r9911, %r9912, %r9913, %r9914, %r9915, %r9916, %r9917, %r9918}, {%r9927, %r9928, %r9929, %r9930, %r9931, %r9932, %r9933, %r9934}, {%f11146, %f11147, %f11148, %f11149, %f11150, %f11151, %f11152, %f11153};
	wmma.load.b.sync.aligned.col.m16n16k16.shared.f16 	{%r9935, %r9936, %r9937, %r9938, %r9939, %r9940, %r9941, %r9942}, [%r294], %r155;
	wmma.mma.sync.aligned.row.col.m16n16k16.f32.f32 {%f11218, %f11219, %f11220, %f11221, %f11222, %f11223, %f11224, %f11225}, {%r9911, %r9912, %r9913, %r9914, %r9915, %r9916, %r9917, %r9918}, {%r9935, %r9936, %r9937, %r9938, %r9939, %r9940, %r9941, %r9942}, {%f11154, %f11155, %f11156, %f11157, %f11158, %f11159, %f11160, %f11161};
	wmma.load.b.sync.aligned.col.m16n16k16.shared.f16 	{%r9943, %r9944, %r9945, %r9946, %r9947, %r9948, %r9949, %r9950}, [%r303], %r155;
	wmma.mma.sync.aligned.row.col.m16n16k16.f32.f32 {%f11226, %f11227, %f11228, %f11229, %f11230, %f11231, %f11232, %f11233}, {%r9911, %r9912, %r9913, %r9914, %r9915, %r9916, %r9917, %r9918}, {%r9943, %r9944, %r9945, %r9946, %r9947, %r9948, %r9949, %r9950}, {%f11162, %f11163, %f11164, %f11165, %f11166, %f11167, %f11168, %f11169};
	wmma.load.a.sync.aligned.row.m16n16k16.shared.f16 	{%r9951, %r9952, %r9953, %r9954, %r9955, %r9956, %r9957, %r9958}, [%r312], %r155;
	wmma.mma.sync.aligned.row.col.m16n16k16.f32.f32 {%f11234, %f11235, %f11236, %f11237, %f11238, %f11239, %f11240, %f11241}, {%r9951, %r9952, %r9953, %r9954, %r9955, %r9956, %r9957, %r9958}, {%r9919, %r9920, %r9921, %r9922, %r9923, %r9924, %r9925, %r9926}, {%f11170, %f11171, %f11172, %f11173, %f11174, %f11175, %f11176, %f11177};
	wmma.mma.sync.aligned.row.col.m16n16k16.f32.f32 {%f11242, %f11243, %f11244, %f11245, %f11246, %f11247, %f11248, %f11249}, {%r9951, %r9952, %r9953, %r9954, %r9955, %r9956, %r9957, %r9958}, {%r9927, %r9928, %r9929, %r9930, %r9931, %r9932, %r9933, %r9934}, {%f11178, %f11179, %f11180, %f11181, %f11182, %f11183, %f11184, %f11185};
	wmma.mma.sync.aligned.row.col.m16n16k16.f32.f32 {%f11250, %f11251, %f11252, %f11253, %f11254, %f11255, %f11256, %f11257}, {%r9951, %r9952, %r9953, %r9954, %r9955, %r9956, %r9957, %r9958}, {%r9935, %r9936, %r9937, %r9938, %r9939, %r9940, %r9941, %r9942}, {%f11186, %f11187, %f11188, %f11189, %f11190, %f11191, %f11192, %f11193};
	wmma.mma.sync.aligned.row.col.m16n16k16.f32.f32 {%f11258, %f11259, %f11260, %f11261, %f11262, %f11263, %f11264, %f11265}, {%r9951, %r9952, %r9953, %r9954, %r9955, %r9956, %r9957, %r9958}, {%r9943, %r9944, %r9945, %r9946, %r9947, %r9948, %r9949, %r9950}, {%f11194, %f11195, %f11196, %f11197, %f11198, %f11199, %f11200, %f11201};
	wmma.load.a.sync.aligned.row.m16n16k16.shared.f16 	{%r9959, %r9960, %r9961, %r9962, %r9963, %r9964, %r9965, %r9966}, [%r321], %r155;
	wmma.load.b.sync.aligned.col.m16n16k16.shared.f16 	{%r9967, %r9968, %r9969, %r9970, %r9971, %r9972, %r9973, %r9974}, [%r330], %r155;
	wmma.mma.sync.aligned.row.col.m16n16k16.f32.f32 {%f11266, %f11267, %f11268, %f11269, %f11270, %f11271, %f11272, %f11273}, {%r9959, %r9960, %r9961, %r9962, %r9963, %r9964, %r9965, %r9966}, {%r9967, %r9968, %r9969, %r9970, %r9971, %r9972, %r9973, %r9974}, {%f11202, %f11203, %f11204, %f11205, %f11206, %f11207, %f11208, %f11209};
	wmma.load.b.sync.aligned.col.m16n16k16.shared.f16 	{%r9975, %r9976, %r9977, %r9978, %r9979, %r9980, %r9981, %r9982}, [%r339], %r155;
	wmma.mma.sync.aligned.row.col.m16n16k16.f32.f32 {%f11274, %f11275, %f11276, %f11277, %f11278, %f11279, %f11280, %f11281}, {%r9959, %r9960, %r9961, %r9962, %r9963, %r9964, %r9965, %r9966}, {%r9975, %r9976, %r9977, %r9978, %r9979, %r9980, %r9981, %r9982}, {%f11210, %f11211, %f11212, %f11213, %f11214, %f11215, %f11216, %f11217};
	wmma.load.b.sync.aligned.col.m16n16k16.shared.f16 	{%r9983, %r9984, %r9985, %r9986, %r9987, %r9988, %r9989, %r9990}, [%r348], %r155;
	wmma.mma.sync.aligned.row.col.m16n16k16.f32.f32 {%f11282, %f11283, %f11284, %f11285, %f11286, %f11287, %f11288, %f11289}, {%r9959, %r9960, %r9961, %r9962, %r9963, %r9964, %r9965, %r9966}, {%r9983, %r9984, %r9985, %r9986, %r9987, %r9988, %r9989, %r9990}, {%f11218, %f11219, %f11220, %f11221, %f11222, %f11223, %f11224, %f11225};
	wmma.load.b.sync.aligned.col.m16n16k16.shared.f16 	{%r9991, %r9992, %r9993, %r9994, %r9995, %r9996, %r9997, %r9998}, [%r357], %r155;
	wmma.mma.sync.aligned.row.col.m16n16k16.f32.f32 {%f11290, %f11291, %f11292, %f11293, %f11294, %f11295, %f11296, %f11297}, {%r9959, %r9960, %r9961, %r9962, %r9963, %r9964, %r9965, %r9966}, {%r9991, %r9992, %r9993, %r9994, %r9995, %r9996, %r9997, %r9998}, {%f11226, %f11227, %f11228, %f11229, %f11230, %f11231, %f11232, %f11233};
	wmma.load.a.sync.aligned.row.m16n16k16.shared.f16 	{%r9999, %r10000, %r10001, %r10002, %r10003, %r10004, %r10005, %r10006}, [%r366], %r155;
	wmma.mma.sync.aligned.row.col.m16n16k16.f32.f32 {%f11298, %f11299, %f11300, %f11301, %f11302, %f11303, %f11304, %f11305}, {%r9999, %r10000, %r10001, %r10002, %r10003, %r10004, %r10005, %r10006}, {%r9967, %r9968, %r9969, %r9970, %r9971, %r9972, %r9973, %r9974}, {%f11234, %f11235, %f11236, %f11237, %f11238, %f11239, %f11240, %f11241};
	wmma.mma.sync.aligned.row.col.m16n16k16.f32.f32 {%f11306, %f11307, %f11308, %f11309, %f11310, %f11311, %f11312, %f11313}, {%r9999, %r10000, %r10001, %r10002, %r10003, %r10004, %r10005, %r10006}, {%r9975, %r9976, %r9977, %r9978, %r9979, %r9980, %r9981, %r9982}, {%f11242, %f11243, %f11244, %f11245, %f11246, %f11247, %f11248, %f11249};
	wmma.mma.sync.aligned.row.col.m16n16k16.f32.f32 {%f11314, %f11315, %f11316, %f11317, %f11318, %f11319, %f11320, %f11321}, {%r9999, %r10000, %r10001, %r10002, %r10003, %r10004, %r10005, %r10006}, {%r9983, %r9984, %r9985, %r9986, %r9987, %r9988, %r9989, %r9990}, {%f11250, %f11251, %f11252, %f11253, %f11254, %f11255, %f11256, %f11257};
	wmma.mma.sync.aligned.row.col.m16n16k16.f32.f32 {%f11322, %f11323, %f11324, %f11325, %f11326, %f11327, %f11328, %f11329}, {%r9999, %r10000, %r10001, %r10002, %r10003, %r10004, %r10005, %r10006}, {%r9991, %r9992, %r9993, %r9994, %r9995, %r9996, %r9997, %r9998}, {%f11258, %f11259, %f11260, %f11261, %f11262, %f11263, %f11264, %f11265};
	bar.sync 	0;
	ld.global.v4.u32 	{%r10007, %r10008, %r10009, %r10010}, [%rd24+5632];
	st.shared.v4.u32 	[%r9], {%r10007, %r10008, %r10009, %r10010};
	ld.global.v4.u32 	{%r10011, %r10012, %r10013, %r10014}, [%rd24+38400];
	st.shared.v4.u32 	[%r9+640], {%r10011, %r10012, %r10013, %r10014};
	ld.global.v4.u32 	{%r10015, %r10016, %r10017, %r10018}, [%rd24+71168];
	st.shared.v4.u32 	[%r9+1280], {%r10015, %r10016, %r10017, %r10018};
	ld.global.v4.u32 	{%r10019, %r10020, %r10021, %r10022}, [%rd24+103936];
	st.shared.v4.u32 	[%r9+1920], {%r10019, %r10020, %r10021, %r10022};
	ld.global.v4.u32 	{%r10023, %r10024, %r10025, %r10026}, [%rd24+136704];
	st.shared.v4.u32 	[%r9+2560], {%r10023, %r10024, %r10025, %r10026};
	ld.global.v4.u32 	{%r10027, %r10028, %r10029, %r10030}, [%rd24+169472];
	st.shared.v4.u32 	[%r9+3200], {%r10027, %r10028, %r10029, %r10030};
	ld.global.v4.u32 	{%r10031, %r10032, %r10033, %r10034}, [%rd24+202240];
	st.shared.v4.u32 	[%r9+3840], {%r10031, %r10032, %r10033, %r10034};
	ld.global.v4.u32 	{%r10035, %r10036, %r10037, %r10038}, [%rd24+235008];
	st.shared.v4.u32 	[%r9+4480], {%r10035, %r10036, %r10037, %r10038};
	bar.sync 	0;
	wmma.load.a.sync.aligned.row.m16n16k16.shared.f16 	{%r10039, %r10040, %r10041, %r10042, %r10043, %r10044, %r10045, %r10046}, [%r10], %r155;
	wmma.load.b.sync.aligned.col.m16n16k16.shared.f16 	{%r10047, %r10048, %r10049, %r10050, %r10051, %r10052, %r10053, %r10054}, [%r168], %r155;
	wmma.mma.sync.aligned.row.col.m16n16k16.f32.f32 {%f11330, %f11331, %f11332, %f11333, %f11334, %f11335, %f11336, %f11337}, {%r10039, %r10040, %r10041, %r10042, %r10043, %r10044, %r10045, %r10046}, {%r10047, %r10048, %r10049, %r10050, %r10051, %r10052, %r10053, %r10054}, {%f11266, %f11267, %f11268, %f11269, %f11270, %f11271, %f11272, %f11273};
	wmma.load.b.sync.aligned.col.m16n16k16.shared.f16 	{%r10055, %r10056, %r10057, %r10058, %r10059, %r10060, %r10061, %r10062}, [%r177], %r155;
	wmma.mma.sync.aligned.row.col.m16n16k16.f32.f32 {%f11338, %f11339, %f11340, %f11341, %f11342, %f11343, %f11344, %f11345}, {%r10039, %r10040, %r10041, %r10042, %r10043, %r10044, %r10045, %r10046}, {%r10055, %r10056, %r10057, %r10058, %r10059, %r10060, %r10061, %r10062}, {%f11274, %f11275, %f11276, %f11277, %f11278, %f11279, %f11280, %f11281};
	wmma.load.b.sync.aligned.col.m16n16k16.shared.f16 	{%r10063, %r10064, %r10065, %r10066, %r10067, %r10068, %r10069, %r10070}, [%r186], %r155;
	wmma.mma.sync.aligned.row.col.m16n16k16.f32.f32 {%f11346, %f11347, %f11348, %f11349, %f11350, %f11351, %f11352, %f11353}, {%r10039, %r10040, %r10041, %r10042, %r10043, %r10044, %r10045, %r10046}, {%r10063, %r10064, %r10065, %r10066, %r10067, %r10068, %r10069, %r10070}, {%f11282, %f11283, %f11284, %f11285, %f11286, %f11287, %f11288, %f11289};
	wmma.load.b.sync.aligned.col.m16n16k16.shared.f16 	{%r10071, %r10072, %r10073, %r10074, %r10075, %r10076, %r10077, %r10078}, [%r195], %r155;
	wmma.mma.sync.aligned.row.col.m16n16k16.f32.f32 {%f11354, %f11355, %f11356, %f11357, %f11358, %f11359, %f11360, %f11361}, {%r10039, %r10040, %r10041, %r10042, %r10043, %r10044, %r10045, %r10046}, {%r10071, %r10072, %r10073, %r10074, %r10075, %r10076, %r10077, %r10078}, {%f11290, %f11291, %f11292, %f11293, %f11294, %f11295, %f11296, %f11297};
	wmma.load.a.sync.aligned.row.m16n16k16.shared.f16 	{%r10079, %r10080, %r10081, %r10082, %r10083, %r10084, %r10085, %r10086}, [%r204], %r155;
	wmma.mma.sync.aligned.row.col.m16n16k16.f32.f32 {%f11362, %f11363, %f11364, %f11365, %f11366, %f11367, %f11368, %f11369}, {%r10079, %r10080, %r10081, %r10082, %r10083, %r10084, %r10085, %r10086}, {%r10047, %r10048, %r10049, %r10050, %r10051, %r10052, %r10053, %r10054}, {%f11298, %f11299, %f11300, %f11301, %f11302, %f11303, %f11304, %f11305};
	wmma.mma.sync.aligned.row.col.m16n16k16.f32.f32 {%f11370, %f11371, %f11372, %f11373, %f11374, %f11375, %f11376, %f11377}, {%r10079, %r10080, %r10081, %r10082, %r10083, %r10084, %r10085, %r10086}, {%r10055, %r10056, %r10057, %r10058, %r10059, %r10060, %r10061, %r10062}, {%f11306, %f11307, %f11308, %f11309, %f11310, %f11311, %f11312, %f11313};
	wmma.mma.sync.aligned.row.col.m16n16k16.f32.f32 {%f11378, %f11379, %f11380, %f11381, %f11382, %f11383, %f11384, %f11385}, {%r10079, %r10080, %r10081, %r10082, %r10083, %r10084, %r10085, %r10086}, {%r10063, %r10064, %r10065, %r10066, %r10067, %r10068, %r10069, %r10070}, {%f11314, %f11315, %f11316, %f11317, %f11318, %f11319, %f11320, %f11321};
	wmma.mma.sync.aligned.row.col.m16n16k16.f32.f32 {%f11386, %f11387, %f11388, %f11389, %f11390, %f11391, %f11392, %f11393}, {%r10079, %r10080, %r10081, %r10082, %r10083, %r10084, %r10085, %r10086}, {%r10071, %r10072, %r10073, %r10074, %r10075, %r10076, %r10077, %r10078}, {%f11322, %f11323, %f11324, %f11325, %f11326, %f11327, %f11328, %f11329};
	wmma.load.a.sync.aligned.row.m16n16k16.shared.f16 	{%r10087, %r10088, %r10089, %r10090, %r10091, %r10092, %r10093, %r10094}, [%r213], %r155;
	wmma.load.b.sync.aligned.col.m16n16k16.shared.f16 	{%r10095, %r10096, %r10097, %r10098, %r10099, %r10100, %r10101, %r10102}, [%r222], %r155;
	wmma.mma.sync.aligned.row.col.m16n16k16.f32.f32 {%f11394, %f11395, %f11396, %f11397, %f11398, %f11399, %f11400, %f11401}, {%r10087, %r10088, %r10089, %r10090, %r10091, %r10092, %r10093, %r10094}, {%r10095, %r10096, %r10097, %r10098, %r10099, %r10100, %r10101, %r10102}, {%f11330, %f11331, %f11332, %f11333, %f11334, %f11335, %f11336, %f11337};
	wmma.load.b.sync.aligned.col.m16n16k16.shared.f16 	{%r10103, %r10104, %r10105, %r10106, %r10107, %r10108, %r10109, %r10110}, [%r231], %r155;
	wmma.mma.sync.aligned.row.col.m16n16k16.f32.f32 {%f11402, %f11403, %f11404, %f11405, %f11406, %f11407, %f11408, %f11409}, {%r10087, %r10088, %r10089, %r10090, %r10091, %r10092, %r10093, %r10094}, {%r10103, %r10104, %r10105, %r10106, %r10107, %r10108, %r10109, %r10110}, {%f11338, %f11339, %f11340, %f11341, %f11342, %f11343, %f11344, %f11345};
	wmma.load.b.sync.aligned.col.m16n16k16.shared.f16 	{%r10111, %r10112, %r10113, %r10114, %r10115, %r10116, %r10117, %r10118}, [%r240], %r155;
	wmma.mma.sync.aligned.row.col.m16n16k16.f32.f32 {%f11410, %f11411, %f11412, %f11413, %f11414, %f11415, %f11416, %f11417}, {%r10087, %r10088, %r10089, %r10090, %r10091, %r10092, %r10093, %r10094}, {%r10111, %r10112, %r10113, %r10114, %r10115, %r10116, %r10117, %r10118}, {%f11346, %f11347, %f11348, %f11349, %f11350, %f11351, %f11352, %f11353};
	wmma.load.b.sync.aligned.col.m16n16k16.shared.f16 	{%r10119, %r10120, %r10121, %r10122, %r10123, %r10124, %r10125, %r10126}, [%r249], %r155;
	wmma.mma.sync.aligned.row.col.m16n16k16.f32.f32 {%f11418, %f11419, %f11420, %f11421, %f11422, %f11423, %f11424, %f11425}, {%r10087, %r10088, %r10089, %r10090, %r10091, %r10092, %r10093, %r10094}, {%r10119, %r10120, %r10121, %r10122, %r10123, %r10124, %r10125, %r10126}, {%f11354, %f11355, %f11356, %f11357, %f11358, %f11359, %f11360, %f11361};
	wmma.load.a.sync.aligned.row.m16n16k16.shared.f16 	{%r10127, %r10128, %r10129, %r10130, %r10131, %r10132, %r10133, %r10134}, [%r258], %r155;
	wmma.mma.sync.aligned.row.col.m16n16k16.f32.f32 {%f11426, %f11427, %f11428, %f11429, %f11430, %f11431, %f11432, %f11433}, {%r10127, %r10128, %r10129, %r10130, %r10131, %r10132, %r10133, %r10134}, {%r10095, %r10096, %r10097, %r10098, %r10099, %r10100, %r10101, %r10102}, {%f11362, %f11363, %f11364, %f11365, %f11366, %f11367, %f11368, %f11369};
	wmma.mma.sync.aligned.row.col.m16n16k16.f32.f32 {%f11434, %f11435, %f11436, %f11437, %f11438, %f11439, %f11440, %f11441}, {%r10127, %r10128, %r10129, %r10130, %r10131, %r10132, %r10133, %r10134}, {%r10103, %r10104, %r10105, %r10106, %r10107, %r10108, %r10109, %r10110}, {%f11370, %f11371, %f11372, %f11373, %f11374, %f11375, %f11376, %f11377};
	wmma.mma.sync.aligned.row.col.m16n16k16.f32.f32 {%f11442, %f11443, %f11444, %f11445, %f11446, %f11447, %f11448, %f11449}, {%r10127, %r10128, %r10129, %r10130, %r10131, %r10132, %r10133, %r10134}, {%r10111, %r10112, %r10113, %r10114, %r10115, %r10116, %r10117, %r10118}, {%f11378, %f11379, %f11380, %f11381, %f11382, %f11383, %f11384, %f11385};
	wmma.mma.sync.aligned.row.col.m16n16k16.f32.f32 {%f11450, %f11451, %f11452, %f11453, %f11454, %f11455, %f11456, %f11457}, {%r10127, %r10128, %r10129, %r10130, %r10131, %r10132, %r10133, %r10134}, {%r10119, %r10120, %r10121, %r10122, %r10123, %r10124, %r10125, %r10126}, {%f11386, %f11387, %f11388, %f11389, %f11390, %f11391, %f11392, %f11393};
	wmma.load.a.sync.aligned.row.m16n16k16.shared.f16 	{%r10135, %r10136, %r10137, %r10138, %r10139, %r10140, %r10141, %r10142}, [%r267], %r155;
	wmma.load.b.sync.aligned.col.m16n16k16.shared.f16 	{%r10143, %r10144, %r10145, %r10146, %r10147, %r10148, %r10149, %r10150}, [%r276], %r155;
	wmma.mma.sync.aligned.row.col.m16n16k16.f32.f32 {%f11458, %f11459, %f11460, %f11461, %f11462, %f11463, %f11464, %f11465}, {%r10135, %r10136, %r10137, %r10138, %r10139, %r10140, %r10141, %r10142}, {%r10143, %r10144, %r10145, %r10146, %r10147, %r10148, %r10149, %r10150}, {%f11394, %f11395, %f11396, %f11397, %f11398, %f11399, %f11400, %f11401};
	wmma.load.b.sync.aligned.col.m16n16k16.shared.f16 	{%r10151, %r10152, %r10153, %r10154, %r10155, %r10156, %r10157, %r10158}, [%r285], %r155;
	wmma.mma.sync.aligned.row.col.m16n16k16.f32.f32 {%f11466, %f11467, %f11468, %f11469, %f11470, %f11471, %f11472, %f11473}, {%r10135, %r10136, %r10137, %r10138, %r10139, %r10140, %r10141, %r10142}, {%r10151, %r10152, %r10153, %r10154, %r10155, %r10156, %r10157, %r10158}, {%f11402, %f11403, %f11404, %f11405, %f11406, %f11407, %f11408, %f11409};
	wmma.load.b.sync.aligned.col.m16n16k16.shared.f16 	{%r10159, %r10160, %r10161, %r10162, %r10163, %r10164, %r10165, %r10166}, [%r294], %r155;
	wmma.mma.sync.aligned.row.col.m16n16k16.f32.f32 {%f11474, %f11475, %f11476, %f11477, %f11478, %f11479, %f11480, %f11481}, {%r10135, %r10136, %r10137, %r10138, %r10139, %r10140, %r10141, %r10142}, {%r10159, %r10160, %r10161, %r10162, %r10163, %r10164, %r10165, %r10166}, {%f11410, %f11411, %f11412, %f11413, %f11414, %f11415, %f11416, %f11417};
	wmma.load.b.sync.aligned.col.m16n16k16.shared.f16 	{%r10167, %r10168, %r10169, %r10170, %r10171, %r10172, %r10173, %r10174}, [%r303], %r155;
	wmma.mma.sync.aligned.row.col.m16n16k16.f32.f32 {%f11482, %f11483, %f11484, %f11485, %f11486, %f11487, %f11488, %f11489}, {%r10135, %r10136, %r10137, %r10138, %r10139, %r10140, %r10141, %r10142}, {%r10167, %r10168, %r10169, %r10170, %r10171, %r10172, %r10173, %r10174}, {%f11418, %f11419, %f11420, %f11421, %f11422, %f11423, %f11424, %f11425};
	wmma.load.a.sync.aligned.row.m16n16k16.shared.f16 	{%r10175, %r10176, %r10177, %r10178, %r10179, %r10180, %r10181, %r10182}, [%r312], %r155;
	wmma.mma.sync.aligned.row.col.m16n16k16.f32.f32 {%f11490, %f11491, %f11492, %f11493, %f11494, %f11495, %f11496, %f11497}, {%r10175, %r10176, %r10177, %r10178, %r10179, %r10180, %r10181, %r10182}, {%r10143, %r10144, %r10145, %r10146, %r10147, %r10148, %r10149, %r10150}, {%f11426, %f11427, %f11428, %f11429, %f11430, %f11431, %f11432, %f11433};
	wmma.mma.sync.aligned.row.col.m16n16k16.f32.f32 {%f11498, %f11499, %f11500, %f11501, %f11502, %f11503, %f11504, %f11505}, {%r10175, %r10176, %r10177, %r10178, %r10179, %r10180, %r10181, %r10182}, {%r10151, %r10152, %r10153, %r10154, %r10155, %r10156, %r10157, %r10158}, {%f11434, %f11435, %f11436, %f11437, %f11438, %f11439, %f11440, %f11441};
	wmma.mma.sync.aligned.row.col.m16n16k16.f32.f32 {%f11506, %f11507, %f11508, %f11509, %f11510, %f11511, %f11512, %f11513}, {%r10175, %r10176, %r10177, %r10178, %r10179, %r10180, %r10181, %r10182}, {%r10159, %r10160, %r10161, %r10162, %r10163, %r10164, %r10165, %r10166}, {%f11442, %f11443, %f11444, %f11445, %f11446, %f11447, %f11448, %f11449};
	wmma.mma.sync.aligned.row.col.m16n16k16.f32.f32 {%f11514, %f11515, %f11516, %f11517, %f11518, %f11519, %f11520, %f11521}, {%r10175, %r10176, %r10177, %r10178, %r10179, %r10180, %r10181, %r10182}, {%r10167, %r10168, %r10169, %r10170, %r10171, %r10172, %r10173, %r10174}, {%f11450, %f11451, %f11452, %f11453, %f11454, %f11455, %f11456, %f11457};
	wmma.load.a.sync.aligned.row.m16n16k16.shared.f16 	{%r10183, %r10184, %r10185, %r10186, %r10187, %r10188, %r10189, %r10190}, [%r321], %r155;
	wmma.load.b.sync.aligned.col.m16n16k16.shared.f16 	{%r10191, %r10192, %r10193, %r10194, %r10195, %r10196, %r10197, %r10198}, [%r330], %r155;
	wmma.mma.sync.aligned.row.col.m16n16k16.f32.f32 {%f11522, %f11523, %f11524, %f11525, %f11526, %f11527, %f11528, %f11529}, {%r10183, %r10184, %r10185, %r10186, %r10187, %r10188, %r10189, %r10190}, {%r10191, %r10192, %r10193, %r10194, %r10195, %r10196, %r10197, %r10198}, {%f11458, %f11459, %f11460, %f11461, %f11462, %f11463, %f11464, %f11465};
	wmma.load.b.sync.aligned.col.m16n16k16.shared.f16 	{%r10199, %r10200, %r10201, %r10202, %r10203, %r10204, %r10205, %r10206}, [%r339], %r155;
	wmma.mma.sync.aligned.row.col.m16n16k16.f32.f32 {%f11530, %f11531, %f11532, %f11533, %f11534, %f11535, %f11536, %f11537}, {%r10183, %r10184, %r10185, %r10186, %r10187, %r10188, %r10189, %r10190}, {%r10199, %r10200, %r10201, %r10202, %r10203, %r10204, %r10205, %r10206}, {%f11466, %f11467, %f11468, %f11469, %f11470, %f11471, %f11472, %f11473};
	wmma.load.b.sync.aligned.col.m16n16k16.shared.f16 	{%r10207, %r10208, %r10209, %r10210, %r10211, %r10212, %r10213, %r10214}, [%r348], %r155;
	wmma.mma.sync.aligned.row.col.m16n16k16.f32.f32 {%f11538, %f11539, %f11540, %f11541, %f11542, %f11543, %f11544, %f11545}, {%r10183, %r10184, %r10185, %r10186, %r10187, %r10188, %r10189, %r10190}, {%r10207, %r10208, %r10209, %r10210, %r10211, %r10212, %r10213, %r10214}, {%f11474, %f11475, %f11476, %f11477, %f11478, %f11479, %f11480, %f11481};
	wmma.load.b.sync.aligned.col.m16n16k16.shared.f16 	{%r10215, %r10216, %r10217, %r10218, %r10219, %r10220, %r10221, %r10222}, [%r357], %r155;
	wmma.mma.sync.aligned.row.col.m16n16k16.f32.f32 {%f11546, %f11547, %f11548, %f11549, %f11550, %f11551, %f11552, %f11553}, {%r10183, %r10184, %r10185, %r10186, %r10187, %r10188, %r10189, %r10190}, {%r10215, %r10216, %r10217, %r10218, %r10219, %r10220, %r10221, %r10222}, {%f11482, %f11483, %f11484, %f11485, %f11486, %f11487, %f11488, %f11489};
	wmma.load.a.sync.aligned.row.m16n16k16.shared.f16 	{%r10223, %r10224, %r10225, %r10226, %r10227, %r10228, %r10229, %r10230}, [%r366], %r155;
	wmma.mma.sync.aligned.row.col.m16n16k16.f32.f32 {%f11554, %f11555, %f11556, %f11557, %f11558, %f11559, %f11560, %f11561}, {%r10223, %r10224, %r10225, %r10226, %r10227, %r10228, %r10229, %r10230}, {%r10191, %r10192, %r10193, %r10194, %r10195, %r10196, %r10197, %r10198}, {%f11490, %f11491, %f11492, %f11493, %f11494, %f11495, %f11496, %f11497};
	wmma.mma.sync.aligned.row.col.m16n16k16.f32.f32 {%f11562, %f11563, %f11564, %f11565, %f11566, %f11567, %f11568, %f11569}, {%r10223, %r10224, %r10225, %r10226, %r10227, %r10228, %r10229, %r10230}, {%r10199, %r10200, %r10201, %r10202, %r10203, %r10204, %r10205, %r10206}, {%f11498, %f11499, %f11500, %f11501, %f11502, %f11503, %f11504, %f11505};
	wmma.mma.sync.aligned.row.col.m16n16k16.f32.f32 {%f11570, %f11571, %f11572, %f11573, %f11574, %f11575, %f11576, %f11577}, {%r10223, %r10224, %r10225, %r10226, %r10227, %r10228, %r10229, %r10230}, {%r10207, %r10208, %r10209, %r10210, %r10211, %r10212, %r10213, %r10214}, {%f11506, %f11507, %f11508, %f11509, %f11510, %f11511, %f11512, %f11513};
	wmma.mma.sync.aligned.row.col.m16n16k16.f32.f32 {%f11578, %f11579, %f11580, %f11581, %f11582, %f11583, %f11584, %f11585}, {%r10223, %r10224, %r10225, %r10226, %r10227, %r10228, %r10229, %r10230}, {%r10215, %r10216, %r10217, %r10218, %r10219, %r10220, %r10221, %r10222}, {%f11514, %f11515, %f11516, %f11517, %f11518, %f11519, %f11520, %f11521};
	bar.sync 	0;
	ld.global.v4.u32 	{%r10231, %r10232, %r10233, %r10234}, [%rd24+5760];
	st.shared.v4.u32 	[%r9], {%r10231, %r10232, %r10233, %r10234};
	ld.global.v4.u32 	{%r10235, %r10236, %r10237, %r10238}, [%rd24+38528];
	st.shared.v4.u32 	[%r9+640], {%r10235, %r10236, %r10237, %r10238};
	ld.global.v4.u32 	{%r10239, %r10240, %r10241, %r10242}, [%rd24+71296];
	st.shared.v4.u32 	[%r9+1280], {%r10239, %r10240, %r10241, %r10242};
	ld.global.v4.u32 	{%r10243, %r10244, %r10245, %r10246}, [%rd24+104064];
	st.shared.v4.u32 	[%r9+1920], {%r10243, %r10244, %r10245, %r10246};
	ld.global.v4.u32 	{%r10247, %r10248, %r10249, %r10250}, [%rd24+136832];
	st.shared.v4.u32 	[%r9+2560], {%r10247, %r10248, %r10249, %r10250};
	ld.global.v4.u32 	{%r10251, %r10252, %r10253, %r10254}, [%rd24+169600];
	st.shared.v4.u32 	[%r9+3200], {%r10251, %r10252, %r10253, %r10254};
	ld.global.v4.u32 	{%r10255, %r10256, %r10257, %r10258}, [%rd24+202368];
	st.shared.v4.u32 	[%r9+3840], {%r10255, %r10256, %r10257, %r10258};
	ld.global.v4.u32 	{%r10259, %r10260, %r10261, %r10262}, [%rd24+235136];
	st.shared.v4.u32 	[%r9+4480], {%r10259, %r10260, %r10261, %r10262};
	bar.sync 	0;
	wmma.load.a.sync.aligned.row.m16n16k16.shared.f16 	{%r10263, %r10264, %r10265, %r10266, %r10267, %r10268, %r10269, %r10270}, [%r10], %r155;
	wmma.load.b.sync.aligned.col.m16n16k16.shared.f16 	{%r10271, %r10272, %r10273, %r10274, %r10275, %r10276, %r10277, %r10278}, [%r168], %r155;
	wmma.mma.sync.aligned.row.col.m16n16k16.f32.f32 {%f11586, %f11587, %f11588, %f11589, %f11590, %f11591, %f11592, %f11593}, {%r10263, %r10264, %r10265, %r10266, %r10267, %r10268, %r10269, %r10270}, {%r10271, %r10272, %r10273, %r10274, %r10275, %r10276, %r10277, %r10278}, {%f11522, %f11523, %f11524, %f11525, %f11526, %f11527, %f11528, %f11529};
	wmma.load.b.sync.aligned.col.m16n16k16.shared.f16 	{%r10279, %r10280, %r10281, %r10282, %r10283, %r10284, %r10285, %r10286}, [%r177], %r155;
	wmma.mma.sync.aligned.row.col.m16n16k16.f32.f32 {%f11594, %f11595, %f11596, %f11597, %f11598, %f11599, %f11600, %f11601}, {%r10263, %r10264, %r10265, %r10266, %r10267, %r10268, %r10269, %r10270}, {%r10279, %r10280, %r10281, %r10282, %r10283, %r10284, %r10285, %r10286}, {%f11530, %f11531, %f11532, %f11533, %f11534, %f11535, %f11536, %f11537};
	wmma.load.b.sync.aligned.col.m16n16k16.shared.f16 	{%r10287, %r10288, %r10289, %r10290, %r10291, %r10292, %r10293, %r10294}, [%r186], %r155;
	wmma.mma.sync.aligned.row.col.m16n16k16.f32.f32 {%f11602, %f11603, %f11604, %f11605, %f11606, %f11607, %f11608, %f11609}, {%r10263, %r10264, %r10265, %r10266, %r10267, %r10268, %r10269, %r10270}, {%r10287, %r10288, %r10289, %r10290, %r10291, %r10292, %r10293, %r10294}, {%f11538, %f11539, %f11540, %f11541, %f11542, %f11543, %f11544, %f11545};
	wmma.load.b.sync.aligned.col.m16n16k16.shared.f16 	{%r10295, %r10296, %r10297, %r10298, %r10299, %r10300, %r10301, %r10302}, [%r195], %r155;
	wmma.mma.sync.aligned.row.col.m16n16k16.f32.f32 {%f11610, %f11611, %f11612, %f11613, %f11614, %f11615, %f11616, %f11617}, {%r10263, %r10264, %r10265, %r10266, %r10267, %r10268, %r10269, %r10270}, {%r10295, %r10296, %r10297, %r10298, %r10299, %r10300, %r10301, %r10302}, {%f11546, %f11547, %f11548, %f11549, %f11550, %f11551, %f11552, %f11553};
	wmma.load.a.sync.aligned.row.m16n16k16.shared.f16 	{%r10303, %r10304, %r10305, %r10306, %r10307, %r10308, %r10309, %r10310}, [%r204], %r155;
	wmma.mma.sync.aligned.row.col.m16n16k16.f32.f32 {%f11618, %f11619, %f11620, %f11621, %f11622, %f11623, %f11624, %f11625}, {%r10303, %r10304, %r10305, %r10306, %r10307, %r10308, %r10309, %r10310}, {%r10271, %r10272, %r10273, %r10274, %r10275, %r10276, %r10277, %r10278}, {%f11554, %f11555, %f11556, %f11557, %f11558, %f11559, %f11560, %f11561};
	wmma.mma.sync.aligned.row.col.m16n16k16.f32.f32 {%f11626, %f11627, %f11628, %f11629, %f11630, %f11631, %f11632, %f11633}, {%r10303, %r10304, %r10305, %r10306, %r10307, %r10308, %r10309, %r10310}, {%r10279, %r10280, %r10281, %r10282, %r10283, %r10284, %r10285, %r10286}, {%f11562, %f11563, %f11564, %f11565, %f11566, %f11567, %f11568, %f11569};
	wmma.mma.sync.aligned.row.col.m16n16k16.f32.f32 {%f11634, %f11635, %f11636, %f11637, %f11638, %f11639, %f11640, %f11641}, {%r10303, %r10304, %r10305, %r10306, %r10307, %r10308, %r10309, %r10310}, {%r10287, %r10288, %r10289, %r10290, %r10291, %r10292, %r10293, %r10294}, {%f11570, %f11571, %f11572, %f11573, %f11574, %f11575, %f11576, %f11577};
	wmma.mma.sync.aligned.row.col.m16n16k16.f32.f32 {%f11642, %f11643, %f11644, %f11645, %f11646, %f11647, %f11648, %f11649}, {%r10303, %r10304, %r10305, %r10306, %r10307, %r10308, %r10309, %r10310}, {%r10295, %r10296, %r10297, %r10298, %r10299, %r10300, %r10301, %r10302}, {%f11578, %f11579, %f11580, %f11581, %f11582, %f11583, %f11584, %f11585};
	wmma.load.a.sync.aligned.row.m16n16k16.shared.f16 	{%r10311, %r10312, %r10313, %r10314, %r10315, %r10316, %r10317, %r10318}, [%r213], %r155;
	wmma.load.b.sync.aligned.col.m16n16k16.shared.f16 	{%r10319, %r10320, %r10321, %r10322, %r10323, %r10324, %r10325, %r10326}, [%r222], %r155;
	wmma.mma.sync.aligned.row.col.m16n16k16.f32.f32 {%f11650, %f11651, %f11652, %f11653, %f11654, %f11655, %f11656, %f11657}, {%r10311, %r10312, %r10313, %r10314, %r10315, %r10316, %r10317, %r10318}, {%r10319, %r10320, %r10321, %r10322, %r10323, %r10324, %r10325, %r10326}, {%f11586, %f11587, %f11588, %f11589, %f11590, %f11591, %f11592, %f11593};
	wmma.load.b.sync.aligned.col.m16n16k16.shared.f16 	{%r10327, %r10328, %r10329, %r10330, %r10331, %r10332, %r10333, %r10334}, [%r231], %r155;
	wmma.mma.sync.aligned.row.col.m16n16k16.f32.f32 {%f11658, %f11659, %f11660, %f11661, %f11662, %f11663, %f11664, %f11665}, {%r10311, %r10312, %r10313, %r10314, %r10315, %r10316, %r10317, %r10318}, {%r10327, %r10328, %r10329, %r10330, %r10331, %r10332, %r10333, %r10334}, {%f11594, %f11595, %f11596, %f11597, %f11598, %f11599, %f11600, %f11601};
	wmma.load.b.sync.aligned.col.m16n16k16.shared.f16 	{%r10335, %r10336, %r10337, %r10338, %r10339, %r10340, %r10341, %r10342}, [%r240], %r155;
	wmma.mma.sync.aligned.row.col.m16n16k16.f32.f32 {%f11666, %f11667, %f11668, %f11669, %f11670, %f11671, %f11672, %f11673}, {%r10311, %r10312, %r10313, %r10314, %r10315, %r10316, %r10317, %r10318}, {%r10335, %r10336, %r10337, %r10338, %r10339, %r10340, %r10341, %r10342}, {%f11602, %f11603, %f11604, %f11605, %f11606, %f11607, %f11608, %f11609};
	wmma.load.b.sync.aligned.col.m16n16k16.shared.f16 	{%r10343, %r10344, %r10345, %r10346, %r10347, %r10348, %r10349, %r10350}, [%r249], %r155;
	wmma.mma.sync.aligned.row.col.m16n16k16.f32.f32 {%f11674, %f11675, %f11676, %f11677, %f11678, %f11679, %f11680, %f11681}, {%r10311, %r10312, %r10313, %r10314, %r10315, %r10316, %r10317, %r10318}, {%r10343, %r10344, %r10345, %r10346, %r10347, %r10348, %r10349, %r10350}, {%f11610, %f11611, %f11612, %f11613, %f11614, %f11615, %f11616, %f11617};
	wmma.load.a.sync.aligned.row.m16n16k16.shared.f16 	{%r10351, %r10352, %r10353, %r10354, %r10355, %r10356, %r10357, %r10358}, [%r258], %r155;
	wmma.mma.sync.aligned.row.col.m16n16k16.f32.f32 {%f11682, %f11683, %f11684, %f11685, %f11686, %f11687, %f11688, %f11689}, {%r10351, %r10352, %r10353, %r10354, %r10355, %r10356, %r10357, %r10358}, {%r10319, %r10320, %r10321, %r10322, %r10323, %r10324, %r10325, %r10326}, {%f11618, %f11619, %f11620, %f11621, %f11622, %f11623, %f11624, %f11625};
	wmma.mma.sync.aligned.row.col.m16n16k16.f32.f32 {%f11690, %f11691, %f11692, %f11693, %f11694, %f11695, %f11696, %f11697}, {%r10351, %r10352, %r10353, %r10354, %r10355, %r10356, %r10357, %r10358}, {%r10327, %r10328, %r10329, %r10330, %r10331, %r10332, %r10333, %r10334}, {%f11626, %f11627, %f11628, %f11629, %f11630, %f11631, %f11632, %f11633};
	wmma.mma.sync.aligned.row.col.m16n16k16.f32.f32 {%f11698, %f11699, %f11700, %f11701, %f11702, %f11703, %f11704, %f11705}, {%r10351, %r10352, %r10353, %r10354, %r10355, %r10356, %r10357, %r10358}, {%r10335, %r10336, %r10337, %r10338, %r10339, %r10340, %r10341, %r10342}, {%f11634, %f11635, %f11636, %f11637, %f11638, %f11639, %f11640, %f11641};
	wmma.mma.sync.aligned.row.col.m16n16k16.f32.f32 {%f11706, %f11707, %f11708, %f11709, %f11710, %f11711, %f11712, %f11713}, {%r10351, %r10352, %r10353, %r10354, %r10355, %r10356, %r10357, %r10358}, {%r10343, %r10344, %r10345, %r10346, %r10347, %r10348, %r10349, %r10350}, {%f11642, %f11643, %f11644, %f11645, %f11646, %f11647, %f11648, %f11649};
	wmma.load.a.sync.aligned.row.m16n16k16.shared.f16 	{%r10359, %r10360, %r10361, %r10362, %r10363, %r10364, %r10365, %r10366}, [%r267], %r155;
	wmma.load.b.sync.aligned.col.m16n16k16.shared.f16 	{%r10367, %r10368, %r10369, %r10370, %r10371, %r10372, %r10373, %r10374}, [%r276], %r155;
	wmma.mma.sync.aligned.row.col.m16n16k16.f32.f32 {%f11714, %f11715, %f11716, %f11717, %f11718, %f11719, %f11720, %f11721}, {%r10359, %r10360, %r10361, %r10362, %r10363, %r10364, %r10365, %r10366}, {%r10367, %r10368, %r10369, %r10370, %r10371, %r10372, %r10373, %r10374}, {%f11650, %f11651, %f11652, %f11653, %f11654, %f11655, %f11656, %f11657};
	wmma.load.b.sync.aligned.col.m16n16k16.shared.f16 	{%r10375, %r10376, %r10377, %r10378, %r10379, %r10380, %r10381, %r10382}, [%r285], %r155;
	wmma.mma.sync.aligned.row.col.m16n16k16.f32.f32 {%f11722, %f11723, %f11724, %f11725, %f11726, %f11727, %f11728, %f11729}, {%r10359, %r10360, %r10361, %r10362, %r10363, %r10364, %r10365, %r10366}, {%r10375, %r10376, %r10377, %r10378, %r10379, %r10380, %r10381, %r10382}, {%f11658, %f11659, %f11660, %f11661, %f11662, %f11663, %f11664, %f11665};
	wmma.load.b.sync.aligned.col.m16n16k16.shared.f16 	{%r10383, %r10384, %r10385, %r10386, %r10387, %r10388, %r10389, %r10390}, [%r294], %r155;
	wmma.mma.sync.aligned.row.col.m16n16k16.f32.f32 {%f11730, %f11731, %f11732, %f11733, %f11734, %f11735, %f11736, %f11737}, {%r10359, %r10360, %r10361, %r10362, %r10363, %r10364, %r10365, %r10366}, {%r10383, %r10384, %r10385, %r10386, %r10387, %r10388, %r10389, %r10390}, {%f11666, %f11667, %f11668, %f11669, %f11670, %f11671, %f11672, %f11673};
	wmma.load.b.sync.aligned.col.m16n16k16.shared.f16 	{%r10391, %r10392, %r10393, %r10394, %r10395, %r10396, %r10397, %r10398}, [%r303], %r155;
	wmma.mma.sync.aligned.row.col.m16n16k16.f32.f32 {%f11738, %f11739, %f11740, %f11741, %f11742, %f11743, %f11744, %f11745}, {%r10359, %r10360, %r10361, %r10362, %r10363, %r10364, %r10365, %r10366}, {%r10391, %r10392, %r10393, %r10394, %r10395, %r10396, %r10397, %r10398}, {%f11674, %f11675, %f11676, %f11677, %f11678, %f11679, %f11680, %f11681};
	wmma.load.a.sync.aligned.row.m16n16k16.shared.f16 	{%r10399, %r10400, %r10401, %r10402, %r10403, %r10404, %r10405, %r10406}, [%r312], %r155;
	wmma.mma.sync.aligned.row.col.m16n16k16.f32.f32 {%f11746, %f11747, %f11748, %f11749, %f11750, %f11751, %f11752, %f11753}, {%r10399, %r10400, %r10401, %r10402, %r10403, %r10404, %r10405, %r10406}, {%r10367, %r10368, %r10369, %r10370, %r10371, %r10372, %r10373, %r10374}, {%f11682, %f11683, %f11684, %f11685, %f11686, %f11687, %f11688, %f11689};
	wmma.mma.sync.aligned.row.col.m16n16k16.f32.f32 {%f11754, %f11755, %f11756, %f11757, %f11758, %f11759, %f11760, %f11761}, {%r10399, %r10400, %r10401, %r10402, %r10403, %r10404, %r10405, %r10406}, {%r10375, %r10376, %r10377, %r10378, %r10379, %r10380, %r10381, %r10382}, {%f11690, %f11691, %f11692, %f11693, %f11694, %f11695, %f11696, %f11697};
	wmma.mma.sync.aligned.row.col.m16n16k16.f32.f32 {%f11762, %f11763, %f11764, %f11765, %f11766, %f11767, %f11768, %f11769}, {%r10399, %r10400, %r10401, %r10402, %r10403, %r10404, %r10405, %r10406}, {%r10383, %r10384, %r10385, %r10386, %r10387, %r10388, %r10389, %r10390}, {%f11698, %f11699, %f11700, %f11701, %f11702, %f11703, %f11704, %f11705};
	wmma.mma.sync.aligned.row.col.m16n16k16.f32.f32 {%f11770, %f11771, %f11772, %f11773, %f11774, %f11775, %f11776, %f11777}, {%r10399, %r10400, %r10401, %r10402, %r10403, %r10404, %r10405, %r10406}, {%r10391, %r10392, %r10393, %r10394, %r10395, %r10396, %r10397, %r10398}, {%f11706, %f11707, %f11708, %f11709, %f11710, %f11711, %f11712, %f11713};
	wmma.load.a.sync.aligned.row.m16n16k16.shared.f16 	{%r10407, %r10408, %r10409, %r10410, %r10411, %r10412, %r10413, %r10414}, [%r321], %r155;
	wmma.load.b.sync.aligned.col.m16n16k16.shared.f16 	{%r10415, %r10416, %r10417, %r10418, %r10419, %r10420, %r10421, %r10422}, [%r330], %r155;
	wmma.mma.sync.aligned.row.col.m16n16k16.f32.f32 {%f11778, %f11779, %f11780, %f11781, %f11782, %f11783, %f11784, %f11785}, {%r10407, %r10408, %r10409, %r10410, %r10411, %r10412, %r10413, %r10414}, {%r10415, %r10416, %r10417, %r10418, %r10419, %r10420, %r10421, %r10422}, {%f11714, %f11715, %f11716, %f11717, %f11718, %f11719, %f11720, %f11721};
	wmma.load.b.sync.aligned.col.m16n16k16.shared.f16 	{%r10423, %r10424, %r10425, %r10426, %r10427, %r10428, %r10429, %r10430}, [%r339], %r155;
	wmma.mma.sync.aligned.row.col.m16n16k16.f32.f32 {%f11786, %f11787, %f11788, %f11789, %f11790, %f11791, %f11792, %f11793}, {%r10407, %r10408, %r10409, %r10410, %r10411, %r10412, %r10413, %r10414}, {%r10423, %r10424, %r10425, %r10426, %r10427, %r10428, %r10429, %r10430}, {%f11722, %f11723, %f11724, %f11725, %f11726, %f11727, %f11728, %f11729};
	wmma.load.b.sync.aligned.col.m16n16k16.shared.f16 	{%r10431, %r10432, %r10433, %r10434, %r10435, %r10436, %r10437, %r10438}, [%r348], %r155;
	wmma.mma.sync.aligned.row.col.m16n16k16.f32.f32 {%f11794, %f11795, %f11796, %f11797, %f11798, %f11799, %f11800, %f11801}, {%r10407, %r10408, %r10409, %r10410, %r10411, %r10412, %r10413, %r10414}, {%r10431, %r10432, %r10433, %r10434, %r10435, %r10436, %r10437, %r10438}, {%f11730, %f11731, %f11732, %f11733, %f11734, %f11735, %f11736, %f11737};
	wmma.load.b.sync.aligned.col.m16n16k16.shared.f16 	{%r10439, %r10440, %r10441, %r10442, %r10443, %r10444, %r10445, %r10446}, [%r357], %r155;
	wmma.mma.sync.aligned.row.col.m16n16k16.f32.f32 {%f11802, %f11803, %f11804, %f11805, %f11806, %f11807, %f11808, %f11809}, {%r10407, %r10408, %r10409, %r10410, %r10411, %r10412, %r10413, %r10414}, {%r10439, %r10440, %r10441, %r10442, %r10443, %r10444, %r10445, %r10446}, {%f11738, %f11739, %f11740, %f11741, %f11742, %f11743, %f11744, %f11745};
	wmma.load.a.sync.aligned.row.m16n16k16.shared.f16 	{%r10447, %r10448, %r10449, %r10450, %r10451, %r10452, %r10453, %r10454}, [%r366], %r155;
	wmma.mma.sync.aligned.row.col.m16n16k16.f32.f32 {%f11810, %f11811, %f11812, %f11813, %f11814, %f11815, %f11816, %f11817}, {%r10447, %r10448, %r10449, %r10450, %r10451, %r10452, %r10453, %r10454}, {%r10415, %r10416, %r10417, %r10418, %r10419, %r10420, %r10421, %r10422}, {%f11746, %f11747, %f11748, %f11749, %f11750, %f11751, %f11752, %f11753};
	wmma.mma.sync.aligned.row.col.m16n16k16.f32.f32 {%f11818, %f11819, %f11820, %f11821, %f11822, %f11823, %f11824, %f11825}, {%r10447, %r10448, %r10449, %r10450, %r10451, %r10452, %r10453, %r10454}, {%r10423, %r10424, %r10425, %r10426, %r10427, %r10428, %r10429, %r10430}, {%f11754, %f11755, %f11756, %f11757, %f11758, %f11759, %f11760, %f11761};
	wmma.mma.sync.aligned.row.col.m16n16k16.f32.f32 {%f11826, %f11827, %f11828, %f11829, %f11830, %f11831, %f11832, %f11833}, {%r10447, %r10448, %r10449, %r10450, %r10451, %r10452, %r10453, %r10454}, {%r10431, %r10432, %r10433, %r10434, %r10435, %r10436, %r10437, %r10438}, {%f11762, %f11763, %f11764, %f11765, %f11766, %f11767, %f11768, %f11769};
	wmma.mma.sync.aligned.row.col.m16n16k16.f32.f32 {%f11834, %f11835, %f11836, %f11837, %f11838, %f11839, %f11840, %f11841}, {%r10447, %r10448, %r10449, %r10450, %r10451, %r10452, %r10453, %r10454}, {%r10439, %r10440, %r10441, %r10442, %r10443, %r10444, %r10445, %r10446}, {%f11770, %f11771, %f11772, %f11773, %f11774, %f11775, %f11776, %f11777};
	bar.sync 	0;
	ld.global.v4.u32 	{%r10455, %r10456, %r10457, %r10458}, [%rd24+5888];
	st.shared.v4.u32 	[%r9], {%r10455, %r10456, %r10457, %r10458};
	ld.global.v4.u32 	{%r10459, %r10460, %r10461, %r10462}, [%rd24+38656];
	st.shared.v4.u32 	[%r9+640], {%r10459, %r10460, %r10461, %r10462};
	ld.global.v4.u32 	{%r10463, %r10464, %r10465, %r10466}, [%rd24+71424];
	st.shared.v4.u32 	[%r9+1280], {%r10463, %r10464, %r10465, %r10466};
	ld.global.v4.u32 	{%r10467, %r10468, %r10469, %r10470}, [%rd24+104192];
	st.shared.v4.u32 	[%r9+1920], {%r10467, %r10468, %r10469, %r10470};
	ld.global.v4.u32 	{%r10471, %r10472, %r10473, %r10474}, [%rd24+136960];
	st.shared.v4.u32 	[%r9+2560], {%r10471, %r10472, %r10473, %r10474};
	ld.global.v4.u32 	{%r10475, %r10476, %r10477, %r10478}, [%rd24+169728];
	st.shared.v4.u32 	[%r9+3200], {%r10475, %r10476, %r10477, %r10478};
	ld.global.v4.u32 	{%r10479, %r10480, %r10481, %r10482}, [%rd24+202496];
	st.shared.v4.u32 	[%r9+3840], {%r10479, %r10480, %r10481, %r10482};
	ld.global.v4.u32 	{%r10483, %r10484, %r10485, %r10486}, [%rd24+235264];
	st.shared.v4.u32 	[%r9+4480], {%r10483, %r10484, %r10485, %r10486};
	bar.sync 	0;
	wmma.load.a.sync.aligned.row.m16n16k16.shared.f16 	{%r10487, %r10488, %r10489, %r10490, %r10491, %r10492, %r10493, %r10494}, [%r10], %r155;
	wmma.load.b.sync.aligned.col.m16n16k16.shared.f16 	{%r10495, %r10496, %r10497, %r10498, %r10499, %r10500, %r10501, %r10502}, [%r168], %r155;
	wmma.mma.sync.aligned.row.col.m16n16k16.f32.f32 {%f11842, %f11843, %f11844, %f11845, %f11846, %f11847, %f11848, %f11849}, {%r10487, %r10488, %r10489, %r10490, %r10491, %r10492, %r10493, %r10494}, {%r10495, %r10496, %r10497, %r10498, %r10499, %r10500, %r10501, %r10502}, {%f11778, %f11779, %f11780, %f11781, %f11782, %f11783, %f11784, %f11785};
	wmma.load.b.sync.aligned.col.m16n16k16.shared.f16 	{%r10503, %r10504, %r10505, %r10506, %r10507, %r10508, %r10509, %r10510}, [%r177], %r155;
	wmma.mma.sync.aligned.row.col.m16n16k16.f32.f32 {%f11850, %f11851, %f11852, %f11853, %f11854, %f11855, %f11856, %f11857}, {%r10487, %r10488, %r10489, %r10490, %r10491, %r10492, %r10493, %r10494}, {%r10503, %r10504, %r10505, %r10506, %r10507, %r10508, %r10509, %r10510}, {%f11786, %f11787, %f11788, %f11789, %f11790, %f11791, %f11792, %f11793};
	wmma.load.b.sync.aligned.col.m16n16k16.shared.f16 	{%r10511, %r10512, %r10513, %r10514, %r10515, %r10516, %r10517, %r10518}, [%r186], %r155;
	wmma.mma.sync.aligned.row.col.m16n16k16.f32.f32 {%f11858, %f11859, %f11860, %f11861, %f11862, %f11863, %f11864, %f11865}, {%r10487, %r10488, %r10489, %r10490, %r10491, %r10492, %r10493, %r10494}, {%r10511, %r10512, %r10513, %r10514, %r10515, %r10516, %r10517, %r10518}, {%f11794, %f11795, %f11796, %f11797, %f11798, %f11799, %f11800, %f11801};
	wmma.load.b.sync.aligned.col.m16n16k16.shared.f16 	{%r10519, %r10520, %r10521, %r10522, %r10523, %r10524, %r10525, %r10526}, [%r195], %r155;
	wmma.mma.sync.aligned.row.col.m16n16k16.f32.f32 {%f11866, %f11867, %f11868, %f11869, %f11870, %f11871, %f11872, %f11873}, {%r10487, %r10488, %r10489, %r10490, %r10491, %r10492, %r10493, %r10494}, {%r10519, %r10520, %r10521, %r10522, %r10523, %r10524, %r10525, %r10526}, {%f11802, %f11803, %f11804, %f11805, %f11806, %f11807, %f11808, %f11809};
	wmma.load.a.sync.aligned.row.m16n16k16.shared.f16 	{%r10527, %r10528, %r10529, %r10530, %r10531, %r10532, %r10533, %r10534}, [%r204], %r155;
	wmma.mma.sync.aligned.row.col.m16n16k16.f32.f32 {%f11874, %f11875, %f11876, %f11877, %f11878, %f11879, %f11880, %f11881}, {%r10527, %r10528, %r10529, %r10530, %r10531, %r10532, %r10533, %r10534}, {%r10495, %r10496, %r10497, %r10498, %r10499, %r10500, %r10501, %r10502}, {%f11810, %f11811, %f11812, %f11813, %f11814, %f11815, %f11816, %f11817};
	wmma.mma.sync.aligned.row.col.m16n16k16.f32.f32 {%f11882, %f11883, %f11884, %f11885, %f11886, %f11887, %f11888, %f11889}, {%r10527, %r10528, %r10529, %r10530, %r10531, %r10532, %r10533, %r10534}, {%r10503, %r10504, %r10505, %r10506, %r10507, %r10508, %r10509, %r10510}, {%f11818, %f11819, %f11820, %f11821, %f11822, %f11823, %f11824, %f11825};
	wmma.mma.sync.aligned.row.col.m16n16k16.f32.f32 {%f11890, %f11891, %f11892, %f11893, %f11894, %f11895, %f11896, %f11897}, {%r10527, %r10528, %r10529, %r10530, %r10531, %r10532, %r10533, %r10534}, {%r10511, %r10512, %r10513, %r10514, %r10515, %r10516, %r10517, %r10518}, {%f11826, %f11827, %f11828, %f11829, %f11830, %f11831, %f11832, %f11833};
	wmma.mma.sync.aligned.row.col.m16n16k16.f32.f32 {%f11898, %f11899, %f11900, %f11901, %f11902, %f11903, %f11904, %f11905}, {%r10527, %r10528, %r10529, %r10530, %r10531, %r10532, %r10533, %r10534}, {%r10519, %r10520, %r10521, %r10522, %r10523, %r10524, %r10525, %r10526}, {%f11834, %f11835, %f11836, %f11837, %f11838, %f11839, %f11840, %f11841};
	wmma.load.a.sync.aligned.row.m16n16k16.shared.f16 	{%r10535, %r10536, %r10537, %r10538, %r10539, %r10540, %r10541, %r10542}, [%r213], %r155;
	wmma.load.b.sync.aligned.col.m16n16k16.shared.f16 	{%r10543, %r10544, %r10545, %r10546, %r10547, %r10548, %r10549, %r10550}, [%r222], %r155;
	wmma.mma.sync.aligned.row.col.m16n16k16.f32.f32 {%f11906, %f11907, %f11908, %f11909, %f11910, %f11911, %f11912, %f11913}, {%r10535, %r10536, %r10537, %r10538, %r10539, %r10540, %r10541, %r10542}, {%r10543, %r10544, %r10545, %r10546, %r10547, %r10548, %r10549, %r10550}, {%f11842, %f11843, %f11844, %f11845, %f11846, %f11847, %f11848, %f11849};
	wmma.load.b.sync.aligned.col.m16n16k16.shared.f16 	{%r10551, %r10552, %r10553, %r10554, %r10555, %r10556, %r10557, %r10558}, [%r231], %r155;
	wmma.mma.sync.aligned.row.col.m16n16k16.f32.f32 {%f11914, %f11915, %f11916, %f11917, %f11918, %f11919, %f11920, %f11921}, {%r10535, %r10536, %r10537, %r10538, %r10539, %r10540, %r10541, %r10542}, {%r10551, %r10552, %r10553, %r10554, %r10555, %r10556, %r10557, %r10558}, {%f11850, %f11851, %f11852, %f11853, %f11854, %f11855, %f11856, %f11857};
	wmma.load.b.sync.aligned.col.m16n16k16.shared.f16 	{%r10559, %r10560, %r10561, %r10562, %r10563, %r10564, %r10565, %r10566}, [%r240], %r155;
	wmma.mma.sync.aligned.row.col.m16n16k16.f32.f32 {%f11922, %f11923, %f11924, %f11925, %f11926, %f11927, %f11928, %f11929}, {%r10535, %r10536, %r10537, %r10538, %r10539, %r10540, %r10541, %r10542}, {%r10559, %r10560, %r10561, %r10562, %r10563, %r10564, %r10565, %r10566}, {%f11858, %f11859, %f11860, %f11861, %f11862, %f11863, %f11864, %f11865};
	wmma.load.b.sync.aligned.col.m16n16k16.shared.f16 	{%r10567, %r10568, %r10569, %r10570, %r10571, %r10572, %r10573, %r10574}, [%r249], %r155;
	wmma.mma.sync.aligned.row.col.m16n16k16.f32.f32 {%f11930, %f11931, %f11932, %f11933, %f11934, %f11935, %f11936, %f11937}, {%r10535, %r10536, %r10537, %r10538, %r10539, %r10540, %r10541, %r10542}, {%r10567, %r10568, %r10569, %r10570, %r10571, %r10572, %r10573, %r10574}, {%f11866, %f11867, %f11868, %f11869, %f11870, %f11871, %f11872, %f11873};
	wmma.load.a.sync.aligned.row.m16n16k16.shared.f16 	{%r10575, %r10576, %r10577, %r10578, %r10579, %r10580, %r10581, %r10582}, [%r258], %r155;
	wmma.mma.sync.aligned.row.col.m16n16k16.f32.f32 {%f11938, %f11939, %f11940, %f11941, %f11942, %f11943, %f11944, %f11945}, {%r10575, %r10576, %r10577, %r10578, %r10579, %r10580, %r10581, %r10582}, {%r10543, %r10544, %r10545, %r10546, %r10547, %r10548, %r10549, %r10550}, {%f11874, %f11875, %f11876, %f11877, %f11878, %f11879, %f11880, %f11881};
	wmma.mma.sync.aligned.row.col.m16n16k16.f32.f32 {%f11946, %f11947, %f11948, %f11949, %f11950, %f11951, %f11952, %f11953}, {%r10575, %r10576, %r10577, %r10578, %r10579, %r10580, %r10581, %r10582}, {%r10551, %r10552, %r10553, %r10554, %r10555, %r10556, %r10557, %r10558}, {%f11882, %f11883, %f11884, %f11885, %f11886, %f11887, %f11888, %f11889};
	wmma.mma.sync.aligned.row.col.m16n16k16.f32.f32 {%f11954, %f11955, %f11956, %f11957, %f11958, %f11959, %f11960, %f11961}, {%r10575, %r10576, %r10577, %r10578, %r10579, %r10580, %r10581, %r10582}, {%r10559, %r10560, %r10561, %r10562, %r10563, %r10564, %r10565, %r10566}, {%f11890, %f11891, %f11892, %f11893, %f11894, %f11895, %f11896, %f11897};
	wmma.mma.sync.aligned.row.col.m16n16k16.f32.f32 {%f11962, %f11963, %f11964, %f11965, %f11966, %f11967, %f11968, %f11969}, {%r10575, %r10576, %r10577, %r10578, %r10579, %r10580, %r10581, %r10582}, {%r10567, %r10568, %r10569, %r10570, %r10571, %r10572, %r10573, %r10574}, {%f11898, %f11899, %f11900, %f11901, %f11902, %f11903, %f11904, %f11905};
	wmma.load.a.sync.aligned.row.m16n16k16.shared.f16 	{%r10583, %r10584, %r10585, %r10586, %r10587, %r10588, %r10589, %r10590}, [%r267], %r155;
	wmma.load.b.sync.aligned.col.m16n16k16.shared.f16 	{%r10591, %r10592, %r10593, %r10594, %r10595, %r10596, %r10597, %r10598}, [%r276], %r155;
	wmma.mma.sync.aligned.row.col.m16n16k16.f32.f32 {%f11970, %f11971, %f11972, %f11973, %f11974, %f11975, %f11976, %f11977}, {%r10583, %r10584, %r10585, %r10586, %r10587, %r10588, %r10589, %r10590}, {%r10591, %r10592, %r10593, %r10594, %r10595, %r10596, %r10597, %r10598}, {%f11906, %f11907, %f11908, %f11909, %f11910, %f11911, %f11912, %f11913};
	wmma.load.b.sync.aligned.col.m16n16k16.shared.f16 	{%r10599, %r10600, %r10601, %r10602, %r10603, %r10604, %r10605, %r10606}, [%r285], %r155;
	wmma.mma.sync.aligned.row.col.m16n16k16.f32.f32 {%f11978, %f11979, %f11980, %f11981, %f11982, %f11983, %f11984, %f11985}, {%r10583, %r10584, %r10585, %r10586, %r10587, %r10588, %r10589, %r10590}, {%r10599, %r10600, %r10601, %r10602, %r10603, %r10604, %r10605, %r10606}, {%f11914, %f11915, %f11916, %f11917, %f11918, %f11919, %f11920, %f11921};
	wmma.load.b.sync.aligned.col.m16n16k16.shared.f16 	{%r10607, %r10608, %r10609, %r10610, %r10611, %r10612, %r10613, %r10614}, [%r294], %r155;
	wmma.mma.sync.aligned.row.col.m16n16k16.f32.f32 {%f11986, %f11987, %f11988, %f11989, %f11990, %f11991, %f11992, %f11993}, {%r10583, %r10584, %r10585, %r10586, %r10587, %r10588, %r10589, %r10590}, {%r10607, %r10608, %r10609, %r10610, %r10611, %r10612, %r10613, %r10614}, {%f11922, %f11923, %f11924, %f11925, %f11926, %f11927, %f11928, %f11929};
	wmma.load.b.sync.aligned.col.m16n16k16.shared.f16 	{%r10615, %r10616, %r10617, %r10618, %r10619, %r10620, %r10621, %r10622}, [%r303], %r155;
	wmma.mma.sync.aligned.row.col.m16n16k16.f32.f32 {%f11994, %f11995, %f11996, %f11997, %f11998, %f11999, %f12000, %f12001}, {%r10583, %r10584, %r10585, %r10586, %r10587, %r10588, %r10589, %r10590}, {%r10615, %r10616, %r10617, %r10618, %r10619, %r10620, %r10621, %r10622}, {%f11930, %f11931, %f11932, %f11933, %f11934, %f11935, %f11936, %f11937};
	wmma.load.a.sync.aligned.row.m16n16k16.shared.f16 	{%r10623, %r10624, %r10625, %r10626, %r10627, %r10628, %r10629, %r10630}, [%r312], %r155;
	wmma.mma.sync.aligned.row.col.m16n16k16.f32.f32 {%f12002, %f12003, %f12004, %f12005, %f12006, %f12007, %f12008, %f12009}, {%r10623, %r10624, %r10625, %r10626, %r10627, %r10628, %r10629, %r10630}, {%r10591, %r10592, %r10593, %r10594, %r10595, %r10596, %r10597, %r10598}, {%f11938, %f11939, %f11940, %f11941, %f11942, %f11943, %f11944, %f11945};
	wmma.mma.sync.aligned.row.col.m16n16k16.f32.f32 {%f12010, %f12011, %f12012, %f12013, %f12014, %f12015, %f12016, %f12017}, {%r10623, %r10624, %r10625, %r10626, %r10627, %r10628, %r10629, %r10630}, {%r10599, %r10600, %r10601, %r10602, %r10603, %r10604, %r10605, %r10606}, {%f11946, %f11947, %f11948, %f11949, %f11950, %f11951, %f11952, %f11953};
	wmma.mma.sync.aligned.row.col.m16n16k16.f32.f32 {%f12018, %f12019, %f12020, %f12021, %f12022, %f12023, %f12024, %f12025}, {%r10623, %r10624, %r10625, %r10626, %r10627, %r10628, %r10629, %r10630}, {%r10607, %r10608, %r10609, %r10610, %r10611, %r10612, %r10613, %r10614}, {%f11954, %f11955, %f11956, %f11957, %f11958, %f11959, %f11960, %f11961};
	wmma.mma.sync.aligned.row.col.m16n16k16.f32.f32 {%f12026, %f12027, %f12028, %f12029, %f12030, %f12031, %f12032, %f12033}, {%r10623, %r10624, %r10625, %r10626, %r10627, %r10628, %r10629, %r10630}, {%r10615, %r10616, %r10617, %r10618, %r10619, %r10620, %r10621, %r10622}, {%f11962, %f11963, %f11964, %f11965, %f11966, %f11967, %f11968, %f11969};
	wmma.load.a.sync.aligned.row.m16n16k16.shared.f16 	{%r10631, %r10632, %r10633, %r10634, %r10635, %r10636, %r10637, %r10638}, [%r321], %r155;
	wmma.load.b.sync.aligned.col.m16n16k16.shared.f16 	{%r10639, %r10640, %r10641, %r10642, %r10643, %r10644, %r10645, %r10646}, [%r330], %r155;
	wmma.mma.sync.aligned.row.col.m16n16k16.f32.f32 {%f12034, %f12035, %f12036, %f12037, %f12038, %f12039, %f12040, %f12041}, {%r10631, %r10632, %r10633, %r10634, %r10635, %r10636, %r10637, %r10638}, {%r10639, %r10640, %r10641, %r10642, %r10643, %r10644, %r10645, %r10646}, {%f11970, %f11971, %f11972, %f11973, %f11974, %f11975, %f11976, %f11977};
	wmma.load.b.sync.aligned.col.m16n16k16.shared.f16 	{%r10647, %r10648, %r10649, %r10650, %r10651, %r10652, %r10653, %r10654}, [%r339], %r155;
	wmma.mma.sync.aligned.row.col.m16n16k16.f32.f32 {%f12042, %f12043, %f12044, %f12045, %f12046, %f12047, %f12048, %f12049}, {%r10631, %r10632, %r10633, %r10634, %r10635, %r10636, %r10637, %r10638}, {%r10647, %r10648, %r10649, %r10650, %r10651, %r10652, %r10653, %r10654}, {%f11978, %f11979, %f11980, %f11981, %f11982, %f11983, %f11984, %f11985};
	wmma.load.b.sync.aligned.col.m16n16k16.shared.f16 	{%r10655, %r10656, %r10657, %r10658, %r10659, %r10660, %r10661, %r10662}, [%r348], %r155;
	wmma.mma.sync.aligned.row.col.m16n16k16.f32.f32 {%f12050, %f12051, %f12052, %f12053, %f12054, %f12055, %f12056, %f12057}, {%r10631, %r10632, %r10633, %r10634, %r10635, %r10636, %r10637, %r10638}, {%r10655, %r10656, %r10657, %r10658, %r10659, %r10660, %r10661, %r10662}, {%f11986, %f11987, %f11988, %f11989, %f11990, %f11991, %f11992, %f11993};
	wmma.load.b.sync.aligned.col.m16n16k16.shared.f16 	{%r10663, %r10664, %r10665, %r10666, %r10667, %r10668, %r10669, %r10670}, [%r357], %r155;
	wmma.mma.sync.aligned.row.col.m16n16k16.f32.f32 {%f12058, %f12059, %f12060, %f12061, %f12062, %f12063, %f12064, %f12065}, {%r10631, %r10632, %r10633, %r10634, %r10635, %r10636, %r10637, %r10638}, {%r10663, %r10664, %r10665, %r10666, %r10667, %r10668, %r10669, %r10670}, {%f11994, %f11995, %f11996, %f11997, %f11998, %f11999, %f12000, %f12001};
	wmma.load.a.sync.aligned.row.m16n16k16.shared.f16 	{%r10671, %r10672, %r10673, %r10674, %r10675, %r10676, %r10677, %r10678}, [%r366], %r155;
	wmma.mma.sync.aligned.row.col.m16n16k16.f32.f32 {%f12066, %f12067, %f12068, %f12069, %f12070, %f12071, %f12072, %f12073}, {%r10671, %r10672, %r10673, %r10674, %r10675, %r10676, %r10677, %r10678}, {%r10639, %r10640, %r10641, %r10642, %r10643, %r10644, %r10645, %r10646}, {%f12002, %f12003, %f12004, %f12005, %f12006, %f12007, %f12008, %f12009};
	wmma.mma.sync.aligned.row.col.m16n16k16.f32.f32 {%f12074, %f12075, %f12076, %f12077, %f12078, %f12079, %f12080, %f12081}, {%r10671, %r10672, %r10673, %r10674, %r10675, %r10676, %r10677, %r10678}, {%r10647, %r10648, %r10649, %r10650, %r10651, %r10652, %r10653, %r10654}, {%f12010, %f12011, %f12012, %f12013, %f12014, %f12015, %f12016, %f12017};
	wmma.mma.sync.aligned.row.col.m16n16k16.f32.f32 {%f12082, %f12083, %f12084, %f12085, %f12086, %f12087, %f12088, %f12089}, {%r10671, %r10672, %r10673, %r10674, %r10675, %r10676, %r10677, %r10678}, {%r10655, %r10656, %r10657, %r10658, %r10659, %r10660, %r10661, %r10662}, {%f12018, %f12019, %f12020, %f12021, %f12022, %f12023, %f12024, %f12025};
	wmma.mma.sync.aligned.row.col.m16n16k16.f32.f32 {%f12090, %f12091, %f12092, %f12093, %f12094, %f12095, %f12096, %f12097}, {%r10671, %r10672, %r10673, %r10674, %r10675, %r10676, %r10677, %r10678}, {%r10663, %r10664, %r10665, %r10666, %r10667, %r10668, %r10669, %r10670}, {%f12026, %f12027, %f12028, %f12029, %f12030, %f12031, %f12032, %f12033};
	bar.sync 	0;
	ld.global.v4.u32 	{%r10679, %r10680, %r10681, %r10682}, [%rd24+6016];
	st.shared.v4.u32 	[%r9], {%r10679, %r10680, %r10681, %r10682};
	ld.global.v4.u32 	{%r10683, %r10684, %r10685, %r10686}, [%rd24+38784];
	st.shared.v4.u32 	[%r9+640], {%r10683, %r10684, %r10685, %r10686};
	ld.global.v4.u32 	{%r10687, %r10688, %r10689, %r10690}, [%rd24+71552];
	st.shared.v4.u32 	[%r9+1280], {%r10687, %r10688, %r10689, %r10690};
	ld.global.v4.u32 	{%r10691, %r10692, %r10693, %r10694}, [%rd24+104320];
	st.shared.v4.u32 	[%r9+1920], {%r10691, %r10692, %r10693, %r10694};
	ld.global.v4.u32 	{%r10695, %r10696, %r10697, %r10698}, [%rd24+137088];
	st.shared.v4.u32 	[%r9+2560], {%r10695, %r10696, %r10697, %r10698};
	ld.global.v4.u32 	{%r10699, %r10700, %r10701, %r10702}, [%rd24+169856];
	st.shared.v4.u32 	[%r9+3200], {%r10699, %r10700, %r10701, %r10702};
	ld.global.v4.u32 	{%r10703, %r10704, %r10705, %r10706}, [%rd24+202624];
	st.shared.v4.u32 	[%r9+3840], {%r10703, %r10704, %r10705, %r10706};
	ld.global.v4.u32 	{%r10707, %r10708, %r10709, %r10710}, [%rd24+235392];
	st.shared.v4.u32 	[%r9+4480], {%r10707, %r10708, %r10709, %r10710};
	bar.sync 	0;
	wmma.load.a.sync.aligned.row.m16n16k16.shared.f16 	{%r10711, %r10712, %r10713, %r10714, %r10715, %r10716, %r10717, %r10718}, [%r10], %r155;
	wmma.load.b.sync.aligned.col.m16n16k16.shared.f16 	{%r10719, %r10720, %r10721, %r10722, %r10723, %r10724, %r10725, %r10726}, [%r168], %r155;
	wmma.mma.sync.aligned.row.col.m16n16k16.f32.f32 {%f12098, %f12099, %f12100, %f12101, %f12102, %f12103, %f12104, %f12105}, {%r10711, %r10712, %r10713, %r10714, %r10715, %r10716, %r10717, %r10718}, {%r10719, %r10720, %r10721, %r10722, %r10723, %r10724, %r10725, %r10726}, {%f12034, %f12035, %f12036, %f12037, %f12038, %f12039, %f12040, %f12041};
	wmma.load.b.sync.aligned.col.m16n16k16.shared.f16 	{%r10727, %r10728, %r10729, %r10730, %r10731, %r10732, %r10733, %r10734}, [%r177], %r155;
	wmma.mma.sync.aligned.row.col.m16n16k16.f32.f32 {%f12106, %f12107, %f12108, %f12109, %f12110, %f12111, %f12112, %f12113}, {%r10711, %r10712, %r10713, %r10714, %r10715, %r10716, %r10717, %r10718}, {%r10727, %r10728, %r10729, %r10730, %r10731, %r10732, %r10733, %r10734}, {%f12042, %f12043, %f12044, %f12045, %f12046, %f12047, %f12048, %f12049};
	wmma.load.b.sync.aligned.col.m16n16k16.shared.f16 	{%r10735, %r10736, %r10737, %r10738, %r10739, %r10740, %r10741, %r10742}, [%r186], %r155;
	wmma.mma.sync.aligned.row.col.m16n16k16.f32.f32 {%f12114, %f12115, %f12116, %f12117, %f12118, %f12119, %f12120, %f12121}, {%r10711, %r10712, %r10713, %r10714, %r10715, %r10716, %r10717, %r10718}, {%r10735, %r10736, %r10737, %r10738, %r10739, %r10740, %r10741, %r10742}, {%f12050, %f12051, %f12052, %f12053, %f12054, %f12055, %f12056, %f12057};
	wmma.load.b.sync.aligned.col.m16n16k16.shared.f16 	{%r10743, %r10744, %r10745, %r10746, %r10747, %r10748, %r10749, %r10750}, [%r195], %r155;
	wmma.mma.sync.aligned.row.col.m16n16k16.f32.f32 {%f12122, %f12123, %f12124, %f12125, %f12126, %f12127, %f12128, %f12129}, {%r10711, %r10712, %r10713, %r10714, %r10715, %r10716, %r10717, %r10718}, {%r10743, %r10744, %r10745, %r10746, %r10747, %r10748, %r10749, %r10750}, {%f12058, %f12059, %f12060, %f12061, %f12062, %f12063, %f12064, %f12065};
	wmma.load.a.sync.aligned.row.m16n16k16.shared.f16 	{%r10751, %r10752, %r10753, %r10754, %r10755, %r10756, %r10757, %r10758}, [%r204], %r155;
	wmma.mma.sync.aligned.row.col.m16n16k16.f32.f32 {%f12130, %f12131, %f12132, %f12133, %f12134, %f12135, %f12136, %f12137}, {%r10751, %r10752, %r10753, %r10754, %r10755, %r10756, %r10757, %r10758}, {%r10719, %r10720, %r10721, %r10722, %r10723, %r10724, %r10725, %r10726}, {%f12066, %f12067, %f12068, %f12069, %f12070, %f12071, %f12072, %f12073};
	wmma.mma.sync.aligned.row.col.m16n16k16.f32.f32 {%f12138, %f12139, %f12140, %f12141, %f12142, %f12143, %f12144, %f12145}, {%r10751, %r10752, %r10753, %r10754, %r10755, %r10756, %r10757, %r10758}, {%r10727, %r10728, %r10729, %r10730, %r10731, %r10732, %r10733, %r10734}, {%f12074, %f12075, %f12076, %f12077, %f12078, %f12079, %f12080, %f12081};
	wmma.mma.sync.aligned.row.col.m16n16k16.f32.f32 {%f12146, %f12147, %f12148, %f12149, %f12150, %f12151, %f12152, %f12153}, {%r10751, %r10752, %r10753, %r10754, %r10755, %r10756, %r10757, %r10758}, {%r10735, %r10736, %r10737, %r10738, %r10739, %r10740, %r10741, %r10742}, {%f12082, %f12083, %f12084, %f12085, %f12086, %f12087, %f12088, %f12089};
	wmma.mma.sync.aligned.row.col.m16n16k16.f32.f32 {%f12154, %f12155, %f12156, %f12157, %f12158, %f12159, %f12160, %f12161}, {%r10751, %r10752, %r10753, %r10754, %r10755, %r10756, %r10757, %r10758}, {%r10743, %r10744, %r10745, %r10746, %r10747, %r10748, %r10749, %r10750}, {%f12090, %f12091, %f12092, %f12093, %f12094, %f12095, %f12096, %f12097};
	wmma.load.a.sync.aligned.row.m16n16k16.shared.f16 	{%r10759, %r10760, %r10761, %r10762, %r10763, %r10764, %r10765, %r10766}, [%r213], %r155;
	wmma.load.b.sync.aligned.col.m16n16k16.shared.f16 	{%r10767, %r10768, %r10769, %r10770, %r10771, %r10772, %r10773, %r10774}, [%r222], %r155;
	wmma.mma.sync.aligned.row.col.m16n16k16.f32.f32 {%f12162, %f12163, %f12164, %f12165, %f12166, %f12167, %f12168, %f12169}, {%r10759, %r10760, %r10761, %r10762, %r10763, %r10764, %r10765, %r10766}, {%r10767, %r10768, %r10769, %r10770, %r10771, %r10772, %r10773, %r10774}, {%f12098, %f12099, %f12100, %f12101, %f12102, %f12103, %f12104, %f12105};
	wmma.load.b.sync.aligned.col.m16n16k16.shared.f16 	{%r10775, %r10776, %r10777, %r10778, %r10779, %r10780, %r10781, %r10782}, [%r231], %r155;
	wmma.mma.sync.aligned.row.col.m16n16k16.f32.f32 {%f12170, %f12171, %f12172, %f12173, %f12174, %f12175, %f12176, %f12177}, {%r10759, %r10760, %r10761, %r10762, %r10763, %r10764, %r10765, %r10766}, {%r10775, %r10776, %r10777, %r10778, %r10779, %r10780, %r10781, %r10782}, {%f12106, %f12107, %f12108, %f12109, %f12110, %f12111, %f12112, %f12113};
	wmma.load.b.sync.aligned.col.m16n16k16.shared.f16 	{%r10783, %r10784, %r10785, %r10786, %r10787, %r10788, %r10789, %r10790}, [%r240], %r155;
	wmma.mma.sync.aligned.row.col.m16n16k16.f32.f32 {%f12178, %f12179, %f12180, %f12181, %f12182, %f12183, %f12184, %f12185}, {%r10759, %r10760, %r10761, %r10762, %r10763, %r10764, %r10765, %r10766}, {%r10783, %r10784, %r10785, %r10786, %r10787, %r10788, %r10789, %r10790}, {%f12114, %f12115, %f12116, %f12117, %f12118, %f12119, %f12120, %f12121};
	wmma.load.b.sync.aligned.col.m16n16k16.shared.f16 	{%r10791, %r10792, %r10793, %r10794, %r10795, %r10796, %r10797, %r10798}, [%r249], %r155;
	wmma.mma.sync.aligned.row.col.m16n16k16.f32.f32 {%f12186, %f12187, %f12188, %f12189, %f12190, %f12191, %f12192, %f12193}, {%r10759, %r10760, %r10761, %r10762, %r10763, %r10764, %r10765, %r10766}, {%r10791, %r10792, %r10793, %r10794, %r10795, %r10796, %r10797, %r10798}, {%f12122, %f12123, %f12124, %f12125, %f12126, %f12127, %f12128, %f12129};
	wmma.load.a.sync.aligned.row.m16n16k16.shared.f16 	{%r10799, %r10800, %r10801, %r10802, %r10803, %r10804, %r10805, %r10806}, [%r258], %r155;
	wmma.mma.sync.aligned.row.col.m16n16k16.f32.f32 {%f12194, %f12195, %f12196, %f12197, %f12198, %f12199, %f12200, %f12201}, {%r10799, %r10800, %r10801, %r10802, %r10803, %r10804, %r10805, %r10806}, {%r10767, %r10768, %r10769, %r10770, %r10771, %r10772, %r10773, %r10774}, {%f12130, %f12131, %f12132, %f12133, %f12134, %f12135, %f12136, %f12137};
	wmma.mma.sync.aligned.row.col.m16n16k16.f32.f32 {%f12202, %f12203, %f12204, %f12205, %f12206, %f12207, %f12208, %f12209}, {%r10799, %r10800, %r10801, %r10802, %r10803, %r10804, %r10805, %r10806}, {%r10775, %r10776, %r10777, %r10778, %r10779, %r10780, %r10781, %r10782}, {%f12138, %f12139, %f12140, %f12141, %f12142, %f12143, %f12144, %f12145};
	wmma.mma.sync.aligned.row.col.m16n16k16.f32.f32 {%f12210, %f12211, %f12212, %f12213, %f12214, %f12215, %f12216, %f12217}, {%r10799, %r10800, %r10801, %r10802, %r10803, %r10804, %r10805, %r10806}, {%r10783, %r10784, %r10785, %r10786, %r10787, %r10788, %r10789, %r10790}, {%f12146, %f12147, %f12148, %f12149, %f12150, %f12151, %f12152, %f12153};
	wmma.mma.sync.aligned.row.col.m16n16k16.f32.f32 {%f12218, %f12219, %f12220, %f12221, %f12222, %f12223, %f12224, %f12225}, {%r10799, %r10800, %r10801, %r10802, %r10803, %r10804, %r10805, %r10806}, {%r10791, %r10792, %r10793, %r10794, %r10795, %r10796, %r10797, %r10798}, {%f12154, %f12155, %f12156, %f12157, %f12158, %f12159, %f12160, %f12161};
	wmma.load.a.sync.aligned.row.m16n16k16.shared.f16 	{%r10807, %r10808, %r10809, %r10810, %r10811, %r10812, %r10813, %r10814}, [%r267], %r155;
	wmma.load.b.sync.aligned.col.m16n16k16.shared.f16 	{%r10815, %r10816, %r10817, %r10818, %r10819, %r10820, %r10821, %r10822}, [%r276], %r155;
	wmma.mma.sync.aligned.row.col.m16n16k16.f32.f32 {%f12226, %f12227, %f12228, %f12229, %f12230, %f12231, %f12232, %f12233}, {%r10807, %r10808, %r10809, %r10810, %r10811, %r10812, %r10813, %r10814}, {%r10815, %r10816, %r10817, %r10818, %r10819, %r10820, %r10821, %r10822}, {%f12162, %f12163, %f12164, %f12165, %f12166, %f12167, %f12168, %f12169};
	wmma.load.b.sync.aligned.col.m16n16k16.shared.f16 	{%r10823, %r10824, %r10825, %r10826, %r10827, %r10828, %r10829, %r10830}, [%r285], %r155;
	wmma.mma.sync.aligned.row.col.m16n16k16.f32.f32 {%f12234, %f12235, %f12236, %f12237, %f12238, %f12239, %f12240, %f12241}, {%r10807, %r10808, %r10809, %r10810, %r10811, %r10812, %r10813, %r10814}, {%r10823, %r10824, %r10825, %r10826, %r10827, %r10828, %r10829, %r10830}, {%f12170, %f12171, %f12172, %f12173, %f12174, %f12175, %f12176, %f12177};
	wmma.load.b.sync.aligned.col.m16n16k16.shared.f16 	{%r10831, %r10832, %r10833, %r10834, %r10835, %r10836, %r10837, %r10838}, [%r294], %r155;
	wmma.mma.sync.aligned.row.col.m16n16k16.f32.f32 {%f12242, %f12243, %f12244, %f12245, %f12246, %f12247, %f12248, %f12249}, {%r10807, %r10808, %r10809, %r10810, %r10811, %r10812, %r10813, %r10814}, {%r10831, %r10832, %r10833, %r10834, %r10835, %r10836, %r10837, %r10838}, {%f12178, %f12179, %f12180, %f12181, %f12182, %f12183, %f12184, %f12185};
	wmma.load.b.sync.aligned.col.m16n16k16.shared.f16 	{%r10839, %r10840, %r10841, %r10842, %r10843, %r10844, %r10845, %r10846}, [%r303], %r155;
	wmma.mma.sync.aligned.row.col.m16n16k16.f32.f32 {%f12250, %f12251, %f12252, %f12253, %f12254, %f12255, %f12256, %f12257}, {%r10807, %r10808, %r10809, %r10810, %r10811, %r10812, %r10813, %r10814}, {%r10839, %r10840, %r10841, %r10842, %r10843, %r10844, %r10845, %r10846}, {%f12186, %f12187, %f12188, %f12189, %f12190, %f12191, %f12192, %f12193};
	wmma.load.a.sync.aligned.row.m16n16k16.shared.f16 	{%r10847, %r10848, %r10849, %r10850, %r10851, %r10852, %r10853, %r10854}, [%r312], %r155;
	wmma.mma.sync.aligned.row.col.m16n16k16.f32.f32 {%f12258, %f12259, %f12260, %f12261, %f12262, %f12263, %f12264, %f12265}, {%r10847, %r10848, %r10849, %r10850, %r10851, %r10852, %r10853, %r10854}, {%r10815, %r10816, %r10817, %r10818, %r10819, %r10820, %r10821, %r10822}, {%f12194, %f12195, %f12196, %f12197, %f12198, %f12199, %f12200, %f12201};
	wmma.mma.sync.aligned.row.col.m16n16k16.f32.f32 {%f12266, %f12267, %f12268, %f12269, %f12270, %f12271, %f12272, %f12273}, {%r10847, %r10848, %r10849, %r10850, %r10851, %r10852, %r10853, %r10854}, {%r10823, %r10824, %r10825, %r10826, %r10827, %r10828, %r10829, %r10830}, {%f12202, %f12203, %f12204, %f12205, %f12206, %f12207, %f12208, %f12209};
	wmma.mma.sync.aligned.row.col.m16n16k16.f32.f32 {%f12274, %f12275, %f12276, %f12277, %f12278, %f12279, %f12280, %f12281}, {%r10847, %r10848, %r10849, %r10850, %r10851, %r10852, %r10853, %r10854}, {%r10831, %r10832, %r10833, %r10834, %r10835, %r10836, %r10837, %r10838}, {%f12210, %f12211, %f12212, %f12213, %f12214, %f12215, %f12216, %f12217};
	wmma.mma.sync.aligned.row.col.m16n16k16.f32.f32 {%f12282, %f12283, %f12284, %f12285, %f12286, %f12287, %f12288, %f12289}, {%r10847, %r10848, %r10849, %r10850, %r10851, %r10852, %r10853, %r10854}, {%r10839, %r10840, %r10841, %r10842, %r10843, %r10844, %r10845, %r10846}, {%f12218, %f12219, %f12220, %f12221, %f12222, %f12223, %f12224, %f12225};
	wmma.load.a.sync.aligned.row.m16n16k16.shared.f16 	{%r10855, %r10856, %r10857, %r10858, %r10859, %r10860, %r10861, %r10862}, [%r321], %r155;
	wmma.load.b.sync.aligned.col.m16n16k16.shared.f16 	{%r10863, %r10864, %r10865, %r10866, %r10867, %r10868, %r10869, %r10870}, [%r330], %r155;
	wmma.mma.sync.aligned.row.col.m16n16k16.f32.f32 {%f12290, %f12291, %f12292, %f12293, %f12294, %f12295, %f12296, %f12297}, {%r10855, %r10856, %r10857, %r10858, %r10859, %r10860, %r10861, %r10862}, {%r10863, %r10864, %r10865, %r10866, %r10867, %r10868, %r10869, %r10870}, {%f12226, %f12227, %f12228, %f12229, %f12230, %f12231, %f12232, %f12233};
	wmma.load.b.sync.aligned.col.m16n16k16.shared.f16 	{%r10871, %r10872, %r10873, %r10874, %r10875, %r10876, %r10877, %r10878}, [%r339], %r155;
	wmma.mma.sync.aligned.row.col.m16n16k16.f32.f32 {%f12298, %f12299, %f12300, %f12301, %f12302, %f12303, %f12304, %f12305}, {%r10855, %r10856, %r10857, %r10858, %r10859, %r10860, %r10861, %r10862}, {%r10871, %r10872, %r10873, %r10874, %r10875, %r10876, %r10877, %r10878}, {%f12234, %f12235, %f12236, %f12237, %f12238, %f12239, %f12240, %f12241};
	wmma.load.b.sync.aligned.col.m16n16k16.shared.f16 	{%r10879, %r10880, %r10881, %r10882, %r10883, %r10884, %r10885, %r10886}, [%r348], %r155;
	wmma.mma.sync.aligned.row.col.m16n16k16.f32.f32 {%f12306, %f12307, %f12308, %f12309, %f12310, %f12311, %f12312, %f12313}, {%r10855, %r10856, %r10857, %r10858, %r10859, %r10860, %r10861, %r10862}, {%r10879, %r10880, %r10881, %r10882, %r10883, %r10884, %r10885, %r10886}, {%f12242, %f12243, %f12244, %f12245, %f12246, %f12247, %f12248, %f12249};
	wmma.load.b.sync.aligned.col.m16n16k16.shared.f16 	{%r10887, %r10888, %r10889, %r10890, %r10891, %r10892, %r10893, %r10894}, [%r357], %r155;
	wmma.mma.sync.aligned.row.col.m16n16k16.f32.f32 {%f12314, %f12315, %f12316, %f12317, %f12318, %f12319, %f12320, %f12321}, {%r10855, %r10856, %r10857, %r10858, %r10859, %r10860, %r10861, %r10862}, {%r10887, %r10888, %r10889, %r10890, %r10891, %r10892, %r10893, %r10894}, {%f12250, %f12251, %f12252, %f12253, %f12254, %f12255, %f12256, %f12257};
	wmma.load.a.sync.aligned.row.m16n16k16.shared.f16 	{%r10895, %r10896, %r10897, %r10898, %r10899, %r10900, %r10901, %r10902}, [%r366], %r155;
	wmma.mma.sync.aligned.row.col.m16n16k16.f32.f32 {%f12322, %f12323, %f12324, %f12325, %f12326, %f12327, %f12328, %f12329}, {%r10895, %r10896, %r10897, %r10898, %r10899, %r10900, %r10901, %r10902}, {%r10863, %r10864, %r10865, %r10866, %r10867, %r10868, %r10869, %r10870}, {%f12258, %f12259, %f12260, %f12261, %f12262, %f12263, %f12264, %f12265};
	wmma.mma.sync.aligned.row.col.m16n16k16.f32.f32 {%f12330, %f12331, %f12332, %f12333, %f12334, %f12335, %f12336, %f12337}, {%r10895, %r10896, %r10897, %r10898, %r10899, %r10900, %r10901, %r10902}, {%r10871, %r10872, %r10873, %r10874, %r10875, %r10876, %r10877, %r10878}, {%f12266, %f12267, %f12268, %f12269, %f12270, %f12271, %f12272, %f12273};
	wmma.mma.sync.aligned.row.col.m16n16k16.f32.f32 {%f12338, %f12339, %f12340, %f12341, %f12342, %f12343, %f12344, %f12345}, {%r10895, %r10896, %r10897, %r10898, %r10899, %r10900, %r10901, %r10902}, {%r10879, %r10880, %r10881, %r10882, %r10883, %r10884, %r10885, %r10886}, {%f12274, %f12275, %f12276, %f12277, %f12278, %f12279, %f12280, %f12281};
	wmma.mma.sync.aligned.row.col.m16n16k16.f32.f32 {%f12346, %f12347, %f12348, %f12349, %f12350, %f12351, %f12352, %f12353}, {%r10895, %r10896, %r10897, %r10898, %r10899, %r10900, %r10901, %r10902}, {%r10887, %r10888, %r10889, %r10890, %r10891, %r10892, %r10893, %r10894}, {%f12282, %f12283, %f12284, %f12285, %f12286, %f12287, %f12288, %f12289};
	bar.sync 	0;
	ld.global.v4.u32 	{%r10903, %r10904, %r10905, %r10906}, [%rd24+6144];
	st.shared.v4.u32 	[%r9], {%r10903, %r10904, %r10905, %r10906};
	ld.global.v4.u32 	{%r10907, %r10908, %r10909, %r10910}, [%rd24+38912];
	st.shared.v4.u32 	[%r9+640], {%r10907, %r10908, %r10909, %r10910};
	ld.global.v4.u32 	{%r10911, %r10912, %r10913, %r10914}, [%rd24+71680];
	st.shared.v4.u32 	[%r9+1280], {%r10911, %r10912, %r10913, %r10914};
	ld.global.v4.u32 	{%r10915, %r10916, %r10917, %r10918}, [%rd24+104448];
	st.shared.v4.u32 	[%r9+1920], {%r10915, %r10916, %r10917, %r10918};
	ld.global.v4.u32 	{%r10919, %r10920, %r10921, %r10922}, [%rd24+137216];
	st.shared.v4.u32 	[%r9+2560], {%r10919, %r10920, %r10921, %r10922};
	ld.global.v4.u32 	{%r10923, %r10924, %r10925, %r10926}, [%rd24+169984];
	st.shared.v4.u32 	[%r9+3200], {%r10923, %r10924, %r10925, %r10926};
	ld.global.v4.u32 	{%r10927, %r10928, %r10929, %r10930}, [%rd24+202752];
	st.shared.v4.u32 	[%r9+3840], {%r10927, %r10928, %r10929, %r10930};
	ld.global.v4.u32 	{%r10931, %r10932, %r10933, %r10934}, [%rd24+235520];
	st.shared.v4.u32 	[%r9+4480], {%r10931, %r10932, %r10933, %r10934};
	bar.sync 	0;
	wmma.load.a.sync.aligned.row.m16n16k16.shared.f16 	{%r10935, %r10936, %r10937, %r10938, %r10939, %r10940, %r10941, %r10942}, [%r10], %r155;
	wmma.load.b.sync.aligned.col.m16n16k16.shared.f16 	{%r10943, %r10944, %r10945, %r10946, %r10947, %r10948, %r10949, %r10950}, [%r168], %r155;
	wmma.mma.sync.aligned.row.col.m16n16k16.f32.f32 {%f12354, %f12355, %f12356, %f12357, %f12358, %f12359, %f12360, %f12361}, {%r10935, %r10936, %r10937, %r10938, %r10939, %r10940, %r10941, %r10942}, {%r10943, %r10944, %r10945, %r10946, %r10947, %r10948, %r10949, %r10950}, {%f12290, %f12291, %f12292, %f12293, %f12294, %f12295, %f12296, %f12297};
	wmma.load.b.sync.aligned.col.m16n16k16.shared.f16 	{%r10951, %r10952, %r10953, %r10954, %r10955, %r10956, %r10957, %r10958}, [%r177], %r155;
	wmma.mma.sync.aligned.row.col.m16n16k16.f32.f32 {%f12362, %f12363, %f12364, %f12365, %f12366, %f12367, %f12368, %f12369}, {%r10935, %r10936, %r10937, %r10938, %r10939, %r10940, %r10941, %r10942}, {%r10951, %r10952, %r10953, %r10954, %r10955, %r10956, %r10957, %r10958}, {%f12298, %f12299, %f12300, %f12301, %f12302, %f12303, %f12304, %f12305};
	wmma.load.b.sync.aligned.col.m16n16k16.shared.f16 	{%r10959, %r10960, %r10961, %r10962, %r10963, %r10964, %r10965, %r10966}, [%r186], %r155;
	wmma.mma.sync.aligned.row.col.m16n16k16.f32.f32 {%f12370, %f12371, %f12372, %f12373, %f12374, %f12375, %f12376, %f12377}, {%r10935, %r10936, %r10937, %r10938, %r10939, %r10940, %r10941, %r10942}, {%r10959, %r10960, %r10961, %r10962, %r10963, %r10964, %r10965, %r10966}, {%f12306, %f12307, %f12308, %f12309, %f12310, %f12311, %f12312, %f12313};
	wmma.load.b.sync.aligned.col.m16n16k16.shared.f16 	{%r10967, %r10968, %r10969, %r10970, %r10971, %r10972, %r10973, %r10974}, [%r195], %r155;
	wmma.mma.sync.aligned.row.col.m16n16k16.f32.f32 {%f12378, %f12379, %f12380, %f12381, %f12382, %f12383, %f12384, %f12385}, {%r10935, %r10936, %r10937, %r10938, %r10939, %r10940, %r10941, %r10942}, {%r10967, %r10968, %r10969, %r10970, %r10971, %r10972, %r10973, %r10974}, {%f12314, %f12315, %f12316, %f12317, %f12318, %f12319, %f12320, %f12321};
	wmma.load.a.sync.aligned.row.m16n16k16.shared.f16 	{%r10975, %r10976, %r10977, %r10978, %r10979, %r10980, %r10981, %r10982}, [%r204], %r155;
	wmma.mma.sync.aligned.row.col.m16n16k16.f32.f32 {%f12386, %f12387, %f12388, %f12389, %f12390, %f12391, %f12392, %f12393}, {%r10975, %r10976, %r10977, %r10978, %r10979, %r10980, %r10981, %r10982}, {%r10943, %r10944, %r10945, %r10946, %r10947, %r10948, %r10949, %r10950}, {%f12322, %f12323, %f12324, %f12325, %f12326, %f12327, %f12328, %f12329};
	wmma.mma.sync.aligned.row.col.m16n16k16.f32.f32 {%f12394, %f12395, %f12396, %f12397, %f12398, %f12399, %f12400, %f12401}, {%r10975, %r10976, %r10977, %r10978, %r10979, %r10980, %r10981, %r10982}, {%r10951, %r10952, %r10953, %r10954, %r10955, %r10956, %r10957, %r10958}, {%f12330, %f12331, %f12332, %f12333, %f12334, %f12335, %f12336, %f12337};
	wmma.mma.sync.aligned.row.col.m16n16k16.f32.f32 {%f12402, %f12403, %f12404, %f12405, %f12406, %f12407, %f12408, %f12409}, {%r10975, %r10976, %r10977, %r10978, %r10979, %r10980, %r10981, %r10982}, {%r10959, %r10960, %r10961, %r10962, %r10963, %r10964, %r10965, %r10966}, {%f12338, %f12339, %f12340, %f12341, %f12342, %f12343, %f12344, %f12345};
	wmma.mma.sync.aligned.row.col.m16n16k16.f32.f32 {%f12410, %f12411, %f12412, %f12413, %f12414, %f12415, %f12416, %f12417}, {%r10975, %r10976, %r10977, %r10978, %r10979, %r10980, %r10981, %r10982}, {%r10967, %r10968, %r10969, %r10970, %r10971, %r10972, %r10973, %r10974}, {%f12346, %f12347, %f12348, %f12349, %f12350, %f12351, %f12352, %f12353};
	wmma.load.a.sync.aligned.row.m16n16k16.shared.f16 	{%r10983, %r10984, %r10985, %r10986, %r10987, %r10988, %r10989, %r10990}, [%r213], %r155;
	wmma.load.b.sync.aligned.col.m16n16k16.shared.f16 	{%r10991, %r10992, %r10993, %r10994, %r10995, %r10996, %r10997, %r10998}, [%r222], %r155;
	wmma.mma.sync.aligned.row.col.m16n16k16.f32.f32 {%f12418, %f12419, %f12420, %f12421, %f12422, %f12423, %f12424, %f12425}, {%r10983, %r10984, %r10985, %r10986, %r10987, %r10988, %r10989, %r10990}, {%r10991, %r10992, %r10993, %r10994, %r10995, %r10996, %r10997, %r10998}, {%f12354, %f12355, %f12356, %f12357, %f12358, %f12359, %f12360, %f12361};
	wmma.load.b.sync.aligned.col.m16n16k16.shared.f16 	{%r10999, %r11000, %r11001, %r11002, %r11003, %r11004, %r11005, %r11006}, [%r231], %r155;
	wmma.mma.sync.aligned.row.col.m16n16k16.f32.f32 {%f12426, %f12427, %f12428, %f12429, %f12430, %f12431, %f12432, %f12433}, {%r10983, %r10984, %r10985, %r10986, %r10987, %r10988, %r10989, %r10990}, {%r10999, %r11000, %r11001, %r11002, %r11003, %r11004, %r11005, %r11006}, {%f12362, %f12363, %f12364, %f12365, %f12366, %f12367, %f12368, %f12369};
	wmma.load.b.sync.aligned.col.m16n16k16.shared.f16 	{%r11007, %r11008, %r11009, %r11010, %r11011, %r11012, %r11013, %r11014}, [%r240], %r155;
	wmma.mma.sync.aligned.row.col.m16n16k16.f32.f32 {%f12434, %f12435, %f12436, %f12437, %f12438, %f12439, %f12440, %f12441}, {%r10983, %r10984, %r10985, %r10986, %r10987, %r10988, %r10989, %r10990}, {%r11007, %r11008, %r11009, %r11010, %r11011, %r11012, %r11013, %r11014}, {%f12370, %f12371, %f12372, %f12373, %f12374, %f12375, %f12376, %f12377};
	wmma.load.b.sync.aligned.col.m16n16k16.shared.f16 	{%r11015, %r11016, %r11017, %r11018, %r11019, %r11020, %r11021, %r11022}, [%r249], %r155;
	wmma.mma.sync.aligned.row.col.m16n16k16.f32.f32 {%f12442, %f12443, %f12444, %f12445, %f12446, %f12447, %f12448, %f12449}, {%r10983, %r10984, %r10985, %r10986, %r10987, %r10988, %r10989, %r10990}, {%r11015, %r11016, %r11017, %r11018, %r11019, %r11020, %r11021, %r11022}, {%f12378, %f12379, %f12380, %f12381, %f12382, %f12383, %f12384, %f12385};
	wmma.load.a.sync.aligned.row.m16n16k16.shared.f16 	{%r11023, %r11024, %r11025, %r11026, %r11027, %r11028, %r11029, %r11030}, [%r258], %r155;
	wmma.mma.sync.aligned.row.col.m16n16k16.f32.f32 {%f12450, %f12451, %f12452, %f12453, %f12454, %f12455, %f12456, %f12457}, {%r11023, %r11024, %r11025, %r11026, %r11027, %r11028, %r11029, %r11030}, {%r10991, %r10992, %r10993, %r10994, %r10995, %r10996, %r10997, %r10998}, {%f12386, %f12387, %f12388, %f12389, %f12390, %f12391, %f12392, %f12393};
	wmma.mma.sync.aligned.row.col.m16n16k16.f32.f32 {%f12458, %f12459, %f12460, %f12461, %f12462, %f12463, %f12464, %f12465}, {%r11023, %r11024, %r11025, %r11026, %r11027, %r11028, %r11029, %r11030}, {%r10999, %r11000, %r11001, %r11002, %r11003, %r11004, %r11005, %r11006}, {%f12394, %f12395, %f12396, %f12397, %f12398, %f12399, %f12400, %f12401};
	wmma.mma.sync.aligned.row.col.m16n16k16.f32.f32 {%f12466, %f12467, %f12468, %f12469, %f12470, %f12471, %f12472, %f12473}, {%r11023, %r11024, %r11025, %r11026, %r11027, %r11028, %r11029, %r11030}, {%r11007, %r11008, %r11009, %r11010, %r11011, %r11012, %r11013, %r11014}, {%f12402, %f12403, %f12404, %f12405, %f12406, %f12407, %f12408, %f12409};
	wmma.mma.sync.aligned.row.col.m16n16k16.f32.f32 {%f12474, %f12475, %f12476, %f12477, %f12478, %f12479, %f12480, %f12481}, {%r11023, %r11024, %r11025, %r11026, %r11027, %r11028, %r11029, %r11030}, {%r11015, %r11016, %r11017, %r11018, %r11019, %r11020, %r11021, %r11022}, {%f12410, %f12411, %f12412, %f12413, %f12414, %f12415, %f12416, %f12417};
	wmma.load.a.sync.aligned.row.m16n16k16.shared.f16 	{%r11031, %r11032, %r11033, %r11034, %r11035, %r11036, %r11037, %r11038}, [%r267], %r155;
	wmma.load.b.sync.aligned.col.m16n16k16.shared.f16 	{%r11039, %r11040, %r11041, %r11042, %r11043, %r11044, %r11045, %r11046}, [%r276], %r155;
	wmma.mma.sync.aligned.row.col.m16n16k16.f32.f32 {%f12482, %f12483, %f12484, %f12485, %f12486, %f12487, %f12488, %f12489}, {%r11031, %r11032, %r11033, %r11034, %r11035, %r11036, %r11037, %r11038}, {%r11039, %r11040, %r11041, %r11042, %r11043, %r11044, %r11045, %r11046}, {%f12418, %f12419, %f12420, %f12421, %f12422, %f12423, %f12424, %f12425};
	wmma.load.b.sync.aligned.col.m16n16k16.shared.f16 	{%r11047, %r11048, %r11049, %r11050, %r11051, %r11052, %r11053, %r11054}, [%r285], %r155;
	wmma.mma.sync.aligned.row.col.m16n16k16.f32.f32 {%f12490, %f12491, %f12492, %f12493, %f12494, %f12495, %f12496, %f12497}, {%r11031, %r11032, %r11033, %r11034, %r11035, %r11036, %r11037, %r11038}, {%r11047, %r11048, %r11049, %r11050, %r11051, %r11052, %r11053, %r11054}, {%f12426, %f12427, %f12428, %f12429, %f12430, %f12431, %f12432, %f12433};
	wmma.load.b.sync.aligned.col.m16n16k16.shared.f16 	{%r11055, %r11056, %r11057, %r11058, %r11059, %r11060, %r11061, %r11062}, [%r294], %r155;
	wmma.mma.sync.aligned.row.col.m16n16k16.f32.f32 {%f12498, %f12499, %f12500, %f12501, %f12502, %f12503, %f12504, %f12505}, {%r11031, %r11032, %r11033, %r11034, %r11035, %r11036, %r11037, %r11038}, {%r11055, %r11056, %r11057, %r11058, %r11059, %r11060, %r11061, %r11062}, {%f12434, %f12435, %f12436, %f12437, %f12438, %f12439, %f12440, %f12441};
	wmma.load.b.sync.aligned.col.m16n16k16.shared.f16 	{%r11063, %r11064, %r11065, %r11066, %r11067, %r11068, %r11069, %r11070}, [%r303], %r155;
	wmma.mma.sync.aligned.row.col.m16n16k16.f32.f32 {%f12506, %f12507, %f12508, %f12509, %f12510, %f12511, %f12512, %f12513}, {%r11031, %r11032, %r11033, %r11034, %r11035, %r11036, %r11037, %r11038}, {%r11063, %r11064, %r11065, %r11066, %r11067, %r11068, %r11069, %r11070}, {%f12442, %f12443, %f12444, %f12445, %f12446, %f12447, %f12448, %f12449};
	wmma.load.a.sync.aligned.row.m16n16k16.shared.f16 	{%r11071, %r11072, %r11073, %r11074, %r11075, %r11076, %r11077, %r11078}, [%r312], %r155;
	wmma.mma.sync.aligned.row.col.m16n16k16.f32.f32 {%f12514, %f12515, %f12516, %f12517, %f12518, %f12519, %f12520, %f12521}, {%r11071, %r11072, %r11073, %r11074, %r11075, %r11076, %r11077, %r11078}, {%r11039, %r11040, %r11041, %r11042, %r11043, %r11044, %r11045, %r11046}, {%f12450, %f12451, %f12452, %f12453, %f12454, %f12455, %f12456, %f12457};
	wmma.mma.sync.aligned.row.col.m16n16k16.f32.f32 {%f12522, %f12523, %f12524, %f12525, %f12526, %f12527, %f12528, %f12529}, {%r11071, %r11072, %r11073, %r11074, %r11075, %r11076, %r11077, %r11078}, {%r11047, %r11048, %r11049, %r11050, %r11051, %r11052, %r11053, %r11054}, {%f12458, %f12459, %f12460, %f12461, %f12462, %f12463, %f12464, %f12465};
	wmma.mma.sync.aligned.row.col.m16n16k16.f32.f32 {%f12530, %f12531, %f12532, %f12533, %f12534, %f12535, %f12536, %f12537}, {%r11071, %r11072, %r11073, %r11074, %r11075, %r11076, %r11077, %r11078}, {%r11055, %r11056, %r11057, %r11058, %r11059, %r11060, %r11061, %r11062}, {%f12466, %f12467, %f12468, %f12469, %f12470, %f12471, %f12472, %f12473};
	wmma.mma.sync.aligned.row.col.m16n16k16.f32.f32 {%f12538, %f12539, %f12540, %f12541, %f12542, %f12543, %f12544, %f12545}, {%r11071, %r11072, %r11073, %r11074, %r11075, %r11076, %r11077, %r11078}, {%r11063, %r11064, %r11065, %r11066, %r11067, %r11068, %r11069, %r11070}, {%f12474, %f12475, %f12476, %f12477, %f12478, %f12479, %f12480, %f12481};
	wmma.load.a.sync.aligned.row.m16n16k16.shared.f16 	{%r11079, %r11080, %r11081, %r11082, %r11083, %r11084, %r11085, %r11086}, [%r321], %r155;
	wmma.load.b.sync.aligned.col.m16n16k16.shared.f16 	{%r11087, %r11088, %r11089, %r11090, %r11091, %r11092, %r11093, %r11094}, [%r330], %r155;
	wmma.mma.sync.aligned.row.col.m16n16k16.f32.f32 {%f12546, %f12547, %f12548, %f12549, %f12550, %f12551, %f12552, %f12553}, {%r11079, %r11080, %r11081, %r11082, %r11083, %r11084, %r11085, %r11086}, {%r11087, %r11088, %r11089, %r11090, %r11091, %r11092, %r11093, %r11094}, {%f12482, %f12483, %f12484, %f12485, %f12486, %f12487, %f12488, %f12489};
	wmma.load.b.sync.aligned.col.m16n16k16.shared.f16 	{%r11095, %r11096, %r11097, %r11098, %r11099, %r11100, %r11101, %r11102}, [%r339], %r155;
	wmma.mma.sync.aligned.row.col.m16n16k16.f32.f32 {%f12554, %f12555, %f12556, %f12557, %f12558, %f12559, %f12560, %f12561}, {%r11079, %r11080, %r11081, %r11082, %r11083, %r11084, %r11085, %r11086}, {%r11095, %r11096, %r11097, %r11098, %r11099, %r11100, %r11101, %r11102}, {%f12490, %f12491, %f12492, %f12493, %f12494, %f12495, %f12496, %f12497};
	wmma.load.b.sync.aligned.col.m16n16k16.shared.f16 	{%r11103, %r11104, %r11105, %r11106, %r11107, %r11108, %r11109, %r11110}, [%r348], %r155;
	wmma.mma.sync.aligned.row.col.m16n16k16.f32.f32 {%f12562, %f12563, %f12564, %f12565, %f12566, %f12567, %f12568, %f12569}, {%r11079, %r11080, %r11081, %r11082, %r11083, %r11084, %r11085, %r11086}, {%r11103, %r11104, %r11105, %r11106, %r11107, %r11108, %r11109, %r11110}, {%f12498, %f12499, %f12500, %f12501, %f12502, %f12503, %f12504, %f12505};
	wmma.load.b.sync.aligned.col.m16n16k16.shared.f16 	{%r11111, %r11112, %r11113, %r11114, %r11115, %r11116, %r11117, %r11118}, [%r357], %r155;
	wmma.mma.sync.aligned.row.col.m16n16k16.f32.f32 {%f12570, %f12571, %f12572, %f12573, %f12574, %f12575, %f12576, %f12577}, {%r11079, %r11080, %r11081, %r11082, %r11083, %r11084, %r11085, %r11086}, {%r11111, %r11112, %r11113, %r11114, %r11115, %r11116, %r11117, %r11118}, {%f12506, %f12507, %f12508, %f12509, %f12510, %f12511, %f12512, %f12513};
	wmma.load.a.sync.aligned.row.m16n16k16.shared.f16 	{%r11119, %r11120, %r11121, %r11122, %r11123, %r11124, %r11125, %r11126}, [%r366], %r155;
	wmma.mma.sync.aligned.row.col.m16n16k16.f32.f32 {%f12578, %f12579, %f12580, %f12581, %f12582, %f12583, %f12584, %f12585}, {%r11119, %r11120, %r11121, %r11122, %r11123, %r11124, %r11125, %r11126}, {%r11087, %r11088, %r11089, %r11090, %r11091, %r11092, %r11093, %r11094}, {%f12514, %f12515, %f12516, %f12517, %f12518, %f12519, %f12520, %f12521};
	wmma.mma.sync.aligned.row.col.m16n16k16.f32.f32 {%f12586, %f12587, %f12588, %f12589, %f12590, %f12591, %f12592, %f12593}, {%r11119, %r11120, %r11121, %r11122, %r11123, %r11124, %r11125, %r11126}, {%r11095, %r11096, %r11097, %r11098, %r11099, %r11100, %r11101, %r11102}, {%f12522, %f12523, %f12524, %f12525, %f12526, %f12527, %f12528, %f12529};
	wmma.mma.sync.aligned.row.col.m16n16k16.f32.f32 {%f12594, %f12595, %f12596, %f12597, %f12598, %f12599, %f12600, %f12601}, {%r11119, %r11120, %r11121, %r11122, %r11123, %r11124, %r11125, %r11126}, {%r11103, %r11104, %r11105, %r11106, %r11107, %r11108, %r11109, %r11110}, {%f12530, %f12531, %f12532, %f12533, %f12534, %f12535, %f12536, %f12537};
	wmma.mma.sync.aligned.row.col.m16n16k16.f32.f32 {%f12602, %f12603, %f12604, %f12605, %f12606, %f12607, %f12608, %f12609}, {%r11119, %r11120, %r11121, %r11122, %r11123, %r11124, %r11125, %r11126}, {%r11111, %r11112, %r11113, %r11114, %r11115, %r11116, %r11117, %r11118}, {%f12538, %f12539, %f12540, %f12541, %f12542, %f12543, %f12544, %f12545};
	bar.sync 	0;
	ld.global.v4.u32 	{%r11127, %r11128, %r11129, %r11130}, [%rd24+6272];
	st.shared.v4.u32 	[%r9], {%r11127, %r11128, %r11129, %r11130};
	ld.global.v4.u32 	{%r11131, %r11132, %r11133, %r11134}, [%rd24+39040];
	st.shared.v4.u32 	[%r9+640], {%r11131, %r11132, %r11133, %r11134};
	ld.global.v4.u32 	{%r11135, %r11136, %r11137, %r11138}, [%rd24+71808];
	st.shared.v4.u32 	[%r9+1280], {%r11135, %r11136, %r11137, %r11138};
	ld.global.v4.u32 	{%r11139, %r11140, %r11141, %r11142}, [%rd24+104576];
	st.shared.v4.u32 	[%r9+1920], {%r11139, %r11140, %r11141, %r11142};
	ld.global.v4.u32 	{%r11143, %r11144, %r11145, %r11146}, [%rd24+137344];
	st.shared.v4.u32 	[%r9+2560], {%r11143, %r11144, %r11145, %r11146};
	ld.global.v4.u32 	{%r11147, %r11148, %r11149, %r11150}, [%rd24+170112];
	st.shared.v4.u32 	[%r9+3200], {%r11147, %r11148, %r11149, %r11150};
	ld.global.v4.u32 	{%r11151, %r11152, %r11153, %r11154}, [%rd24+202880];
	st.shared.v4.u32 	[%r9+3840], {%r11151, %r11152, %r11153, %r11154};
	ld.global.v4.u32 	{%r11155, %r11156, %r11157, %r11158}, [%rd24+235648];
	st.shared.v4.u32 	[%r9+4480], {%r11155, %r11156, %r11157, %r11158};
	bar.sync 	0;
	wmma.load.a.sync.aligned.row.m16n16k16.shared.f16 	{%r11159, %r11160, %r11161, %r11162, %r11163, %r11164, %r11165, %r11166}, [%r10], %r155;
	wmma.load.b.sync.aligned.col.m16n16k16.shared.f16 	{%r11167, %r11168, %r11169, %r11170, %r11171, %r11172, %r11173, %r11174}, [%r168], %r155;
	wmma.mma.sync.aligned.row.col.m16n16k16.f32.f32 {%f12610, %f12611, %f12612, %f12613, %f12614, %f12615, %f12616, %f12617}, {%r11159, %r11160, %r11161, %r11162, %r11163, %r11164, %r11165, %r11166}, {%r11167, %r11168, %r11169, %r11170, %r11171, %r11172, %r11173, %r11174}, {%f12546, %f12547, %f12548, %f12549, %f12550, %f12551, %f12552, %f12553};
	wmma.load.b.sync.aligned.col.m16n16k16.shared.f16 	{%r11175, %r11176, %r11177, %r11178, %r11179, %r11180, %r11181, %r11182}, [%r177], %r155;
	wmma.mma.sync.aligned.row.col.m16n16k16.f32.f32 {%f12618, %f12619, %f12620, %f12621, %f12622, %f12623, %f12624, %f12625}, {%r11159, %r11160, %r11161, %r11162, %r11163, %r11164, %r11165, %r11166}, {%r11175, %r11176, %r11177, %r11178, %r11179, %r11180, %r11181, %r11182}, {%f12554, %f12555, %f12556, %f12557, %f12558, %f12559, %f12560, %f12561};
	wmma.load.b.sync.aligned.col.m16n16k16.shared.f16 	{%r11183, %r11184, %r11185, %r11186, %r11187, %r11188, %r11189, %r11190}, [%r186], %r155;
	wmma.mma.sync.aligned.row.col.m16n16k16.f32.f32 {%f12626, %f12627, %f12628, %f12629, %f12630, %f12631, %f12632, %f12633}, {%r11159, %r11160, %r11161, %r11162, %r11163, %r11164, %r11165, %r11166}, {%r11183, %r11184, %r11185, %r11186, %r11187, %r11188, %r11189, %r11190}, {%f12562, %f12563, %f12564, %f12565, %f12566, %f12567, %f12568, %f12569};
	wmma.load.b.sync.aligned.col.m16n16k16.shared.f16 	{%r11191, %r11192, %r11193, %r11194, %r11195, %r11196, %r11197, %r11198}, [%r195], %r155;
	wmma.mma.sync.aligned.row.col.m16n16k16.f32.f32 {%f12634, %f12635, %f12636, %f12637, %f12638, %f12639, %f12640, %f12641}, {%r11159, %r11160, %r11161, %r11162, %r11163, %r11164, %r11165, %r11166}, {%r11191, %r11192, %r11193, %r11194, %r11195, %r11196, %r11197, %r11198}, {%f12570, %f12571, %f12572, %f12573, %f12574, %f12575, %f12576, %f12577};
	wmma.load.a.sync.aligned.row.m16n16k16.shared.f16 	{%r11199, %r11200, %r11201, %r11202, %r11203, %r11204, %r11205, %r11206}, [%r204], %r155;
	wmma.mma.sync.aligned.row.col.m16n16k16.f32.f32 {%f12642, %f12643, %f12644, %f12645, %f12646, %f12647, %f12648, %f12649}, {%r11199, %r11200, %r11201, %r11202, %r11203, %r11204, %r11205, %r11206}, {%r11167, %r11168, %r11169, %r11170, %r11171, %r11172, %r11173, %r11174}, {%f12578, %f12579, %f12580, %f12581, %f12582, %f12583, %f12584, %f12585};
	wmma.mma.sync.aligned.row.col.m16n16k16.f32.f32 {%f12650, %f12651, %f12652, %f12653, %f12654, %f12655, %f12656, %f12657}, {%r11199, %r11200, %r11201, %r11202, %r11203, %r11204, %r11205, %r11206}, {%r11175, %r11176, %r11177, %r11178, %r11179, %r11180, %r11181, %r11182}, {%f12586, %f12587, %f12588, %f12589, %f12590, %f12591, %f12592, %f12593};
	wmma.mma.sync.aligned.row.col.m16n16k16.f32.f32 {%f12658, %f12659, %f12660, %f12661, %f12662, %f12663, %f12664, %f12665}, {%r11199, %r11200, %r11201, %r11202, %r11203, %r11204, %r11205, %r11206}, {%r11183, %r11184, %r11185, %r11186, %r11187, %r11188, %r11189, %r11190}, {%f12594, %f12595, %f12596, %f12597, %f12598, %f12599, %f12600, %f12601};
	wmma.mma.sync.aligned.row.col.m16n16k16.f32.f32 {%f12666, %f12667, %f12668, %f12669, %f12670, %f12671, %f12672, %f12673}, {%r11199, %r11200, %r11201, %r11202, %r11203, %r11204, %r11205, %r11206}, {%r11191, %r11192, %r11193, %r11194, %r11195, %r11196, %r11197, %r11198}, {%f12602, %f12603, %f12604, %f12605, %f12606, %f12607, %f12608, %f12609};
	wmma.load.a.sync.aligned.row.m16n16k16.shared.f16 	{%r11207, %r11208, %r11209, %r11210, %r11211, %r11212, %r11213, %r11214}, [%r213], %r155;
	wmma.load.b.sync.aligned.col.m16n16k16.shared.f16 	{%r11215, %r11216, %r11217, %r11218, %r11219, %r11220, %r11221, %r11222}, [%r222], %r155;
	wmma.mma.sync.aligned.row.col.m16n16k16.f32.f32 {%f12674, %f12675, %f12676, %f12677, %f12678, %f12679, %f12680, %f12681}, {%r11207, %r11208, %r11209, %r11210, %r11211, %r11212, %r11213, %r11214}, {%r11215, %r11216, %r11217, %r11218, %r11219, %r11220, %r11221, %r11222}, {%f12610, %f12611, %f12612, %f12613, %f12614, %f12615, %f12616, %f12617};
	wmma.load.b.sync.aligned.col.m16n16k16.shared.f16 	{%r11223, %r11224, %r11225, %r11226, %r11227, %r11228, %r11229, %r11230}, [%r231], %r155;
	wmma.mma.sync.aligned.row.col.m16n16k16.f32.f32 {%f12682, %f12683, %f12684, %f12685, %f12686, %f12687, %f12688, %f12689}, {%r11207, %r11208, %r11209, %r11210, %r11211, %r11212, %r11213, %r11214}, {%r11223, %r11224, %r11225, %r11226, %r11227, %r11228, %r11229, %r11230}, {%f12618, %f12619, %f12620, %f12621, %f12622, %f12623, %f12624, %f12625};
	wmma.load.b.sync.aligned.col.m16n16k16.shared.f16 	{%r11231, %r11232, %r11233, %r11234, %r11235, %r11236, %r11237, %r11238}, [%r240], %r155;
	wmma.mma.sync.aligned.row.col.m16n16k16.f32.f32 {%f12690, %f12691, %f12692, %f12693, %f12694, %f12695, %f12696, %f12697}, {%r11207, %r11208, %r11209, %r11210, %r11211, %r11212, %r11213, %r11214}, {%r11231, %r11232, %r11233, %r11234, %r11235, %r11236, %r11237, %r11238}, {%f12626, %f12627, %f12628, %f12629, %f12630, %f12631, %f12632, %f12633};
	wmma.load.b.sync.aligned.col.m16n16k16.shared.f16 	{%r11239, %r11240, %r11241, %r11242, %r11243, %r11244, %r11245, %r11246}, [%r249], %r155;
	wmma.mma.sync.aligned.row.col.m16n16k16.f32.f32 {%f12698, %f12699, %f12700, %f12701, %f12702, %f12703, %f12704, %f12705}, {%r11207, %r11208, %r11209, %r11210, %r11211, %r11212, %r11213, %r11214}, {%r11239, %r11240, %r11241, %r11242, %r11243, %r11244, %r11245, %r11246}, {%f12634, %f12635, %f12636, %f12637, %f12638, %f12639, %f12640, %f12641};
	wmma.load.a.sync.aligned.row.m16n16k16.shared.f16 	{%r11247, %r11248, %r11249, %r11250, %r11251, %r11252, %r11253, %r11254}, [%r258], %r155;
	wmma.mma.sync.aligned.row.col.m16n16k16.f32.f32 {%f12706, %f12707, %f12708, %f12709, %f12710, %f12711, %f12712, %f12713}, {%r11247, %r11248, %r11249, %r11250, %r11251, %r11252, %r11253, %r11254}, {%r11215, %r11216, %r11217, %r11218, %r11219, %r11220, %r11221, %r11222}, {%f12642, %f12643, %f12644, %f12645, %f12646, %f12647, %f12648, %f12649};
	wmma.mma.sync.aligned.row.col.m16n16k16.f32.f32 {%f12714, %f12715, %f12716, %f12717, %f12718, %f12719, %f12720, %f12721}, {%r11247, %r11248, %r11249, %r11250, %r11251, %r11252, %r11253, %r11254}, {%r11223, %r11224, %r11225, %r11226, %r11227, %r11228, %r11229, %r11230}, {%f12650, %f12651, %f12652, %f12653, %f12654, %f12655, %f12656, %f12657};
	wmma.mma.sync.aligned.row.col.m16n16k16.f32.f32 {%f12722, %f12723, %f12724, %f12725, %f12726, %f12727, %f12728, %f12729}, {%r11247, %r11248, %r11249, %r11250, %r11251, %r11252, %r11253, %r11254}, {%r11231, %r11232, %r11233, %r11234, %r11235, %r11236, %r11237, %r11238}, {%f12658, %f12659, %f12660, %f12661, %f12662, %f12663, %f12664, %f12665};
	wmma.mma.sync.aligned.row.col.m16n16k16.f32.f32 {%f12730, %f12731, %f12732, %f12733, %f12734, %f12735, %f12736, %f12737}, {%r11247, %r11248, %r11249, %r11250, %r11251, %r11252, %r11253, %r11254}, {%r11239, %r11240, %r11241, %r11242, %r11243, %r11244, %r11245, %r11246}, {%f12666, %f12667, %f12668, %f12669, %f12670, %f12671, %f12672, %f12673};
	wmma.load.a.sync.aligned.row.m16n16k16.shared.f16 	{%r11255, %r11256, %r11257, %r11258, %r11259, %r11260, %r11261, %r11262}, [%r267], %r155;
	wmma.load.b.sync.aligned.col.m16n16k16.shared.f16 	{%r11263, %r11264, %r11265, %r11266, %r11267, %r11268, %r11269, %r11270}, [%r276], %r155;
	wmma.mma.sync.aligned.row.col.m16n16k16.f32.f32 {%f12738, %f12739, %f12740, %f12741, %f12742, %f12743, %f12744, %f12745}, {%r11255, %r11256, %r11257, %r11258, %r11259, %r11260, %r11261, %r11262}, {%r11263, %r11264, %r11265, %r11266, %r11267, %r11268, %r11269, %r11270}, {%f12674, %f12675, %f12676, %f12677, %f12678, %f12679, %f12680, %f12681};
	wmma.load.b.sync.aligned.col.m16n16k16.shared.f16 	{%r11271, %r11272, %r11273, %r11274, %r11275, %r11276, %r11277, %r11278}, [%r285], %r155;
	wmma.mma.sync.aligned.row.col.m16n16k16.f32.f32 {%f12746, %f12747, %f12748, %f12749, %f12750, %f12751, %f12752, %f12753}, {%r11255, %r11256, %r11257, %r11258, %r11259, %r11260, %r11261, %r11262}, {%r11271, %r11272, %r11273, %r11274, %r11275, %r11276, %r11277, %r11278}, {%f12682, %f12683, %f12684, %f12685, %f12686, %f12687, %f12688, %f12689};
	wmma.load.b.sync.aligned.col.m16n16k16.shared.f16 	{%r11279, %r11280, %r11281, %r11282, %r11283, %r11284, %r11285, %r11286}, [%r294], %r155;
	wmma.mma.sync.aligned.row.col.m16n16k16.f32.f32 {%f12754, %f12755, %f12756, %f12757, %f12758, %f12759, %f12760, %f12761}, {%r11255, %r11256, %r11257, %r11258, %r11259, %r11260, %r11261, %r11262}, {%r11279, %r11280, %r11281, %r11282, %r11283, %r11284, %r11285, %r11286}, {%f12690, %f12691, %f12692, %f12693, %f12694, %f12695, %f12696, %f12697};
	wmma.load.b.sync.aligned.col.m16n16k16.shared.f16 	{%r11287, %r11288, %r11289, %r11290, %r11291, %r11292, %r11293, %r11294}, [%r303], %r155;
	wmma.mma.sync.aligned.row.col.m16n16k16.f32.f32 {%f12762, %f12763, %f12764, %f12765, %f12766, %f12767, %f12768, %f12769}, {%r11255, %r11256, %r11257, %r11258, %r11259, %r11260, %r11261, %r11262}, {%r11287, %r11288, %r11289, %r11290, %r11291, %r11292, %r11293, %r11294}, {%f12698, %f12699, %f12700, %f12701, %f12702, %f12703, %f12704, %f12705};
	wmma.load.a.sync.aligned.row.m16n16k16.shared.f16 	{%r11295, %r11296, %r11297, %r11298, %r11299, %r11300, %r11301, %r11302}, [%r312], %r155;
	wmma.mma.sync.aligned.row.col.m16n16k16.f32.f32 {%f12770, %f12771, %f12772, %f12773, %f12774, %f12775, %f12776, %f12777}, {%r11295, %r11296, %r11297, %r11298, %r11299, %r11300, %r11301, %r11302}, {%r11263, %r11264, %r11265, %r11266, %r11267, %r11268, %r11269, %r11270}, {%f12706, %f12707, %f12708, %f12709, %f12710, %f12711, %f12712, %f12713};
	wmma.mma.sync.aligned.row.col.m16n16k16.f32.f32 {%f12778, %f12779, %f12780, %f12781, %f12782, %f12783, %f12784, %f12785}, {%r11295, %r11296, %r11297, %r11298, %r11299, %r11300, %r11301, %r11302}, {%r11271, %r11272, %r11273, %r11274, %r11275, %r11276, %r11277, %r11278}, {%f12714, %f12715, %f12716, %f12717, %f12718, %f12719, %f12720, %f12721};
	wmma.mma.sync.aligned.row.col.m16n16k16.f32.f32 {%f12786, %f12787, %f12788, %f12789, %f12790, %f12791, %f12792, %f12793}, {%r11295, %r11296, %r11297, %r11298, %r11299, %r11300, %r11301, %r11302}, {%r11279, %r11280, %r11281, %r11282, %r11283, %r11284, %r11285, %r11286}, {%f12722, %f12723, %f12724, %f12725, %f12726, %f12727, %f12728, %f12729};
	wmma.mma.sync.aligned.row.col.m16n16k16.f32.f32 {%f12794, %f12795, %f12796, %f12797, %f12798, %f12799, %f12800, %f12801}, {%r11295, %r11296, %r11297, %r11298, %r11299, %r11300, %r11301, %r11302}, {%r11287, %r11288, %r11289, %r11290, %r11291, %r11292, %r11293, %r11294}, {%f12730, %f12731, %f12732, %f12733, %f12734, %f12735, %f12736, %f12737};
	wmma.load.a.sync.aligned.row.m16n16k16.shared.f16 	{%r11303, %r11304, %r11305, %r11306, %r11307, %r11308, %r11309, %r11310}, [%r321], %r155;
	wmma.load.b.sync.aligned.col.m16n16k16.shared.f16 	{%r11311, %r11312, %r11313, %r11314, %r11315, %r11316, %r11317, %r11318}, [%r330], %r155;
	wmma.mma.sync.aligned.row.col.m16n16k16.f32.f32 {%f12802, %f12803, %f12804, %f12805, %f12806, %f12807, %f12808, %f12809}, {%r11303, %r11304, %r11305, %r11306, %r11307, %r11308, %r11309, %r11310}, {%r11311, %r11312, %r11313, %r11314, %r11315, %r11316, %r11317, %r11318}, {%f12738, %f12739, %f12740, %f12741, %f12742, %f12743, %f12744, %f12745};
	wmma.load.b.sync.aligned.col.m16n16k16.shared.f16 	{%r11319, %r11320, %r11321, %r11322, %r11323, %r11324, %r11325, %r11326}, [%r339], %r155;
	wmma.mma.sync.aligned.row.col.m16n16k16.f32.f32 {%f12810, %f12811, %f12812, %f12813, %f12814, %f12815, %f12816, %f12817}, {%r11303, %r11304, %r11305, %r11306, %r11307, %r11308, %r11309, %r11310}, {%r11319, %r11320, %r11321, %r11322, %r11323, %r11324, %r11325, %r11326}, {%f12746, %f12747, %f12748, %f12749, %f12750, %f12751, %f12752, %f12753};
	wmma.load.b.sync.aligned.col.m16n16k16.shared.f16 	{%r11327, %r11328, %r11329, %r11330, %r11331, %r11332, %r11333, %r11334}, [%r348], %r155;
	wmma.mma.sync.aligned.row.col.m16n16k16.f32.f32 {%f12818, %f12819, %f12820, %f12821, %f12822, %f12823, %f12824, %f12825}, {%r11303, %r11304, %r11305, %r11306, %r11307, %r11308, %r11309, %r11310}, {%r11327, %r11328, %r11329, %r11330, %r11331, %r11332, %r11333, %r11334}, {%f12754, %f12755, %f12756, %f12757, %f12758, %f12759, %f12760, %f12761};
	wmma.load.b.sync.aligned.col.m16n16k16.shared.f16 	{%r11335, %r11336, %r11337, %r11338, %r11339, %r11340, %r11341, %r11342}, [%r357], %r155;
	wmma.mma.sync.aligned.row.col.m16n16k16.f32.f32 {%f12826, %f12827, %f12828, %f12829, %f12830, %f12831, %f12832, %f12833}, {%r11303, %r11304, %r11305, %r11306, %r11307, %r11308, %r11309, %r11310}, {%r11335, %r11336, %r11337, %r11338, %r11339, %r11340, %r11341, %r11342}, {%f12762, %f12763, %f12764, %f12765, %f12766, %f12767, %f12768, %f12769};
	wmma.load.a.sync.aligned.row.m16n16k16.shared.f16 	{%r11343, %r11344, %r11345, %r11346, %r11347, %r11348, %r11349, %r11350}, [%r366], %r155;
	wmma.mma.sync.aligned.row.col.m16n16k16.f32.f32 {%f12834, %f12835, %f12836, %f12837, %f12838, %f12839, %f12840, %f12841}, {%r11343, %r11344, %r11345, %r11346, %r11347, %r11348, %r11349, %r11350}, {%r11311, %r11312, %r11313, %r11314, %r11315, %r11316, %r11317, %r11318}, {%f12770, %f12771, %f12772, %f12773, %f12774, %f12775, %f12776, %f12777};
	wmma.mma.sync.aligned.row.col.m16n16k16.f32.f32 {%f12842, %f12843, %f12844, %f12845, %f12846, %f12847, %f12848, %f12849}, {%r11343, %r11344, %r11345, %r11346, %r11347, %r11348, %r11349, %r11350}, {%r11319, %r11320, %r11321, %r11322, %r11323, %r11324, %r11325, %r11326}, {%f12778, %f12779, %f12780, %f12781, %f12782, %f12783, %f12784, %f12785};
	wmma.mma.sync.aligned.row.col.m16n16k16.f32.f32 {%f12850, %f12851, %f12852, %f12853, %f12854, %f12855, %f12856, %f12857}, {%r11343, %r11344, %r11345, %r11346, %r11347, %r11348, %r11349, %r11350}, {%r11327, %r11328, %r11329, %r11330, %r11331, %r11332, %r11333, %r11334}, {%f12786, %f12787, %f12788, %f12789, %f12790, %f12791, %f12792, %f12793};
	wmma.mma.sync.aligned.row.col.m16n16k16.f32.f32 {%f12858, %f12859, %f12860, %f12861, %f12862, %f12863, %f12864, %f12865}, {%r11343, %r11344, %r11345, %r11346, %r11347, %r11348, %r11349, %r11350}, {%r11335, %r11336, %r11337, %r11338, %r11339, %r11340, %r11341, %r11342}, {%f12794, %f12795, %f12796, %f12797, %f12798, %f12799, %f12800, %f12801};
	bar.sync 	0;
	ld.global.v4.u32 	{%r11351, %r11352, %r11353, %r11354}, [%rd24+6400];
	st.shared.v4.u32 	[%r9], {%r11351, %r11352, %r11353, %r11354};
	ld.global.v4.u32 	{%r11355, %r11356, %r11357, %r11358}, [%rd24+39168];
	st.shared.v4.u32 	[%r9+640], {%r11355, %r11356, %r11357, %r11358};
	ld.global.v4.u32 	{%r11359, %r11360, %r11361, %r11362}, [%rd24+71936];
	st.shared.v4.u32 	[%r9+1280], {%r11359, %r11360, %r11361, %r11362};
	ld.global.v4.u32 	{%r11363, %r11364, %r11365, %r11366}, [%rd24+104704];
	st.shared.v4.u32 	[%r9+1920], {%r11363, %r11364, %r11365, %r11366};
	ld.global.v4.u32 	{%r11367, %r11368, %r11369, %r11370}, [%rd24+137472];
	st.shared.v4.u32 	[%r9+2560], {%r11367, %r11368, %r11369, %r11370};
	ld.global.v4.u32 	{%r11371, %r11372, %r11373, %r11374}, [%rd24+170240];
	st.shared.v4.u32 	[%r9+3200], {%r11371, %r11372, %r11373, %r11374};
	ld.global.v4.u32 	{%r11375, %r11376, %r11377, %r11378}, [%rd24+203008];
	st.shared.v4.u32 	[%r9+3840], {%r11375, %r11376, %r11377, %r11378};
	ld.global.v4.u32 	{%r11379, %r11380, %r11381, %r11382}, [%rd24+235776];
	st.shared.v4.u32 	[%r9+4480], {%r11379, %r11380, %r11381, %r11382};
	bar.sync 	0;
	wmma.load.a.sync.aligned.row.m16n16k16.shared.f16 	{%r11383, %r11384, %r11385, %r11386, %r11387, %r11388, %r11389, %r11390}, [%r10], %r155;
	wmma.load.b.sync.aligned.col.m16n16k16.shared.f16 	{%r11391, %r11392, %r11393, %r11394, %r11395, %r11396, %r11397, %r11398}, [%r168], %r155;
	wmma.mma.sync.aligned.row.col.m16n16k16.f32.f32 {%f12866, %f12867, %f12868, %f12869, %f12870, %f12871, %f12872, %f12873}, {%r11383, %r11384, %r11385, %r11386, %r11387, %r11388, %r11389, %r11390}, {%r11391, %r11392, %r11393, %r11394, %r11395, %r11396, %r11397, %r11398}, {%f12802, %f12803, %f12804, %f12805, %f12806, %f12807, %f12808, %f12809};
	wmma.load.b.sync.aligned.col.m16n16k16.shared.f16 	{%r11399, %r11400, %r11401, %r11402, %r11403, %r11404, %r11405, %r11406}, [%r177], %r155;
	wmma.mma.sync.aligned.row.col.m16n16k16.f32.f32 {%f12874, %f12875, %f12876, %f12877, %f12878, %f12879, %f12880, %f12881}, {%r11383, %r11384, %r11385, %r11386, %r11387, %r11388, %r11389, %r11390}, {%r11399, %r11400, %r11401, %r11402, %r11403, %r11404, %r11405, %r11406}, {%f12810, %f12811, %f12812, %f12813, %f12814, %f12815, %f12816, %f12817};
	wmma.load.b.sync.aligned.col.m16n16k16.shared.f16 	{%r11407, %r11408, %r11409, %r11410, %r11411, %r11412, %r11413, %r11414}, [%r186], %r155;
	wmma.mma.sync.aligned.row.col.m16n16k16.f32.f32 {%f12882, %f12883, %f12884, %f12885, %f12886, %f12887, %f12888, %f12889}, {%r11383, %r11384, %r11385, %r11386, %r11387, %r11388, %r11389, %r11390}, {%r11407, %r11408, %r11409, %r11410, %r11411, %r11412, %r11413, %r11414}, {%f12818, %f12819, %f12820, %f12821, %f12822, %f12823, %f12824, %f12825};
	wmma.load.b.sync.aligned.col.m16n16k16.shared.f16 	{%r11415, %r11416, %r11417, %r11418, %r11419, %r11420, %r11421, %r11422}, [%r195], %r155;
	wmma.mma.sync.aligned.row.col.m16n16k16.f32.f32 {%f12890, %f12891, %f12892, %f12893, %f12894, %f12895, %f12896, %f12897}, {%r11383, %r11384, %r11385, %r11386, %r11387, %r11388, %r11389, %r11390}, {%r11415, %r11416, %r11417, %r11418, %r11419, %r11420, %r11421, %r11422}, {%f12826, %f12827, %f12828, %f12829, %f12830, %f12831, %f12832, %f12833};
	wmma.load.a.sync.aligned.row.m16n16k16.shared.f16 	{%r11423, %r11424, %r11425, %r11426, %r11427, %r11428, %r11429, %r11430}, [%r204], %r155;
	wmma.mma.sync.aligned.row.col.m16n16k16.f32.f32 {%f12898, %f12899, %f12900, %f12901, %f12902, %f12903, %f12904, %f12905}, {%r11423, %r11424, %r11425, %r11426, %r11427, %r11428, %r11429, %r11430}, {%r11391, %r11392, %r11393, %r11394, %r11395, %r11396, %r11397, %r11398}, {%f12834, %f12835, %f12836, %f12837, %f12838, %f12839, %f12840, %f12841};
	wmma.mma.sync.aligned.row.col.m16n16k16.f32.f32 {%f12906, %f12907, %f12908, %f12909, %f12910, %f12911, %f12912, %f12913}, {%r11423, %r11424, %r11425, %r11426, %r11427, %r11428, %r11429, %r11430}, {%r11399, %r11400, %r11401, %r11402, %r11403, %r11404, %r11405, %r11406}, {%f12842, %f12843, %f12844, %f12845, %f12846, %f12847, %f12848, %f12849};
	wmma.mma.sync.aligned.row.col.m16n16k16.f32.f32 {%f12914, %f12915, %f12916, %f12917, %f12918, %f12919, %f12920, %f12921}, {%r11423, %r11424, %r11425, %r11426, %r11427, %r11428, %r11429, %r11430}, {%r11407, %r11408, %r11409, %r11410, %r11411, %r11412, %r11413, %r11414}, {%f12850, %f12851, %f12852, %f12853, %f12854, %f12855, %f12856, %f12857};
	wmma.mma.sync.aligned.row.col.m16n16k16.f32.f32 {%f12922, %f12923, %f12924, %f12925, %f12926, %f12927, %f12928, %f12929}, {%r11423, %r11424, %r11425, %r11426, %r11427, %r11428, %r11429, %r11430}, {%r11415, %r11416, %r11417, %r11418, %r11419, %r11420, %r11421, %r11422}, {%f12858, %f12859, %f12860, %f12861, %f12862, %f12863, %f12864, %f12865};
	wmma.load.a.sync.aligned.row.m16n16k16.shared.f16 	{%r11431, %r11432, %r11433, %r11434, %r11435, %r11436, %r11437, %r11438}, [%r213], %r155;
	wmma.load.b.sync.aligned.col.m16n16k16.shared.f16 	{%r11439, %r11440, %r11441, %r11442, %r11443, %r11444, %r11445, %r11446}, [%r222], %r155;
	wmma.mma.sync.aligned.row.col.m16n16k16.f32.f32 {%f12930, %f12931, %f12932, %f12933, %f12934, %f12935, %f12936, %f12937}, {%r11431, %r11432, %r11433, %r11434, %r11435, %r11436, %r11437, %r11438}, {%r11439, %r11440, %r11441, %r11442, %r11443, %r11444, %r11445, %r11446}, {%f12866, %f12867, %f12868, %f12869, %f12870, %f12871, %f12872, %f12873};
	wmma.load.b.sync.aligned.col.m16n16k16.shared.f16 	{%r11447, %r11448, %r11449, %r11450, %r11451, %r11452, %r11453, %r11454}, [%r231], %r155;
	wmma.mma.sync.aligned.row.col.m16n16k16.f32.f32 {%f12938, %f12939, %f12940, %f12941, %f12942, %f12943, %f12944, %f12945}, {%r11431, %r11432, %r11433, %r11434, %r11435, %r11436, %r11437, %r11438}, {%r11447, %r11448, %r11449, %r11450, %r11451, %r11452, %r11453, %r11454}, {%f12874, %f12875, %f12876, %f12877, %f12878, %f12879, %f12880, %f12881};
	wmma.load.b.sync.aligned.col.m16n16k16.shared.f16 	{%r11455, %r11456, %r11457, %r11458, %r11459, %r11460, %r11461, %r11462}, [%r240], %r155;
	wmma.mma.sync.aligned.row.col.m16n16k16.f32.f32 {%f12946, %f12947, %f12948, %f12949, %f12950, %f12951, %f12952, %f12953}, {%r11431, %r11432, %r11433, %r11434, %r11435, %r11436, %r11437, %r11438}, {%r11455, %r11456, %r11457, %r11458, %r11459, %r11460, %r11461, %r11462}, {%f12882, %f12883, %f12884, %f12885, %f12886, %f12887, %f12888, %f12889};
	wmma.load.b.sync.aligned.col.m16n16k16.shared.f16 	{%r11463, %r11464, %r11465, %r11466, %r11467, %r11468, %r11469, %r11470}, [%r249], %r155;
	wmma.mma.sync.aligned.row.col.m16n16k16.f32.f32 {%f12954, %f12955, %f12956, %f12957, %f12958, %f12959, %f12960, %f12961}, {%r11431, %r11432, %r11433, %r11434, %r11435, %r11436, %r11437, %r11438}, {%r11463, %r11464, %r11465, %r11466, %r11467, %r11468, %r11469, %r11470}, {%f12890, %f12891, %f12892, %f12893, %f12894, %f12895, %f12896, %f12897};
	wmma.load.a.sync.aligned.row.m16n16k16.shared.f16 	{%r11471, %r11472, %r11473, %r11474, %r11475, %r11476, %r11477, %r11478}, [%r258], %r155;
	wmma.mma.sync.aligned.row.col.m16n16k16.f32.f32 {%f12962, %f12963, %f12964, %f12965, %f12966, %f12967, %f12968, %f12969}, {%r11471, %r11472, %r11473, %r11474, %r11475, %r11476, %r11477, %r11478}, {%r11439, %r11440, %r11441, %r11442, %r11443, %r11444, %r11445, %r11446}, {%f12898, %f12899, %f12900, %f12901, %f12902, %f12903, %f12904, %f12905};
	wmma.mma.sync.aligned.row.col.m16n16k16.f32.f32 {%f12970, %f12971, %f12972, %f12973, %f12974, %f12975, %f12976, %f12977}, {%r11471, %r11472, %r11473, %r11474, %r11475, %r11476, %r11477, %r11478}, {%r11447, %r11448, %r11449, %r11450, %r11451, %r11452, %r11453, %r11454}, {%f12906, %f12907, %f12908, %f12909, %f12910, %f12911, %f12912, %f12913};
	wmma.mma.sync.aligned.row.col.m16n16k16.f32.f32 {%f12978, %f12979, %f12980, %f12981, %f12982, %f12983, %f12984, %f12985}, {%r11471, %r11472, %r11473, %r11474, %r11475, %r11476, %r11477, %r11478}, {%r11455, %r11456, %r11457, %r11458, %r11459, %r11460, %r11461, %r11462}, {%f12914, %f12915, %f12916, %f12917, %f12918, %f12919, %f12920, %f12921};
	wmma.mma.sync.aligned.row.col.m16n16k16.f32.f32 {%f12986, %f12987, %f12988, %f12989, %f12990, %f12991, %f12992, %f12993}, {%r11471, %r11472, %r11473, %r11474, %r11475, %r11476, %r11477, %r11478}, {%r11463, %r11464, %r11465, %r11466, %r11467, %r11468, %r11469, %r11470}, {%f12922, %f12923, %f12924, %f12925, %f12926, %f12927, %f12928, %f12929};
	wmma.load.a.sync.aligned.row.m16n16k16.shared.f16 	{%r11479, %r11480, %r11481, %r11482, %r11483, %r11484, %r11485, %r11486}, [%r267], %r155;
	wmma.load.b.sync.aligned.col.m16n16k16.shared.f16 	{%r11487, %r11488, %r11489, %r11490, %r11491, %r11492, %r11493, %r11494}, [%r276], %r155;
	wmma.mma.sync.aligned.row.col.m16n16k16.f32.f32 {%f12994, %f12995, %f12996, %f12997, %f12998, %f12999, %f13000, %f13001}, {%r11479, %r11480, %r11481, %r11482, %r11483, %r11484, %r11485, %r11486}, {%r11487, %r11488, %r11489, %r11490, %r11491, %r11492, %r11493, %r11494}, {%f12930, %f12931, %f12932, %f12933, %f12934, %f12935, %f12936, %f12937};
	wmma.load.b.sync.aligned.col.m16n16k16.shared.f16 	{%r11495, %r11496, %r11497, %r11498, %r11499, %r11500, %r11501, %r11502}, [%r285], %r155;
	wmma.mma.sync.aligned.row.col.m16n16k16.f32.f32 {%f13002, %f13003, %f13004, %f13005, %f13006, %f13007, %f13008, %f13009}, {%r11479, %r11480, %r11481, %r11482, %r11483, %r11484, %r11485, %r11486}, {%r11495, %r11496, %r11497, %r11498, %r11499, %r11500, %r11501, %r11502}, {%f12938, %f12939, %f12940, %f12941, %f12942, %f12943, %f12944, %f12945};
	wmma.load.b.sync.aligned.col.m16n16k16.shared.f16 	{%r11503, %r11504, %r11505, %r11506, %r11507, %r11508, %r11509, %r11510}, [%r294], %r155;
	wmma.mma.sync.aligned.row.col.m16n16k16.f32.f32 {%f13010, %f13011, %f13012, %f13013, %f13014, %f13015, %f13016, %f13017}, {%r11479, %r11480, %r11481, %r11482, %r11483, %r11484, %r11485, %r11486}, {%r11503, %r11504, %r11505, %r11506, %r11507, %r11508, %r11509, %r11510}, {%f12946, %f12947, %f12948, %f12949, %f12950, %f12951, %f12952, %f12953};
	wmma.load.b.sync.aligned.col.m16n16k16.shared.f16 	{%r11511, %r11512, %r11513, %r11514, %r11515, %r11516, %r11517, %r11518}, [%r303], %r155;
	wmma.mma.sync.aligned.row.col.m16n16k16.f32.f32 {%f13018, %f13019, %f13020, %f13021, %f13022, %f13023, %f13024, %f13025}, {%r11479, %r11480, %r11481, %r11482, %r11483, %r11484, %r11485, %r11486}, {%r11511, %r11512, %r11513, %r11514, %r11515, %r11516, %r11517, %r11518}, {%f12954, %f12955, %f12956, %f12957, %f12958, %f12959, %f12960, %f12961};
	wmma.load.a.sync.aligned.row.m16n16k16.shared.f16 	{%r11519, %r11520, %r11521, %r11522, %r11523, %r11524, %r11525, %r11526}, [%r312], %r155;
	wmma.mma.sync.aligned.row.col.m16n16k16.f32.f32 {%f13026, %f13027, %f13028, %f13029, %f13030, %f13031, %f13032, %f13033}, {%r11519, %r11520, %r11521, %r11522, %r11523, %r11524, %r11525, %r11526}, {%r11487, %r11488, %r11489, %r11490, %r11491, %r11492, %r11493, %r11494}, {%f12962, %f12963, %f12964, %f12965, %f12966, %f12967, %f12968, %f12969};
	wmma.mma.sync.aligned.row.col.m16n16k16.f32.f32 {%f13034, %f13035, %f13036, %f13037, %f13038, %f13039, %f13040, %f13041}, {%r11519, %r11520, %r11521, %r11522, %r11523, %r11524, %r11525, %r11526}, {%r11495, %r11496, %r11497, %r11498, %r11499, %r11500, %r11501, %r11502}, {%f12970, %f12971, %f12972, %f12973, %f12974, %f12975, %f12976, %f12977};
	wmma.mma.sync.aligned.row.col.m16n16k16.f32.f32 {%f13042, %f13043, %f13044, %f13045, %f13046, %f13047, %f13048, %f13049}, {%r11519, %r11520, %r11521, %r11522, %r11523, %r11524, %r11525, %r11526}, {%r11503, %r11504, %r11505, %r11506, %r11507, %r11508, %r11509, %r11510}, {%f12978, %f12979, %f12980, %f12981, %f12982, %f12983, %f12984, %f12985};
	wmma.mma.sync.aligned.row.col.m16n16k16.f32.f32 {%f13050, %f13051, %f13052, %f13053, %f13054, %f13055, %f13056, %f13057}, {%r11519, %r11520, %r11521, %r11522, %r11523, %r11524, %r11525, %r11526}, {%r11511, %r11512, %r11513, %r11514, %r11515, %r11516, %r11517, %r11518}, {%f12986, %f12987, %f12988, %f12989, %f12990, %f12991, %f12992, %f12993};
	wmma.load.a.sync.aligned.row.m16n16k16.shared.f16 	{%r11527, %r11528, %r11529, %r11530, %r11531, %r11532, %r11533, %r11534}, [%r321], %r155;
	wmma.load.b.sync.aligned.col.m16n16k16.shared.f16 	{%r11535, %r11536, %r11537, %r11538, %r11539, %r11540, %r11541, %r11542}, [%r330], %r155;
	wmma.mma.sync.aligned.row.col.m16n16k16.f32.f32 {%f13058, %f13059, %f13060, %f13061, %f13062, %f13063, %f13064, %f13065}, {%r11527, %r11528, %r11529, %r11530, %r11531, %r11532, %r11533, %r11534}, {%r11535, %r11536, %r11537, %r11538, %r11539, %r11540, %r11541, %r11542}, {%f12994, %f12995, %f12996, %f12997, %f12998, %f12999, %f13000, %f13001};
	wmma.load.b.sync.aligned.col.m16n16k16.shared.f16 	{%r11543, %r11544, %r11545, %r11546, %r11547, %r11548, %r11549, %r11550}, [%r339], %r155;
	wmma.mma.sync.aligned.row.col.m16n16k16.f32.f32 {%f13066, %f13067, %f13068, %f13069, %f13070, %f13071, %f13072, %f13073}, {%r11527, %r11528, %r11529, %r11530, %r11531, %r11532, %r11533, %r11534}, {%r11543, %r11544, %r11545, %r11546, %r11547, %r11548, %r11549, %r11550}, {%f13002, %f13003, %f13004, %f13005, %f13006, %f13007, %f13008, %f13009};
	wmma.load.b.sync.aligned.col.m16n16k16.shared.f16 	{%r11551, %r11552, %r11553, %r11554, %r11555, %r11556, %r11557, %r11558}, [%r348], %r155;
	wmma.mma.sync.aligned.row.col.m16n16k16.f32.f32 {%f13074, %f13075, %f13076, %f13077, %f13078, %f13079, %f13080, %f13081}, {%r11527, %r11528, %r11529, %r11530, %r11531, %r11532, %r11533, %r11534}, {%r11551, %r11552, %r11553, %r11554, %r11555, %r11556, %r11557, %r11558}, {%f13010, %f13011, %f13012, %f13013, %f13014, %f13015, %f13016, %f13017};
	wmma.load.b.sync.aligned.col.m16n16k16.shared.f16 	{%r11559, %r11560, %r11561, %r11562, %r11563, %r11564, %r11565, %r11566}, [%r357], %r155;
	wmma.mma.sync.aligned.row.col.m16n16k16.f32.f32 {%f13082, %f13083, %f13084, %f13085, %f13086, %f13087, %f13088, %f13089}, {%r11527, %r11528, %r11529, %r11530, %r11531, %r11532, %r11533, %r11534}, {%r11559, %r11560, %r11561, %r11562, %r11563, %r11564, %r11565, %r11566}, {%f13018, %f13019, %f13020, %f13021, %f13022, %f13023, %f13024, %f13025};
	wmma.load.a.sync.aligned.row.m16n16k16.shared.f16 	{%r11567, %r11568, %r11569, %r11570, %r11571, %r11572, %r11573, %r11574}, [%r366], %r155;
	wmma.mma.sync.aligned.row.col.m16n16k16.f32.f32 {%f13090, %f13091, %f13092, %f13093, %f13094, %f13095, %f13096, %f13097}, {%r11567, %r11568, %r11569, %r11570, %r11571, %r11572, %r11573, %r11574}, {%r11535, %r11536, %r11537, %r11538, %r11539, %r11540, %r11541, %r11542}, {%f13026, %f13027, %f13028, %f13029, %f13030, %f13031, %f13032, %f13033};
	wmma.mma.sync.aligned.row.col.m16n16k16.f32.f32 {%f13098, %f13099, %f13100, %f13101, %f13102, %f13103, %f13104, %f13105}, {%r11567, %r11568, %r11569, %r11570, %r11571, %r11572, %r11573, %r11574}, {%r11543, %r11544, %r11545, %r11546, %r11547, %r11548, %r11549, %r11550}, {%f13034, %f13035, %f13036, %f13037, %f13038, %f13039, %f13040, %f13041};
	wmma.mma.sync.aligned.row.col.m16n16k16.f32.f32 {%f13106, %f13107, %f13108, %f13109, %f13110, %f13111, %f13112, %f13113}, {%r11567, %r11568, %r11569, %r11570, %r11571, %r11572, %r11573, %r11574}, {%r11551, %r11552, %r11553, %r11554, %r11555, %r11556, %r11557, %r11558}, {%f13042, %f13043, %f13044, %f13045, %f13046, %f13047, %f13048, %f13049};
	wmma.mma.sync.aligned.row.col.m16n16k16.f32.f32 {%f13114, %f13115, %f13116, %f13117, %f13118, %f13119, %f13120, %f13121}, {%r11567, %r11568, %r11569, %r11570, %r11571, %r11572, %r11573, %r11574}, {%r11559, %r11560, %r11561, %r11562, %r11563, %r11564, %r11565, %r11566}, {%f13050, %f13051, %f13052, %f13053, %f13054, %f13055, %f13056, %f13057};
	bar.sync 	0;
	ld.global.v4.u32 	{%r11575, %r11576, %r11577, %r11578}, [%rd24+6528];
	st.shared.v4.u32 	[%r9], {%r11575, %r11576, %r11577, %r11578};
	ld.global.v4.u32 	{%r11579, %r11580, %r11581, %r11582}, [%rd24+39296];
	st.shared.v4.u32 	[%r9+640], {%r11579, %r11580, %r11581, %r11582};
	ld.global.v4.u32 	{%r11583, %r11584, %r11585, %r11586}, [%rd24+72064];
	st.shared.v4.u32 	[%r9+1280], {%r11583, %r11584, %r11585, %r11586};
	ld.global.v4.u32 	{%r11587, %r11588, %r11589, %r11590}, [%rd24+104832];
	st.shared.v4.u32 	[%r9+1920], {%r11587, %r11588, %r11589, %r11590};
	ld.global.v4.u32 	{%r11591, %r11592, %r11593, %r11594}, [%rd24+137600];
	st.shared.v4.u32 	[%r9+2560], {%r11591, %r11592, %r11593, %r11594};
	ld.global.v4.u32 	{%r11595, %r11596, %r11597, %r11598}, [%rd24+170368];
	st.shared.v4.u32 	[%r9+3200], {%r11595, %r11596, %r11597, %r11598};
	ld.global.v4.u32 	{%r11599, %r11600, %r11601, %r11602}, [%rd24+203136];
	st.shared.v4.u32 	[%r9+3840], {%r11599, %r11600, %r11601, %r11602};
	ld.global.v4.u32 	{%r11603, %r11604, %r11605, %r11606}, [%rd24+235904];
	st.shared.v4.u32 	[%r9+4480], {%r11603, %r11604, %r11605, %r11606};
	bar.sync 	0;
	wmma.load.a.sync.aligned.row.m16n16k16.shared.f16 	{%r11607, %r11608, %r11609, %r11610, %r11611, %r11612, %r11613, %r11614}, [%r10], %r155;
	wmma.load.b.sync.aligned.col.m16n16k16.shared.f16 	{%r11615, %r11616, %r11617, %r11618, %r11619, %r11620, %r11621, %r11622}, [%r168], %r155;
	wmma.mma.sync.aligned.row.col.m16n16k16.f32.f32 {%f13122, %f13123, %f13124, %f13125, %f13126, %f13127, %f13128, %f13129}, {%r11607, %r11608, %r11609, %r11610, %r11611, %r11612, %r11613, %r11614}, {%r11615, %r11616, %r11617, %r11618, %r11619, %r11620, %r11621, %r11622}, {%f13058, %f13059, %f13060, %f13061, %f13062, %f13063, %f13064, %f13065};
	wmma.load.b.sync.aligned.col.m16n16k16.shared.f16 	{%r11623, %r11624, %r11625, %r11626, %r11627, %r11628, %r11629, %r11630}, [%r177], %r155;
	wmma.mma.sync.aligned.row.col.m16n16k16.f32.f32 {%f13130, %f13131, %f13132, %f13133, %f13134, %f13135, %f13136, %f13137}, {%r11607, %r11608, %r11609, %r11610, %r11611, %r11612, %r11613, %r11614}, {%r11623, %r11624, %r11625, %r11626, %r11627, %r11628, %r11629, %r11630}, {%f13066, %f13067, %f13068, %f13069, %f13070, %f13071, %f13072, %f13073};
	wmma.load.b.sync.aligned.col.m16n16k16.shared.f16 	{%r11631, %r11632, %r11633, %r11634, %r11635, %r11636, %r11637, %r11638}, [%r186], %r155;
	wmma.mma.sync.aligned.row.col.m16n16k16.f32.f32 {%f13138, %f13139, %f13140, %f13141, %f13142, %f13143, %f13144, %f13145}, {%r11607, %r11608, %r11609, %r11610, %r11611, %r11612, %r11613, %r11614}, {%r11631, %r11632, %r11633, %r11634, %r11635, %r11636, %r11637, %r11638}, {%f13074, %f13075, %f13076, %f13077, %f13078, %f13079, %f13080, %f13081};
	wmma.load.b.sync.aligned.col.m16n16k16.shared.f16 	{%r11639, %r11640, %r11641, %r11642, %r11643, %r11644, %r11645, %r11646}, [%r195], %r155;
	wmma.mma.sync.aligned.row.col.m16n16k16.f32.f32 {%f13146, %f13147, %f13148, %f13149, %f13150, %f13151, %f13152, %f13153}, {%r11607, %r11608, %r11609, %r11610, %r11611, %r11612, %r11613, %r11614}, {%r11639, %r11640, %r11641, %r11642, %r11643, %r11644, %r11645, %r11646}, {%f13082, %f13083, %f13084, %f13085, %f13086, %f13087, %f13088, %f13089};
	wmma.load.a.sync.aligned.row.m16n16k16.shared.f16 	{%r11647, %r11648, %r11649, %r11650, %r11651, %r11652, %r11653, %r11654}, [%r204], %r155;
	wmma.mma.sync.aligned.row.col.m16n16k16.f32.f32 {%f13154, %f13155, %f13156, %f13157, %f13158, %f13159, %f13160, %f13161}, {%r11647, %r11648, %r11649, %r11650, %r11651, %r11652, %r11653, %r11654}, {%r11615, %r11616, %r11617, %r11618, %r11619, %r11620, %r11621, %r11622}, {%f13090, %f13091, %f13092, %f13093, %f13094, %f13095, %f13096, %f13097};
	wmma.mma.sync.aligned.row.col.m16n16k16.f32.f32 {%f13162, %f13163, %f13164, %f13165, %f13166, %f13167, %f13168, %f13169}, {%r11647, %r11648, %r11649, %r11650, %r11651, %r11652, %r11653, %r11654}, {%r11623, %r11624, %r11625, %r11626, %r11627, %r11628, %r11629, %r11630}, {%f13098, %f13099, %f13100, %f13101, %f13102, %f13103, %f13104, %f13105};
	wmma.mma.sync.aligned.row.col.m16n16k16.f32.f32 {%f13170, %f13171, %f13172, %f13173, %f13174, %f13175, %f13176, %f13177}, {%r11647, %r11648, %r11649, %r11650, %r11651, %r11652, %r11653, %r11654}, {%r11631, %r11632, %r11633, %r11634, %r11635, %r11636, %r11637, %r11638}, {%f13106, %f13107, %f13108, %f13109, %f13110, %f13111, %f13112, %f13113};
	wmma.mma.sync.aligned.row.col.m16n16k16.f32.f32 {%f13178, %f13179, %f13180, %f13181, %f13182, %f13183, %f13184, %f13185}, {%r11647, %r11648, %r11649, %r11650, %r11651, %r11652, %r11653, %r11654}, {%r11639, %r11640, %r11641, %r11642, %r11643, %r11644, %r11645, %r11646}, {%f13114, %f13115, %f13116, %f13117, %f13118, %f13119, %f13120, %f13121};
	wmma.load.a.sync.aligned.row.m16n16k16.shared.f16 	{%r11655, %r11656, %r11657, %r11658, %r11659, %r11660, %r11661, %r11662}, [%r213], %r155;
	wmma.load.b.sync.aligned.col.m16n16k16.shared.f16 	{%r11663, %r11664, %r11665, %r11666, %r11667, %r11668, %r11669, %r11670}, [%r222], %r155;
	wmma.mma.sync.aligned.row.col.m16n16k16.f32.f32 {%f13186, %f13187, %f13188, %f13189, %f13190, %f13191, %f13192, %f13193}, {%r11655, %r11656, %r11657, %r11658, %r11659, %r11660, %r11661, %r11662}, {%r11663, %r11664, %r11665, %r11666, %r11667, %r11668, %r11669, %r11670}, {%f13122, %f13123, %f13124, %f13125, %f13126, %f13127, %f13128, %f13129};
	wmma.load.b.sync.aligned.col.m16n16k16.shared.f16 	{%r11671, %r11672, %r11673, %r11674, %r11675, %r11676, %r11677, %r11678}, [%r231], %r155;
	wmma.mma.sync.aligned.row.col.m16n16k16.f32.f32 {%f13194, %f13195, %f13196, %f13197, %f13198, %f13199, %f13200, %f13201}, {%r11655, %r11656, %r11657, %r11658, %r11659, %r11660, %r11661, %r11662}, {%r11671, %r11672, %r11673, %r11674, %r11675, %r11676, %r11677, %r11678}, {%f13130, %f13131, %f13132, %f13133, %f13134, %f13135, %f13136, %f13137};
	wmma.load.b.sync.aligned.col.m16n16k16.shared.f16 	{%r11679, %r11680, %r11681, %r11682, %r11683, %r11684, %r11685, %r11686}, [%r240], %r155;
	wmma.mma.sync.aligned.row.col.m16n16k16.f32.f32 {%f13202, %f13203, %f13204, %f13205, %f13206, %f13207, %f13208, %f13209}, {%r11655, %r11656, %r11657, %r11658, %r11659, %r11660, %r11661, %r11662}, {%r11679, %r11680, %r11681, %r11682, %r11683, %r11684, %r11685, %r11686}, {%f13138, %f13139, %f13140, %f13141, %f13142, %f13143, %f13144, %f13145};
	wmma.load.b.sync.aligned.col.m16n16k16.shared.f16 	{%r11687, %r11688, %r11689, %r11690, %r11691, %r11692, %r11693, %r11694}, [%r249], %r155;
	wmma.mma.sync.aligned.row.col.m16n16k16.f32.f32 {%f13210, %f13211, %f13212, %f13213, %f13214, %f13215, %f13216, %f13217}, {%r11655, %r11656, %r11657, %r11658, %r11659, %r11660, %r11661, %r11662}, {%r11687, %r11688, %r11689, %r11690, %r11691, %r11692, %r11693, %r11694}, {%f13146, %f13147, %f13148, %f13149, %f13150, %f13151, %f13152, %f13153};
	wmma.load.a.sync.aligned.row.m16n16k16.shared.f16 	{%r11695, %r11696, %r11697, %r11698, %r11699, %r11700, %r11701, %r11702}, [%r258], %r155;
	wmma.mma.sync.aligned.row.col.m16n16k16.f32.f32 {%f13218, %f13219, %f13220, %f13221, %f13222, %f13223, %f13224, %f13225}, {%r11695, %r11696, %r11697, %r11698, %r11699, %r11700, %r11701, %r11702}, {%r11663, %r11664, %r11665, %r11666, %r11667, %r11668, %r11669, %r11670}, {%f13154, %f13155, %f13156, %f13157, %f13158, %f13159, %f13160, %f13161};
	wmma.mma.sync.aligned.row.col.m16n16k16.f32.f32 {%f13226, %f13227, %f13228, %f13229, %f13230, %f13231, %f13232, %f13233}, {%r11695, %r11696, %r11697, %r11698, %r11699, %r11700, %r11701, %r11702}, {%r11671, %r11672, %r11673, %r11674, %r11675, %r11676, %r11677, %r11678}, {%f13162, %f13163, %f13164, %f13165, %f13166, %f13167, %f13168, %f13169};
	wmma.mma.sync.aligned.row.col.m16n16k16.f32.f32 {%f13234, %f13235, %f13236, %f13237, %f13238, %f13239, %f13240, %f13241}, {%r11695, %r11696, %r11697, %r11698, %r11699, %r11700, %r11701, %r11702}, {%r11679, %r11680, %r11681, %r11682, %r11683, %r11684, %r11685, %r11686}, {%f13170, %f13171, %f13172, %f13173, %f13174, %f13175, %f13176, %f13177};
	wmma.mma.sync.aligned.row.col.m16n16k16.f32.f32 {%f13242, %f13243, %f13244, %f13245, %f13246, %f13247, %f13248, %f13249}, {%r11695, %r11696, %r11697, %r11698, %r11699, %r11700, %r11701, %r11702}, {%r11687, %r11688, %r11689, %r11690, %r11691, %r11692, %r11693, %r11694}, {%f13178, %f13179, %f13180, %f13181, %f13182, %f13183, %f13184, %f13185};
	wmma.load.a.sync.aligned.row.m16n16k16.shared.f16 	{%r11703, %r11704, %r11705, %r11706, %r11707, %r11708, %r11709, %r11710}, [%r267], %r155;
	wmma.load.b.sync.aligned.col.m16n16k16.shared.f16 	{%r11711, %r11712, %r11713, %r11714, %r11715, %r11716, %r11717, %r11718}, [%r276], %r155;
	wmma.mma.sync.aligned.row.col.m16n16k16.f32.f32 {%f13250, %f13251, %f13252, %f13253, %f13254, %f13255, %f13256, %f13257}, {%r11703, %r11704, %r11705, %r11706, %r11707, %r11708, %r11709, %r11710}, {%r11711, %r11712, %r11713, %r11714, %r11715, %r11716, %r11717, %r11718}, {%f13186, %f13187, %f13188, %f13189, %f13190, %f13191, %f13192, %f13193};
	wmma.load.b.sync.aligned.col.m16n16k16.shared.f16 	{%r11719, %r11720, %r11721, %r11722, %r11723, %r11724, %r11725, %r11726}, [%r285], %r155;
	wmma.mma.sync.aligned.row.col.m16n16k16.f32.f32 {%f13258, %f13259, %f13260, %f13261, %f13262, %f13263, %f13264, %f13265}, {%r11703, %r11704, %r11705, %r11706, %r11707, %r11708, %r11709, %r11710}, {%r11719, %r11720, %r11721, %r11722, %r11723, %r11724, %r11725, %r11726}, {%f13194, %f13195, %f13196, %f13197, %f13198, %f13199, %f13200, %f13201};
	wmma.load.b.sync.aligned.col.m16n16k16.shared.f16 	{%r11727, %r11728, %r11729, %r11730, %r11731, %r11732, %r11733, %r11734}, [%r294], %r155;
	wmma.mma.sync.aligned.row.col.m16n16k16.f32.f32 {%f13266, %f13267, %f13268, %f13269, %f13270, %f13271, %f13272, %f13273}, {%r11703, %r11704, %r11705, %r11706, %r11707, %r11708, %r11709, %r11710}, {%r11727, %r11728, %r11729, %r11730, %r11731, %r11732, %r11733, %r11734}, {%f13202, %f13203, %f13204, %f13205, %f13206, %f13207, %f13208, %f13209};
	wmma.load.b.sync.aligned.col.m16n16k16.shared.f16 	{%r11735, %r11736, %r11737, %r11738, %r11739, %r11740, %r11741, %r11742}, [%r303], %r155;
	wmma.mma.sync.aligned.row.col.m16n16k16.f32.f32 {%f13274, %f13275, %f13276, %f13277, %f13278, %f13279, %f13280, %f13281}, {%r11703, %r11704, %r11705, %r11706, %r11707, %r11708, %r11709, %r11710}, {%r11735, %r11736, %r11737, %r11738, %r11739, %r11740, %r11741, %r11742}, {%f13210, %f13211, %f13212, %f13213, %f13214, %f13215, %f13216, %f13217};
	wmma.load.a.sync.aligned.row.m16n16k16.shared.f16 	{%r11743, %r11744, %r11745, %r11746, %r11747, %r11748, %r11749, %r11750}, [%r312], %r155;
	wmma.mma.sync.aligned.row.col.m16n16k16.f32.f32 {%f13282, %f13283, %f13284, %f13285, %f13286, %f13287, %f13288, %f13289}, {%r11743, %r11744, %r11745, %r11746, %r11747, %r11748, %r11749, %r11750}, {%r11711, %r11712, %r11713, %r11714, %r11715, %r11716, %r11717, %r11718}, {%f13218, %f13219, %f13220, %f13221, %f13222, %f13223, %f13224, %f13225};
	wmma.mma.sync.aligned.row.col.m16n16k16.f32.f32 {%f13290, %f13291, %f13292, %f13293, %f13294, %f13295, %f13296, %f13297}, {%r11743, %r11744, %r11745, %r11746, %r11747, %r11748, %r11749, %r11750}, {%r11719, %r11720, %r11721, %r11722, %r11723, %r11724, %r11725, %r11726}, {%f13226, %f13227, %f13228, %f13229, %f13230, %f13231, %f13232, %f13233};
	wmma.mma.sync.aligned.row.col.m16n16k16.f32.f32 {%f13298, %f13299, %f13300, %f13301, %f13302, %f13303, %f13304, %f13305}, {%r11743, %r11744, %r11745, %r11746, %r11747, %r11748, %r11749, %r11750}, {%r11727, %r11728, %r11729, %r11730, %r11731, %r11732, %r11733, %r11734}, {%f13234, %f13235, %f13236, %f13237, %f13238, %f13239, %f13240, %f13241};
	wmma.mma.sync.aligned.row.col.m16n16k16.f32.f32 {%f13306, %f13307, %f13308, %f13309, %f13310, %f13311, %f13312, %f13313}, {%r11743, %r11744, %r11745, %r11746, %r11747, %r11748, %r11749, %r11750}, {%r11735, %r11736, %r11737, %r11738, %r11739, %r11740, %r11741, %r11742}, {%f13242, %f13243, %f13244, %f13245, %f13246, %f13247, %f13248, %f13249};
	wmma.load.a.sync.aligned.row.m16n16k16.shared.f16 	{%r11751, %r11752, %r11753, %r11754, %r11755, %r11756, %r11757, %r11758}, [%r321], %r155;
	wmma.load.b.sync.aligned.col.m16n16k16.shared.f16 	{%r11759, %r11760, %r11761, %r11762, %r11763, %r11764, %r11765, %r11766}, [%r330], %r155;
	wmma.mma.sync.aligned.row.col.m16n16k16.f32.f32 {%f13314, %f13315, %f13316, %f13317, %f13318, %f13319, %f13320, %f13321}, {%r11751, %r11752, %r11753, %r11754, %r11755, %r11756, %r11757, %r11758}, {%r11759, %r11760, %r11761, %r11762, %r11763, %r11764, %r11765, %r11766}, {%f13250, %f13251, %f13252, %f13253, %f13254, %f13255, %f13256, %f13257};
	wmma.load.b.sync.aligned.col.m16n16k16.shared.f16 	{%r11767, %r11768, %r11769, %r11770, %r11771, %r11772, %r11773, %r11774}, [%r339], %r155;
	wmma.mma.sync.aligned.row.col.m16n16k16.f32.f32 {%f13322, %f13323, %f13324, %f13325, %f13326, %f13327, %f13328, %f13329}, {%r11751, %r11752, %r11753, %r11754, %r11755, %r11756, %r11757, %r11758}, {%r11767, %r11768, %r11769, %r11770, %r11771, %r11772, %r11773, %r11774}, {%f13258, %f13259, %f13260, %f13261, %f13262, %f13263, %f13264, %f13265};
	wmma.load.b.sync.aligned.col.m16n16k16.shared.f16 	{%r11775, %r11776, %r11777, %r11778, %r11779, %r11780, %r11781, %r11782}, [%r348], %r155;
	wmma.mma.sync.aligned.row.col.m16n16k16.f32.f32 {%f13330, %f13331, %f13332, %f13333, %f13334, %f13335, %f13336, %f13337}, {%r11751, %r11752, %r11753, %r11754, %r11755, %r11756, %r11757, %r11758}, {%r11775, %r11776, %r11777, %r11778, %r11779, %r11780, %r11781, %r11782}, {%f13266, %f13267, %f13268, %f13269, %f13270, %f13271, %f13272, %f13273};
	wmma.load.b.sync.aligned.col.m16n16k16.shared.f16 	{%r11783, %r11784, %r11785, %r11786, %r11787, %r11788, %r11789, %r11790}, [%r357], %r155;
	wmma.mma.sync.aligned.row.col.m16n16k16.f32.f32 {%f13338, %f13339, %f13340, %f13341, %f13342, %f13343, %f13344, %f13345}, {%r11751, %r11752, %r11753, %r11754, %r11755, %r11756, %r11757, %r11758}, {%r11783, %r11784, %r11785, %r11786, %r11787, %r11788, %r11789, %r11790}, {%f13274, %f13275, %f13276, %f13277, %f13278, %f13279, %f13280, %f13281};
	wmma.load.a.sync.aligned.row.m16n16k16.shared.f16 	{%r11791, %r11792, %r11793, %r11794, %r11795, %r11796, %r11797, %r11798}, [%r366], %r155;
	wmma.mma.sync.aligned.row.col.m16n16k16.f32.f32 {%f13346, %f13347, %f13348, %f13349, %f13350, %f13351, %f13352, %f13353}, {%r11791, %r11792, %r11793, %r11794, %r11795, %r11796, %r11797, %r11798}, {%r11759, %r11760, %r11761, %r11762, %r11763, %r11764, %r11765, %r11766}, {%f13282, %f13283, %f13284, %f13285, %f13286, %f13287, %f13288, %f13289};
	wmma.mma.sync.aligned.row.col.m16n16k16.f32.f32 {%f13354, %f13355, %f13356, %f13357, %f13358, %f13359, %f13360, %f13361}, {%r11791, %r11792, %r11793, %r11794, %r11795, %r11796, %r11797, %r11798}, {%r11767, %r11768, %r11769, %r11770, %r11771, %r11772, %r11773, %r11774}, {%f13290, %f13291, %f13292, %f13293, %f13294, %f13295, %f13296, %f13297};
	wmma.mma.sync.aligned.row.col.m16n16k16.f32.f32 {%f13362, %f13363, %f13364, %f13365, %f13366, %f13367, %f13368, %f13369}, {%r11791, %r11792, %r11793, %r11794, %r11795, %r11796, %r11797, %r11798}, {%r11775, %r11776, %r11777, %r11778, %r11779, %r11780, %r11781, %r11782}, {%f13298, %f13299, %f13300, %f13301, %f13302, %f13303, %f13304, %f13305};
	wmma.mma.sync.aligned.row.col.m16n16k16.f32.f32 {%f13370, %f13371, %f13372, %f13373, %f13374, %f13375, %f13376, %f13377}, {%r11791, %r11792, %r11793, %r11794, %r11795, %r11796, %r11797, %r11798}, {%r11783, %r11784, %r11785, %r11786, %r11787, %r11788, %r11789, %r11790}, {%f13306, %f13307, %f13308, %f13309, %f13310, %f13311, %f13312, %f13313};
	bar.sync 	0;
	ld.global.v4.u32 	{%r11799, %r11800, %r11801, %r11802}, [%rd24+6656];
	st.shared.v4.u32 	[%r9], {%r11799, %r11800, %r11801, %r11802};
	ld.global.v4.u32 	{%r11803, %r11804, %r11805, %r11806}, [%rd24+39424];
	st.shared.v4.u32 	[%r9+640], {%r11803, %r11804, %r11805, %r11806};
	ld.global.v4.u32 	{%r11807, %r11808, %r11809, %r11810}, [%rd24+72192];
	st.shared.v4.u32 	[%r9+1280], {%r11807, %r11808, %r11809, %r11810};
	ld.global.v4.u32 	{%r11811, %r11812, %r11813, %r11814}, [%rd24+104960];
	st.shared.v4.u32 	[%r9+1920], {%r11811, %r11812, %r11813, %r11814};
	ld.global.v4.u32 	{%r11815, %r11816, %r11817, %r11818}, [%rd24+137728];
	st.shared.v4.u32 	[%r9+2560], {%r11815, %r11816, %r11817, %r11818};
	ld.global.v4.u32 	{%r11819, %r11820, %r11821, %r11822}, [%rd24+170496];
	st.shared.v4.u32 	[%r9+3200], {%r11819, %r11820, %r11821, %r11822};
	ld.global.v4.u32 	{%r11823, %r11824, %r11825, %r11826}, [%rd24+203264];
	st.shared.v4.u32 	[%r9+3840], {%r11823, %r11824, %r11825, %r11826};
	ld.global.v4.u32 	{%r11827, %r11828, %r11829, %r11830}, [%rd24+236032];
	st.shared.v4.u32 	[%r9+4480], {%r11827, %r11828, %r11829, %r11830};
	bar.sync 	0;
	wmma.load.a.sync.aligned.row.m16n16k16.shared.f16 	{%r11831, %r11832, %r11833, %r11834, %r11835, %r11836, %r11837, %r11838}, [%r10], %r155;
	wmma.load.b.sync.aligned.col.m16n16k16.shared.f16 	{%r11839, %r11840, %r11841, %r11842, %r11843, %r11844, %r11845, %r11846}, [%r168], %r155;
	wmma.mma.sync.aligned.row.col.m16n16k16.f32.f32 {%f13378, %f13379, %f13380, %f13381, %f13382, %f13383, %f13384, %f13385}, {%r11831, %r11832, %r11833, %r11834, %r11835, %r11836, %r11837, %r11838}, {%r11839, %r11840, %r11841, %r11842, %r11843, %r11844, %r11845, %r11846}, {%f13314, %f13315, %f13316, %f13317, %f13318, %f13319, %f13320, %f13321};
	wmma.load.b.sync.aligned.col.m16n16k16.shared.f16 	{%r11847, %r11848, %r11849, %r11850, %r11851, %r11852, %r11853, %r11854}, [%r177], %r155;
	wmma.mma.sync.aligned.row.col.m16n16k16.f32.f32 {%f13386, %f13387, %f13388, %f13389, %f13390, %f13391, %f13392, %f13393}, {%r11831, %r11832, %r11833, %r11834, %r11835, %r11836, %r11837, %r11838}, {%r11847, %r11848, %r11849, %r11850, %r11851, %r11852, %r11853, %r11854}, {%f13322, %f13323, %f13324, %f13325, %f13326, %f13327, %f13328, %f13329};
	wmma.load.b.sync.aligned.col.m16n16k16.shared.f16 	{%r11855, %r11856, %r11857, %r11858, %r11859, %r11860, %r11861, %r11862}, [%r186], %r155;
	wmma.mma.sync.aligned.row.col.m16n16k16.f32.f32 {%f13394, %f13395, %f13396, %f13397, %f13398, %f13399, %f13400, %f13401}, {%r11831, %r11832, %r11833, %r11834, %r11835, %r11836, %r11837, %r11838}, {%r11855, %r11856, %r11857, %r11858, %r11859, %r11860, %r11861, %r11862}, {%f13330, %f13331, %f13332, %f13333, %f13334, %f13335, %f13336, %f13337};
	wmma.load.b.sync.aligned.col.m16n16k16.shared.f16 	{%r11863, %r11864, %r11865, %r11866, %r11867, %r11868, %r11869, %r11870}, [%r195], %r155;
	wmma.mma.sync.aligned.row.col.m16n16k16.f32.f32 {%f13402, %f13403, %f13404, %f13405, %f13406, %f13407, %f13408, %f13409}, {%r11831, %r11832, %r11833, %r11834, %r11835, %r11836, %r11837, %r11838}, {%r11863, %r11864, %r11865, %r11866, %r11867, %r11868, %r11869, %r11870}, {%f13338, %f13339, %f13340, %f13341, %f13342, %f13343, %f13344, %f13345};
	wmma.load.a.sync.aligned.row.m16n16k16.shared.f16 	{%r11871, %r11872, %r11873, %r11874, %r11875, %r11876, %r11877, %r11878}, [%r204], %r155;
	wmma.mma.sync.aligned.row.col.m16n16k16.f32.f32 {%f13410, %f13411, %f13412, %f13413, %f13414, %f13415, %f13416, %f13417}, {%r11871, %r11872, %r11873, %r11874, %r11875, %r11876, %r11877, %r11878}, {%r11839, %r11840, %r11841, %r11842, %r11843, %r11844, %r11845, %r11846}, {%f13346, %f13347, %f13348, %f13349, %f13350, %f13351, %f13352, %f13353};
	wmma.mma.sync.aligned.row.col.m16n16k16.f32.f32 {%f13418, %f13419, %f13420, %f13421, %f13422, %f13423, %f13424, %f13425}, {%r11871, %r11872, %r11873, %r11874, %r11875, %r11876, %r11877, %r11878}, {%r11847, %r11848, %r11849, %r11850, %r11851, %r11852, %r11853, %r11854}, {%f13354, %f13355, %f13356, %f13357, %f13358, %f13359, %f13360, %f13361};
	wmma.mma.sync.aligned.row.col.m16n16k16.f32.f32 {%f13426, %f13427, %f13428, %f13429, %f13430, %f13431, %f13432, %f13433}, {%r11871, %r11872, %r11873, %r11874, %r11875, %r11876, %r11877, %r11878}, {%r11855, %r11856, %r11857, %r11858, %r11859, %r11860, %r11861, %r11862}, {%f13362, %f13363, %f13364, %f13365, %f13366, %f13367, %f13368, %f13369};
	wmma.mma.sync.aligned.row.col.m16n16k16.f32.f32 {%f13434, %f13435, %f13436, %f13437, %f13438, %f13439, %f13440, %f13441}, {%r11871, %r11872, %r11873, %r11874, %r11875, %r11876, %r11877, %r11878}, {%r11863, %r11864, %r11865, %r11866, %r11867, %r11868, %r11869, %r11870}, {%f13370, %f13371, %f13372, %f13373, %f13374, %f13375, %f13376, %f13377};
	wmma.load.a.sync.aligned.row.m16n16k16.shared.f16 	{%r11879, %r11880, %r11881, %r11882, %r11883, %r11884, %r11885, %r11886}, [%r213], %r155;
	wmma.load.b.sync.aligned.col.m16n16k16.shared.f16 	{%r11887, %r11888, %r11889, %r11890, %r11891, %r11892, %r11893, %r11894}, [%r222], %r155;
	wmma.mma.sync.aligned.row.col.m16n16k16.f32.f32 {%f13442, %f13443, %f13444, %f13445, %f13446, %f13447, %f13448, %f13449}, {%r11879, %r11880, %r11881, %r11882, %r11883, %r11884, %r11885, %r11886}, {%r11887, %r11888, %r11889, %r11890, %r11891, %r11892, %r11893, %r11894}, {%f13378, %f13379, %f13380, %f13381, %f13382, %f13383, %f13384, %f13385};
	wmma.load.b.sync.aligned.col.m16n16k16.shared.f16 	{%r11895, %r11896, %r11897, %r11898, %r11899, %r11900, %r11901, %r11902}, [%r231], %r155;
	wmma.mma.sync.aligned.row.col.m16n16k16.f32.f32 {%f13450, %f13451, %f13452, %f13453, %f13454, %f13455, %f13456, %f13457}, {%r11879, %r11880, %r11881, %r11882, %r11883, %r11884, %r11885, %r11886}, {%r11895, %r11896, %r11897, %r11898, %r11899, %r11900, %r11901, %r11902}, {%f13386, %f13387, %f13388, %f13389, %f13390, %f13391, %f13392, %f13393};
	wmma.load.b.sync.aligned.col.m16n16k16.shared.f16 	{%r11903, %r11904, %r11905, %r11906, %r11907, %r11908, %r11909, %r11910}, [%r240], %r155;
	wmma.mma.sync.aligned.row.col.m16n16k16.f32.f32 {%f13458, %f13459, %f13460, %f13461, %f13462, %f13463, %f13464, %f13465}, {%r11879, %r11880, %r11881, %r11882, %r11883, %r11884, %r11885, %r11886}, {%r11903, %r11904, %r11905, %r11906, %r11907, %r11908, %r11909, %r11910}, {%f13394, %f13395, %f13396, %f13397, %f13398, %f13399, %f13400, %f13401};
	wmma.load.b.sync.aligned.col.m16n16k16.shared.f16 	{%r11911, %r11912, %r11913, %r11914, %r11915, %r11916, %r11917, %r11918}, [%r249], %r155;
	wmma.mma.sync.aligned.row.col.m16n16k16.f32.f32 {%f13466, %f13467, %f13468, %f13469, %f13470, %f13471, %f13472, %f13473}, {%r11879, %r11880, %r11881, %r11882, %r11883, %r11884, %r11885, %r11886}, {%r11911, %r11912, %r11913, %r11914, %r11915, %r11916, %r11917, %r11918}, {%f13402, %f13403, %f13404, %f13405, %f13406, %f13407, %f13408, %f13409};
	wmma.load.a.sync.aligned.row.m16n16k16.shared.f16 	{%r11919, %r11920, %r11921, %r11922, %r11923, %r11924, %r11925, %r11926}, [%r258], %r155;
	wmma.mma.sync.aligned.row.col.m16n16k16.f32.f32 {%f13474, %f13475, %f13476, %f13477, %f13478, %f13479, %f13480, %f13481}, {%r11919, %r11920, %r11921, %r11922, %r11923, %r11924, %r11925, %r11926}, {%r11887, %r11888, %r11889, %r11890, %r11891, %r11892, %r11893, %r11894}, {%f13410, %f13411, %f13412, %f13413, %f13414, %f13415, %f13416, %f13417};
	wmma.mma.sync.aligned.row.col.m16n16k16.f32.f32 {%f13482, %f13483, %f13484, %f13485, %f13486, %f13487, %f13488, %f13489}, {%r11919, %r11920, %r11921, %r11922, %r11923, %r11924, %r11925, %r11926}, {%r11895, %r11896, %r11897, %r11898, %r11899, %r11900, %r11901, %r11902}, {%f13418, %f13419, %f13420, %f13421, %f13422, %f13423, %f13424, %f13425};
	wmma.mma.sync.aligned.row.col.m16n16k16.f32.f32 {%f13490, %f13491, %f13492, %f13493, %f13494, %f13495, %f13496, %f13497}, {%r11919, %r11920, %r11921, %r11922, %r11923, %r11924, %r11925, %r11926}, {%r11903, %r11904, %r11905, %r11906, %r11907, %r11908, %r11909, %r11910}, {%f13426, %f13427, %f13428, %f13429, %f13430, %f13431, %f13432, %f13433};
	wmma.mma.sync.aligned.row.col.m16n16k16.f32.f32 {%f13498, %f13499, %f13500, %f13501, %f13502, %f13503, %f13504, %f13505}, {%r11919, %r11920, %r11921, %r11922, %r11923, %r11924, %r11925, %r11926}, {%r11911, %r11912, %r11913, %r11914, %r11915, %r11916, %r11917, %r11918}, {%f13434, %f13435, %f13436, %f13437, %f13438, %f13439, %f13440, %f13441};
	wmma.load.a.sync.aligned.row.m16n16k16.shared.f16 	{%r11927, %r11928, %r11929, %r11930, %r11931, %r11932, %r11933, %r11934}, [%r267], %r155;
	wmma.load.b.sync.aligned.col.m16n16k16.shared.f16 	{%r11935, %r11936, %r11937, %r11938, %r11939, %r11940, %r11941, %r11942}, [%r276], %r155;
	wmma.mma.sync.aligned.row.col.m16n16k16.f32.f32 {%f13506, %f13507, %f13508, %f13509, %f13510, %f13511, %f13512, %f13513}, {%r11927, %r11928, %r11929, %r11930, %r11931, %r11932, %r11933, %r11934}, {%r11935, %r11936, %r11937, %r11938, %r11939, %r11940, %r11941, %r11942}, {%f13442, %f13443, %f13444, %f13445, %f13446, %f13447, %f13448, %f13449};
	wmma.load.b.sync.aligned.col.m16n16k16.shared.f16 	{%r11943, %r11944, %r11945, %r11946, %r11947, %r11948, %r11949, %r11950}, [%r285], %r155;
	wmma.mma.sync.aligned.row.col.m16n16k16.f32.f32 {%f13514, %f13515, %f13516, %f13517, %f13518, %f13519, %f13520, %f13521}, {%r11927, %r11928, %r11929, %r11930, %r11931, %r11932, %r11933, %r11934}, {%r11943, %r11944, %r11945, %r11946, %r11947, %r11948, %r11949, %r11950}, {%f13450, %f13451, %f13452, %f13453, %f13454, %f13455, %f13456, %f13457};
	wmma.load.b.sync.aligned.col.m16n16k16.shared.f16 	{%r11951, %r11952, %r11953, %r11954, %r11955, %r11956, %r11957, %r11958}, [%r294], %r155;
	wmma.mma.sync.aligned.row.col.m16n16k16.f32.f32 {%f13522, %f13523, %f13524, %f13525, %f13526, %f13527, %f13528, %f13529}, {%r11927, %r11928, %r11929, %r11930, %r11931, %r11932, %r11933, %r11934}, {%r11951, %r11952, %r11953, %r11954, %r11955, %r11956, %r11957, %r11958}, {%f13458, %f13459, %f13460, %f13461, %f13462, %f13463, %f13464, %f13465};
	wmma.load.b.sync.aligned.col.m16n16k16.shared.f16 	{%r11959, %r11960, %r11961, %r11962, %r11963, %r11964, %r11965, %r11966}, [%r303], %r155;
	wmma.mma.sync.aligned.row.col.m16n16k16.f32.f32 {%f13530, %f13531, %f13532, %f13533, %f13534, %f13535, %f13536, %f13537}, {%r11927, %r11928, %r11929, %r11930, %r11931, %r11932, %r11933, %r11934}, {%r11959, %r11960, %r11961, %r11962, %r11963, %r11964, %r11965, %r11966}, {%f13466, %f13467, %f13468, %f13469, %f13470, %f13471, %f13472, %f13473};
	wmma.load.a.sync.aligned.row.m16n16k16.shared.f16 	{%r11967, %r11968, %r11969, %r11970, %r11971, %r11972, %r11973, %r11974}, [%r312], %r155;
	wmma.mma.sync.aligned.row.col.m16n16k16.f32.f32 {%f13538, %f13539, %f13540, %f13541, %f13542, %f13543, %f13544, %f13545}, {%r11967, %r11968, %r11969, %r11970, %r11971, %r11972, %r11973, %r11974}, {%r11935, %r11936, %r11937, %r11938, %r11939, %r11940, %r11941, %r11942}, {%f13474, %f13475, %f13476, %f13477, %f13478, %f13479, %f13480, %f13481};
	wmma.mma.sync.aligned.row.col.m16n16k16.f32.f32 {%f13546, %f13547, %f13548, %f13549, %f13550, %f13551, %f13552, %f13553}, {%r11967, %r11968, %r11969, %r11970, %r11971, %r11972, %r11973, %r11974}, {%r11943, %r11944, %r11945, %r11946, %r11947, %r11948, %r11949, %r11950}, {%f13482, %f13483, %f13484, %f13485, %f13486, %f13487, %f13488, %f13489};
	wmma.mma.sync.aligned.row.col.m16n16k16.f32.f32 {%f13554, %f13555, %f13556, %f13557, %f13558, %f13559, %f13560, %f13561}, {%r11967, %r11968, %r11969, %r11970, %r11971, %r11972, %r11973, %r11974}, {%r11951, %r11952, %r11953, %r11954, %r11955, %r11956, %r11957, %r11958}, {%f13490, %f13491, %f13492, %f13493, %f13494, %f13495, %f13496, %f13497};
	wmma.mma.sync.aligned.row.col.m16n16k16.f32.f32 {%f13562, %f13563, %f13564, %f13565, %f13566, %f13567, %f13568, %f13569}, {%r11967, %r11968, %r11969, %r11970, %r11971, %r11972, %r11973, %r11974}, {%r11959, %r11960, %r11961, %r11962, %r11963, %r11964, %r11965, %r11966}, {%f13498, %f13499, %f13500, %f13501, %f13502, %f13503, %f13504, %f13505};
	wmma.load.a.sync.aligned.row.m16n16k16.shared.f16 	{%r11975, %r11976, %r11977, %r11978, %r11979, %r11980, %r11981, %r11982}, [%r321], %r155;
	wmma.load.b.sync.aligned.col.m16n16k16.shared.f16 	{%r11983, %r11984, %r11985, %r11986, %r11987, %r11988, %r11989, %r11990}, [%r330], %r155;
	wmma.mma.sync.aligned.row.col.m16n16k16.f32.f32 {%f13570, %f13571, %f13572, %f13573, %f13574, %f13575, %f13576, %f13577}, {%r11975, %r11976, %r11977, %r11978, %r11979, %r11980, %r11981, %r11982}, {%r11983, %r11984, %r11985, %r11986, %r11987, %r11988, %r11989, %r11990}, {%f13506, %f13507, %f13508, %f13509, %f13510, %f13511, %f13512, %f13513};
	wmma.load.b.sync.aligned.col.m16n16k16.shared.f16 	{%r11991, %r11992, %r11993, %r11994, %r11995, %r11996, %r11997, %r11998}, [%r339], %r155;
	wmma.mma.sync.aligned.row.col.m16n16k16.f32.f32 {%f13578, %f13579, %f13580, %f13581, %f13582, %f13583, %f13584, %f13585}, {%r11975, %r11976, %r11977, %r11978, %r11979, %r11980, %r11981, %r11982}, {%r11991, %r11992, %r11993, %r11994, %r11995, %r11996, %r11997, %r11998}, {%f13514, %f13515, %f13516, %f13517, %f13518, %f13519, %f13520, %f13521};
	wmma.load.b.sync.aligned.col.m16n16k16.shared.f16 	{%r11999, %r12000, %r12001, %r12002, %r12003, %r12004, %r12005, %r12006}, [%r348], %r155;
	wmma.mma.sync.aligned.row.col.m16n16k16.f32.f32 {%f13586, %f13587, %f13588, %f13589, %f13590, %f13591, %f13592, %f13593}, {%r11975, %r11976, %r11977, %r11978, %r11979, %r11980, %r11981, %r11982}, {%r11999, %r12000, %r12001, %r12002, %r12003, %r12004, %r12005, %r12006}, {%f13522, %f13523, %f13524, %f13525, %f13526, %f13527, %f13528, %f13529};
	wmma.load.b.sync.aligned.col.m16n16k16.shared.f16 	{%r12007, %r12008, %r12009, %r12010, %r12011, %r12012, %r12013, %r12014}, [%r357], %r155;
	wmma.mma.sync.aligned.row.col.m16n16k16.f32.f32 {%f13594, %f13595, %f13596, %f13597, %f13598, %f13599, %f13600, %f13601}, {%r11975, %r11976, %r11977, %r11978, %r11979, %r11980, %r11981, %r11982}, {%r12007, %r12008, %r12009, %r12010, %r12011, %r12012, %r12013, %r12014}, {%f13530, %f13531, %f13532, %f13533, %f13534, %f13535, %f13536, %f13537};
	wmma.load.a.sync.aligned.row.m16n16k16.shared.f16 	{%r12015, %r12016, %r12017, %r12018, %r12019, %r12020, %r12021, %r12022}, [%r366], %r155;
	wmma.mma.sync.aligned.row.col.m16n16k16.f32.f32 {%f13602, %f13603, %f13604, %f13605, %f13606, %f13607, %f13608, %f13609}, {%r12015, %r12016, %r12017, %r12018, %r12019, %r12020, %r12021, %r12022}, {%r11983, %r11984, %r11985, %r11986, %r11987, %r11988, %r11989, %r11990}, {%f13538, %f13539, %f13540, %f13541, %f13542, %f13543, %f13544, %f13545};
	wmma.mma.sync.aligned.row.col.m16n16k16.f32.f32 {%f13610, %f13611, %f13612, %f13613, %f13614, %f13615, %f13616, %f13617}, {%r12015, %r12016, %r12017, %r12018, %r12019, %r12020, %r12021, %r12022}, {%r11991, %r11992, %r11993, %r11994, %r11995, %r11996, %r11997, %r11998}, {%f13546, %f13547, %f13548, %f13549, %f13550, %f13551, %f13552, %f13553};
	wmma.mma.sync.aligned.row.col.m16n16k16.f32.f32 {%f13618, %f13619, %f13620, %f13621, %f13622, %f13623, %f13624, %f13625}, {%r12015, %r12016, %r12017, %r12018, %r12019, %r12020, %r12021, %r12022}, {%r11999, %r12000, %r12001, %r12002, %r12003, %r12004, %r12005, %r12006}, {%f13554, %f13555, %f13556, %f13557, %f13558, %f13559, %f13560, %f13561};
	wmma.mma.sync.aligned.row.col.m16n16k16.f32.f32 {%f13626, %f13627, %f13628, %f13629, %f13630, %f13631, %f13632, %f13633}, {%r12015, %r12016, %r12017, %r12018, %r12019, %r12020, %r12021, %r12022}, {%r12007, %r12008, %r12009, %r12010, %r12011, %r12012, %r12013, %r12014}, {%f13562, %f13563, %f13564, %f13565, %f13566, %f13567, %f13568, %f13569};
	bar.sync 	0;
	ld.global.v4.u32 	{%r12023, %r12024, %r12025, %r12026}, [%rd24+6784];
	st.shared.v4.u32 	[%r9], {%r12023, %r12024, %r12025, %r12026};
	ld.global.v4.u32 	{%r12027, %r12028, %r12029, %r12030}, [%rd24+39552];
	st.shared.v4.u32 	[%r9+640], {%r12027, %r12028, %r12029, %r12030};
	ld.global.v4.u32 	{%r12031, %r12032, %r12033, %r12034}, [%rd24+72320];
	st.shared.v4.u32 	[%r9+1280], {%r12031, %r12032, %r12033, %r12034};
	ld.global.v4.u32 	{%r12035, %r12036, %r12037, %r12038}, [%rd24+105088];
	st.shared.v4.u32 	[%r9+1920], {%r12035, %r12036, %r12037, %r12038};
	ld.global.v4.u32 	{%r12039, %r12040, %r12041, %r12042}, [%rd24+137856];
	st.shared.v4.u32 	[%r9+2560], {%r12039, %r12040, %r12041, %r12042};
	ld.global.v4.u32 	{%r12043, %r12044, %r12045, %r12046}, [%rd24+170624];
	st.shared.v4.u32 	[%r9+3200], {%r12043, %r12044, %r12045, %r12046};
	ld.global.v4.u32 	{%r12047, %r12048, %r12049, %r12050}, [%rd24+203392];
	st.shared.v4.u32 	[%r9+3840], {%r12047, %r12048, %r12049, %r12050};
	ld.global.v4.u32 	{%r12051, %r12052, %r12053, %r12054}, [%rd24+236160];
	st.shared.v4.u32 	[%r9+4480], {%r12051, %r12052, %r12053, %r12054};
	bar.sync 	0;
	wmma.load.a.sync.aligned.row.m16n16k16.shared.f16 	{%r12055, %r12056, %r12057, %r12058, %r12059, %r12060, %r12061, %r12062}, [%r10], %r155;
	wmma.load.b.sync.aligned.col.m16n16k16.shared.f16 	{%r12063, %r12064, %r12065, %r12066, %r12067, %r12068, %r12069, %r12070}, [%r168], %r155;
	wmma.mma.sync.aligned.row.col.m16n16k16.f32.f32 {%f13634, %f13635, %f13636, %f13637, %f13638, %f13639, %f13640, %f13641}, {%r12055, %r12056, %r12057, %r12058, %r12059, %r12060, %r12061, %r12062}, {%r12063, %r12064, %r12065, %r12066, %r12067, %r12068, %r12069, %r12070}, {%f13570, %f13571, %f13572, %f13573, %f13574, %f13575, %f13576, %f13577};
	wmma.load.b.sync.aligned.col.m16n16k16.shared.f16 	{%r12071, %r12072, %r12073, %r12074, %r12075, %r12076, %r12077, %r12078}, [%r177], %r155;
	wmma.mma.sync.aligned.row.col.m16n16k16.f32.f32 {%f13642, %f13643, %f13644, %f13645, %f13646, %f13647, %f13648, %f13649}, {%r12055, %r12056, %r12057, %r12058, %r12059, %r12060, %r12061, %r12062}, {%r12071, %r12072, %r12073, %r12074, %r12075, %r12076, %r12077, %r12078}, {%f13578, %f13579, %f13580, %f13581, %f13582, %f13583, %f13584, %f13585};
	wmma.load.b.sync.aligned.col.m16n16k16.shared.f16 	{%r12079, %r12080, %r12081, %r12082, %r12083, %r12084, %r12085, %r12086}, [%r186], %r155;
	wmma.mma.sync.aligned.row.col.m16n16k16.f32.f32 {%f13650, %f13651, %f13652, %f13653, %f13654, %f13655, %f13656, %f13657}, {%r12055, %r12056, %r12057, %r12058, %r12059, %r12060, %r12061, %r12062}, {%r12079, %r12080, %r12081, %r12082, %r12083, %r12084, %r12085, %r12086}, {%f13586, %f13587, %f13588, %f13589, %f13590, %f13591, %f13592, %f13593};
	wmma.load.b.sync.aligned.col.m16n16k16.shared.f16 	{%r12087, %r12088, %r12089, %r12090, %r12091, %r12092, %r12093, %r12094}, [%r195], %r155;
	wmma.mma.sync.aligned.row.col.m16n16k16.f32.f32 {%f13658, %f13659, %f13660, %f13661, %f13662, %f13663, %f13664, %f13665}, {%r12055, %r12056, %r12057, %r12058, %r12059, %r12060, %r12061, %r12062}, {%r12087, %r12088, %r12089, %r12090, %r12091, %r12092, %r12093, %r12094}, {%f13594, %f13595, %f13596, %f13597, %f13598, %f13599, %f13600, %f13601};
	wmma.load.a.sync.aligned.row.m16n16k16.shared.f16 	{%r12095, %r12096, %r12097, %r12098, %r12099, %r12100, %r12101, %r12102}, [%r204], %r155;
	wmma.mma.sync.aligned.row.col.m16n16k16.f32.f32 {%f13666, %f13667, %f13668, %f13669, %f13670, %f13671, %f13672, %f13673}, {%r12095, %r12096, %r12097, %r12098, %r12099, %r12100, %r12101, %r12102}, {%r12063, %r12064, %r12065, %r12066, %r12067, %r12068, %r12069, %r12070}, {%f13602, %f13603, %f13604, %f13605, %f13606, %f13607, %f13608, %f13609};
	wmma.mma.sync.aligned.row.col.m16n16k16.f32.f32 {%f13674, %f13675, %f13676, %f13677, %f13678, %f13679, %f13680, %f13681}, {%r12095, %r12096, %r12097, %r12098, %r12099, %r12100, %r12101, %r12102}, {%r12071, %r12072, %r12073, %r12074, %r12075, %r12076, %r12077, %r12078}, {%f13610, %f13611, %f13612, %f13613, %f13614, %f13615, %f13616, %f13617};
	wmma.mma.sync.aligned.row.col.m16n16k16.f32.f32 {%f13682, %f13683, %f13684, %f13685, %f13686, %f13687, %f13688, %f13689}, {%r12095, %r12096, %r12097, %r12098, %r12099, %r12100, %r12101, %r12102}, {%r12079, %r12080, %r12081, %r12082, %r12083, %r12084, %r12085, %r12086}, {%f13618, %f13619, %f13620, %f13621, %f13622, %f13623, %f13624, %f13625};
	wmma.mma.sync.aligned.row.col.m16n16k16.f32.f32 {%f13690, %f13691, %f13692, %f13693, %f13694, %f13695, %f13696, %f13697}, {%r12095, %r12096, %r12097, %r12098, %r12099, %r12100, %r12101, %r12102}, {%r12087, %r12088, %r12089, %r12090, %r12091, %r12092, %r12093, %r12094}, {%f13626, %f13627, %f13628, %f13629, %f13630, %f13631, %f13632, %f13633};
	wmma.load.a.sync.aligned.row.m16n16k16.shared.f16 	{%r12103, %r12104, %r12105, %r12106, %r12107, %r12108, %r12109, %r12110}, [%r213], %r155;
	wmma.load.b.sync.aligned.col.m16n16k16.shared.f16 	{%r12111, %r12112, %r12113, %r12114, %r12115, %r12116, %r12117, %r12118}, [%r222], %r155;
	wmma.mma.sync.aligned.row.col.m16n16k16.f32.f32 {%f13698, %f13699, %f13700, %f13701, %f13702, %f13703, %f13704, %f13705}, {%r12103, %r12104, %r12105, %r12106, %r12107, %r12108, %r12109, %r12110}, {%r12111, %r12112, %r12113, %r12114, %r12115, %r12116, %r12117, %r12118}, {%f13634, %f13635, %f13636, %f13637, %f13638, %f13639, %f13640, %f13641};
	wmma.load.b.sync.aligned.col.m16n16k16.shared.f16 	{%r12119, %r12120, %r12121, %r12122, %r12123, %r12124, %r12125, %r12126}, [%r231], %r155;
	wmma.mma.sync.aligned.row.col.m16n16k16.f32.f32 {%f13706, %f13707, %f13708, %f13709, %f13710, %f13711, %f13712, %f13713}, {%r12103, %r12104, %r12105, %r12106, %r12107, %r12108, %r12109, %r12110}, {%r12119, %r12120, %r12121, %r12122, %r12123, %r12124, %r12125, %r12126}, {%f13642, %f13643, %f13644, %f13645, %f13646, %f13647, %f13648, %f13649};
	wmma.load.b.sync.aligned.col.m16n16k16.shared.f16 	{%r12127, %r12128, %r12129, %r12130, %r12131, %r12132, %r12133, %r12134}, [%r240], %r155;
	wmma.mma.sync.aligned.row.col.m16n16k16.f32.f32 {%f13714, %f13715, %f13716, %f13717, %f13718, %f13719, %f13720, %f13721}, {%r12103, %r12104, %r12105, %r12106, %r12107, %r12108, %r12109, %r12110}, {%r12127, %r12128, %r12129, %r12130, %r12131, %r12132, %r12133, %r12134}, {%f13650, %f13651, %f13652, %f13653, %f13654, %f13655, %f13656, %f13657};
	wmma.load.b.sync.aligned.col.m16n16k16.shared.f16 	{%r12135, %r12136, %r12137, %r12138, %r12139, %r12140, %r12141, %r12142}, [%r249], %r155;
	wmma.mma.sync.aligned.row.col.m16n16k16.f32.f32 {%f13722, %f13723, %f13724, %f13725, %f13726, %f13727, %f13728, %f13729}, {%r12103, %r12104, %r12105, %r12106, %r12107, %r12108, %r12109, %r12110}, {%r12135, %r12136, %r12137, %r12138, %r12139, %r12140, %r12141, %r12142}, {%f13658, %f13659, %f13660, %f13661, %f13662, %f13663, %f13664, %f13665};
	wmma.load.a.sync.aligned.row.m16n16k16.shared.f16 	{%r12143, %r12144, %r12145, %r12146, %r12147, %r12148, %r12149, %r12150}, [%r258], %r155;
	wmma.mma.sync.aligned.row.col.m16n16k16.f32.f32 {%f13730, %f13731, %f13732, %f13733, %f13734, %f13735, %f13736, %f13737}, {%r12143, %r12144, %r12145, %r12146, %r12147, %r12148, %r12149, %r12150}, {%r12111, %r12112, %r12113, %r12114, %r12115, %r12116, %r12117, %r12118}, {%f13666, %f13667, %f13668, %f13669, %f13670, %f13671, %f13672, %f13673};
	wmma.mma.sync.aligned.row.col.m16n16k16.f32.f32 {%f13738, %f13739, %f13740, %f13741, %f13742, %f13743, %f13744, %f13745}, {%r12143, %r12144, %r12145, %r12146, %r12147, %r12148, %r12149, %r12150}, {%r12119, %r12120, %r12121, %r12122, %r12123, %r12124, %r12125, %r12126}, {%f13674, %f13675, %f13676, %f13677, %f13678, %f13679, %f13680, %f13681};
	wmma.mma.sync.aligned.row.col.m16n16k16.f32.f32 {%f13746, %f13747, %f13748, %f13749, %f13750, %f13751, %f13752, %f13753}, {%r12143, %r12144, %r12145, %r12146, %r12147, %r12148, %r12149, %r12150}, {%r12127, %r12128, %r12129, %r12130, %r12131, %r12132, %r12133, %r12134}, {%f13682, %f13683, %f13684, %f13685, %f13686, %f13687, %f13688, %f13689};
	wmma.mma.sync.aligned.row.col.m16n16k16.f32.f32 {%f13754, %f13755, %f13756, %f13757, %f13758, %f13759, %f13760, %f13761}, {%r12143, %r12144, %r12145, %r12146, %r12147, %r12148, %r12149, %r12150}, {%r12135, %r12136, %r12137, %r12138, %r12139, %r12140, %r12141, %r12142}, {%f13690, %f13691, %f13692, %f13693, %f13694, %f13695, %f13696, %f13697};
	wmma.load.a.sync.aligned.row.m16n16k16.shared.f16 	{%r12151, %r12152, %r12153, %r12154, %r12155, %r12156, %r12157, %r12158}, [%r267], %r155;
	wmma.load.b.sync.aligned.col.m16n16k16.shared.f16 	{%r12159, %r12160, %r12161, %r12162, %r12163, %r12164, %r12165, %r12166}, [%r276], %r155;
	wmma.mma.sync.aligned.row.col.m16n16k16.f32.f32 {%f13762, %f13763, %f13764, %f13765, %f13766, %f13767, %f13768, %f13769}, {%r12151, %r12152, %r12153, %r12154, %r12155, %r12156, %r12157, %r12158}, {%r12159, %r12160, %r12161, %r12162, %r12163, %r12164, %r12165, %r12166}, {%f13698, %f13699, %f13700, %f13701, %f13702, %f13703, %f13704, %f13705};
	wmma.load.b.sync.aligned.col.m16n16k16.shared.f16 	{%r12167, %r12168, %r12169, %r12170, %r12171, %r12172, %r12173, %r12174}, [%r285], %r155;
	wmma.mma.sync.aligned.row.col.m16n16k16.f32.f32 {%f13770, %f13771, %f13772, %f13773, %f13774, %f13775, %f13776, %f13777}, {%r12151, %r12152, %r12153, %r12154, %r12155, %r12156, %r12157, %r12158}, {%r12167, %r12168, %r12169, %r12170, %r12171, %r12172, %r12173, %r12174}, {%f13706, %f13707, %f13708, %f13709, %f13710, %f13711, %f13712, %f13713};
	wmma.load.b.sync.aligned.col.m16n16k16.shared.f16 	{%r12175, %r12176, %r12177, %r12178, %r12179, %r12180, %r12181, %r12182}, [%r294], %r155;
	wmma.mma.sync.aligned.row.col.m16n16k16.f32.f32 {%f13778, %f13779, %f13780, %f13781, %f13782, %f13783, %f13784, %f13785}, {%r12151, %r12152, %r12153, %r12154, %r12155, %r12156, %r12157, %r12158}, {%r12175, %r12176, %r12177, %r12178, %r12179, %r12180, %r12181, %r12182}, {%f13714, %f13715, %f13716, %f13717, %f13718, %f13719, %f13720, %f13721};
	wmma.load.b.sync.aligned.col.m16n16k16.shared.f16 	{%r12183, %r12184, %r12185, %r12186, %r12187, %r12188, %r12189, %r12190}, [%r303], %r155;
	wmma.mma.sync.aligned.row.col.m16n16k16.f32.f32 {%f13786, %f13787, %f13788, %f13789, %f13790, %f13791, %f13792, %f13793}, {%r12151, %r12152, %r12153, %r12154, %r12155, %r12156, %r12157, %r12158}, {%r12183, %r12184, %r12185, %r12186, %r12187, %r12188, %r12189, %r12190}, {%f13722, %f13723, %f13724, %f13725, %f13726, %f13727, %f13728, %f13729};
	wmma.load.a.sync.aligned.row.m16n16k16.shared.f16 	{%r12191, %r12192, %r12193, %r12194, %r12195, %r12196, %r12197, %r12198}, [%r312], %r155;
	wmma.mma.sync.aligned.row.col.m16n16k16.f32.f32 {%f13794, %f13795, %f13796, %f13797, %f13798, %f13799, %f13800, %f13801}, {%r12191, %r12192, %r12193, %r12194, %r12195, %r12196, %r12197, %r12198}, {%r12159, %r12160, %r12161, %r12162, %r12163, %r12164, %r12165, %r12166}, {%f13730, %f13731, %f13732, %f13733, %f13734, %f13735, %f13736, %f13737};
	wmma.mma.sync.aligned.row.col.m16n16k16.f32.f32 {%f13802, %f13803, %f13804, %f13805, %f13806, %f13807, %f13808, %f13809}, {%r12191, %r12192, %r12193, %r12194, %r12195, %r12196, %r12197, %r12198}, {%r12167, %r12168, %r12169, %r12170, %r12171, %r12172, %r12173, %r12174}, {%f13738, %f13739, %f13740, %f13741, %f13742, %f13743, %f13744, %f13745};
	wmma.mma.sync.aligned.row.col.m16n16k16.f32.f32 {%f13810, %f13811, %f13812, %f13813, %f13814, %f13815, %f13816, %f13817}, {%r12191, %r12192, %r12193, %r12194, %r12195, %r12196, %r12197, %r12198}, {%r12175, %r12176, %r12177, %r12178, %r12179, %r12180, %r12181, %r12182}, {%f13746, %f13747, %f13748, %f13749, %f13750, %f13751, %f13752, %f13753};
	wmma.mma.sync.aligned.row.col.m16n16k16.f32.f32 {%f13818, %f13819, %f13820, %f13821, %f13822, %f13823, %f13824, %f13825}, {%r12191, %r12192, %r12193, %r12194, %r12195, %r12196, %r12197, %r12198}, {%r12183, %r12184, %r12185, %r12186, %r12187, %r12188, %r12189, %r12190}, {%f13754, %f13755, %f13756, %f13757, %f13758, %f13759, %f13760, %f13761};
	wmma.load.a.sync.aligned.row.m16n16k16.shared.f16 	{%r12199, %r12200, %r12201, %r12202, %r12203, %r12204, %r12205, %r12206}, [%r321], %r155;
	wmma.load.b.sync.aligned.col.m16n16k16.shared.f16 	{%r12207, %r12208, %r12209, %r12210, %r12211, %r12212, %r12213, %r12214}, [%r330], %r155;
	wmma.mma.sync.aligned.row.col.m16n16k16.f32.f32 {%f13826, %f13827, %f13828, %f13829, %f13830, %f13831, %f13832, %f13833}, {%r12199, %r12200, %r12201, %r12202, %r12203, %r12204, %r12205, %r12206}, {%r12207, %r12208, %r12209, %r12210, %r12211, %r12212, %r12213, %r12214}, {%f13762, %f13763, %f13764, %f13765, %f13766, %f13767, %f13768, %f13769};
	wmma.load.b.sync.aligned.col.m16n16k16.shared.f16 	{%r12215, %r12216, %r12217, %r12218, %r12219, %r12220, %r12221, %r12222}, [%r339], %r155;
	wmma.mma.sync.aligned.row.col.m16n16k16.f32.f32 {%f13834, %f13835, %f13836, %f13837, %f13838, %f13839, %f13840, %f13841}, {%r12199, %r12200, %r12201, %r12202, %r12203, %r12204, %r12205, %r12206}, {%r12215, %r12216, %r12217, %r12218, %r12219, %r12220, %r12221, %r12222}, {%f13770, %f13771, %f13772, %f13773, %f13774, %f13775, %f13776, %f13777};
	wmma.load.b.sync.aligned.col.m16n16k16.shared.f16 	{%r12223, %r12224, %r12225, %r12226, %r12227, %r12228, %r12229, %r12230}, [%r348], %r155;
	wmma.mma.sync.aligned.row.col.m16n16k16.f32.f32 {%f13842, %f13843, %f13844, %f13845, %f13846, %f13847, %f13848, %f13849}, {%r12199, %r12200, %r12201, %r12202, %r12203, %r12204, %r12205, %r12206}, {%r12223, %r12224, %r12225, %r12226, %r12227, %r12228, %r12229, %r12230}, {%f13778, %f13779, %f13780, %f13781, %f13782, %f13783, %f13784, %f13785};
	wmma.load.b.sync.aligned.col.m16n16k16.shared.f16 	{%r12231, %r12232, %r12233, %r12234, %r12235, %r12236, %r12237, %r12238}, [%r357], %r155;
	wmma.mma.sync.aligned.row.col.m16n16k16.f32.f32 {%f13850, %f13851, %f13852, %f13853, %f13854, %f13855, %f13856, %f13857}, {%r12199, %r12200, %r12201, %r12202, %r12203, %r12204, %r12205, %r12206}, {%r12231, %r12232, %r12233, %r12234, %r12235, %r12236, %r12237, %r12238}, {%f13786, %f13787, %f13788, %f13789, %f13790, %f13791, %f13792, %f13793};
	wmma.load.a.sync.aligned.row.m16n16k16.shared.f16 	{%r12239, %r12240, %r12241, %r12242, %r12243, %r12244, %r12245, %r12246}, [%r366], %r155;
	wmma.mma.sync.aligned.row.col.m16n16k16.f32.f32 {%f13858, %f13859, %f13860, %f13861, %f13862, %f13863, %f13864, %f13865}, {%r12239, %r12240, %r12241, %r12242, %r12243, %r12244, %r12245, %r12246}, {%r12207, %r12208, %r12209, %r12210, %r12211, %r12212, %r12213, %r12214}, {%f13794, %f13795, %f13796, %f13797, %f13798, %f13799, %f13800, %f13801};
	wmma.mma.sync.aligned.row.col.m16n16k16.f32.f32 {%f13866, %f13867, %f13868, %f13869, %f13870, %f13871, %f13872, %f13873}, {%r12239, %r12240, %r12241, %r12242, %r12243, %r12244, %r12245, %r12246}, {%r12215, %r12216, %r12217, %r12218, %r12219, %r12220, %r12221, %r12222}, {%f13802, %f13803, %f13804, %f13805, %f13806, %f13807, %f13808, %f13809};
	wmma.mma.sync.aligned.row.col.m16n16k16.f32.f32 {%f13874, %f13875, %f13876, %f13877, %f13878, %f13879, %f13880, %f13881}, {%r12239, %r12240, %r12241, %r12242, %r12243, %r12244, %r12245, %r12246}, {%r12223, %r12224, %r12225, %r12226, %r12227, %r12228, %r12229, %r12230}, {%f13810, %f13811, %f13812, %f13813, %f13814, %f13815, %f13816, %f13817};
	wmma.mma.sync.aligned.row.col.m16n16k16.f32.f32 {%f13882, %f13883, %f13884, %f13885, %f13886, %f13887, %f13888, %f13889}, {%r12239, %r12240, %r12241, %r12242, %r12243, %r12244, %r12245, %r12246}, {%r12231, %r12232, %r12233, %r12234, %r12235, %r12236, %r12237, %r12238}, {%f13818, %f13819, %f13820, %f13821, %f13822, %f13823, %f13824, %f13825};
	bar.sync 	0;
	ld.global.v4.u32 	{%r12247, %r12248, %r12249, %r12250}, [%rd24+6912];
	st.shared.v4.u32 	[%r9], {%r12247, %r12248, %r12249, %r12250};
	ld.global.v4.u32 	{%r12251, %r12252, %r12253, %r12254}, [%rd24+39680];
	st.shared.v4.u32 	[%r9+640], {%r12251, %r12252, %r12253, %r12254};
	ld.global.v4.u32 	{%r12255, %r12256, %r12257, %r12258}, [%rd24+72448];
	st.shared.v4.u32 	[%r9+1280], {%r12255, %r12256, %r12257, %r12258};
	ld.global.v4.u32 	{%r12259, %r12260, %r12261, %r12262}, [%rd24+105216];
	st.shared.v4.u32 	[%r9+1920], {%r12259, %r12260, %r12261, %r12262};
	ld.global.v4.u32 	{%r12263, %r12264, %r12265, %r12266}, [%rd24+137984];
	st.shared.v4.u32 	[%r9+2560], {%r12263, %r12264, %r12265, %r12266};
	ld.global.v4.u32 	{%r12267, %r12268, %r12269, %r12270}, [%rd24+170752];
	st.shared.v4.u32 	[%r9+3200], {%r12267, %r12268, %r12269, %r12270};
	ld.global.v4.u32 	{%r12271, %r12272, %r12273, %r12274}, [%rd24+203520];
	st.shared.v4.u32 	[%r9+3840], {%r12271, %r12272, %r12273, %r12274};
	ld.global.v4.u32 	{%r12275, %r12276, %r12277, %r12278}, [%rd24+236288];
	st.shared.v4.u32 	[%r9+4480], {%r12275, %r12276, %r12277, %r12278};
	bar.sync 	0;
	wmma.load.a.sync.aligned.row.m16n16k16.shared.f16 	{%r12279, %r12280, %r12281, %r12282, %r12283, %r12284, %r12285, %r12286}, [%r10], %r155;
	wmma.load.b.sync.aligned.col.m16n16k16.shared.f16 	{%r12287, %r12288, %r12289, %r12290, %r12291, %r12292, %r12293, %r12294}, [%r168], %r155;
	wmma.mma.sync.aligned.row.col.m16n16k16.f32.f32 {%f13890, %f13891, %f13892, %f13893, %f13894, %f13895, %f13896, %f13897}, {%r12279, %r12280, %r12281, %r12282, %r12283, %r12284, %r12285, %r12286}, {%r12287, %r12288, %r12289, %r12290, %r12291, %r12292, %r12293, %r12294}, {%f13826, %f13827, %f13828, %f13829, %f13830, %f13831, %f13832, %f13833};
	wmma.load.b.sync.aligned.col.m16n16k16.shared.f16 	{%r12295, %r12296, %r12297, %r12298, %r12299, %r12300, %r12301, %r12302}, [%r177], %r155;
	wmma.mma.sync.aligned.row.col.m16n16k16.f32.f32 {%f13898, %f13899, %f13900, %f13901, %f13902, %f13903, %f13904, %f13905}, {%r12279, %r12280, %r12281, %r12282, %r12283, %r12284, %r12285, %r12286}, {%r12295, %r12296, %r12297, %r12298, %r12299, %r12300, %r12301, %r12302}, {%f13834, %f13835, %f13836, %f13837, %f13838, %f13839, %f13840, %f13841};
	wmma.load.b.sync.aligned.col.m16n16k16.shared.f16 	{%r12303, %r12304, %r12305, %r12306, %r12307, %r12308, %r12309, %r12310}, [%r186], %r155;
	wmma.mma.sync.aligned.row.col.m16n16k16.f32.f32 {%f13906, %f13907, %f13908, %f13909, %f13910, %f13911, %f13912, %f13913}, {%r12279, %r12280, %r12281, %r12282, %r12283, %r12284, %r12285, %r12286}, {%r12303, %r12304, %r12305, %r12306, %r12307, %r12308, %r12309, %r12310}, {%f13842, %f13843, %f13844, %f13845, %f13846, %f13847, %f13848, %f13849};
	wmma.load.b.sync.aligned.col.m16n16k16.shared.f16 	{%r12311, %r12312, %r12313, %r12314, %r12315, %r12316, %r12317, %r12318}, [%r195], %r155;
	wmma.mma.sync.aligned.row.col.m16n16k16.f32.f32 {%f13914, %f13915, %f13916, %f13917, %f13918, %f13919, %f13920, %f13921}, {%r12279, %r12280, %r12281, %r12282, %r12283, %r12284, %r12285, %r12286}, {%r12311, %r12312, %r12313, %r12314, %r12315, %r12316, %r12317, %r12318}, {%f13850, %f13851, %f13852, %f13853, %f13854, %f13855, %f13856, %f13857};
	wmma.load.a.sync.aligned.row.m16n16k16.shared.f16 	{%r12319, %r12320, %r12321, %r12322, %r12323, %r12324, %r12325, %r12326}, [%r204], %r155;
	wmma.mma.sync.aligned.row.col.m16n16k16.f32.f32 {%f13922, %f13923, %f13924, %f13925, %f13926, %f13927, %f13928, %f13929}, {%r12319, %r12320, %r12321, %r12322, %r12323, %r12324, %r12325, %r12326}, {%r12287, %r12288, %r12289, %r12290, %r12291, %r12292, %r12293, %r12294}, {%f13858, %f13859, %f13860, %f13861, %f13862, %f13863, %f13864, %f13865};
	wmma.mma.sync.aligned.row.col.m16n16k16.f32.f32 {%f13930, %f13931, %f13932, %f13933, %f13934, %f13935, %f13936, %f13937}, {%r12319, %r12320, %r12321, %r12322, %r12323, %r12324, %r12325, %r12326}, {%r12295, %r12296, %r12297, %r12298, %r12299, %r12300, %r12301, %r12302}, {%f13866, %f13867, %f13868, %f13869, %f13870, %f13871, %f13872, %f13873};
	wmma.mma.sync.aligned.row.col.m16n16k16.f32.f32 {%f13938, %f13939, %f13940, %f13941, %f13942, %f13943, %f13944, %f13945}, {%r12319, %r12320, %r12321, %r12322, %r12323, %r12324, %r12325, %r12326}, {%r12303, %r12304, %r12305, %r12306, %r12307, %r12308, %r12309, %r12310}, {%f13874, %f13875, %f13876, %f13877, %f13878, %f13879, %f13880, %f13881};
	wmma.mma.sync.aligned.row.col.m16n16k16.f32.f32 {%f13946, %f13947, %f13948, %f13949, %f13950, %f13951, %f13952, %f13953}, {%r12319, %r12320, %r12321, %r12322, %r12323, %r12324, %r12325, %r12326}, {%r12311, %r12312, %r12313, %r12314, %r12315, %r12316, %r12317, %r12318}, {%f13882, %f13883, %f13884, %f13885, %f13886, %f13887, %f13888, %f13889};
	wmma.load.a.sync.aligned.row.m16n16k16.shared.f16 	{%r12327, %r12328, %r12329, %r12330, %r12331, %r12332, %r12333, %r12334}, [%r213], %r155;
	wmma.load.b.sync.aligned.col.m16n16k16.shared.f16 	{%r12335, %r12336, %r12337, %r12338, %r12339, %r12340, %r12341, %r12342}, [%r222], %r155;
	wmma.mma.sync.aligned.row.col.m16n16k16.f32.f32 {%f13954, %f13955, %f13956, %f13957, %f13958, %f13959, %f13960, %f13961}, {%r12327, %r12328, %r12329, %r12330, %r12331, %r12332, %r12333, %r12334}, {%r12335, %r12336, %r12337, %r12338, %r12339, %r12340, %r12341, %r12342}, {%f13890, %f13891, %f13892, %f13893, %f13894, %f13895, %f13896, %f13897};
	wmma.load.b.sync.aligned.col.m16n16k16.shared.f16 	{%r12343, %r12344, %r12345, %r12346, %r12347, %r12348, %r12349, %r12350}, [%r231], %r155;
	wmma.mma.sync.aligned.row.col.m16n16k16.f32.f32 {%f13962, %f13963, %f13964, %f13965, %f13966, %f13967, %f13968, %f13969}, {%r12327, %r12328, %r12329, %r12330, %r12331, %r12332, %r12333, %r12334}, {%r12343, %r12344, %r12345, %r12346, %r12347, %r12348, %r12349, %r12350}, {%f13898, %f13899, %f13900, %f13901, %f13902, %f13903, %f13904, %f13905};
	wmma.load.b.sync.aligned.col.m16n16k16.shared.f16 	{%r12351, %r12352, %r12353, %r12354, %r12355, %r12356, %r12357, %r12358}, [%r240], %r155;
	wmma.mma.sync.aligned.row.col.m16n16k16.f32.f32 {%f13970, %f13971, %f13972, %f13973, %f13974, %f13975, %f13976, %f13977}, {%r12327, %r12328, %r12329, %r12330, %r12331, %r12332, %r12333, %r12334}, {%r12351, %r12352, %r12353, %r12354, %r12355, %r12356, %r12357, %r12358}, {%f13906, %f13907, %f13908, %f13909, %f13910, %f13911, %f13912, %f13913};
	wmma.load.b.sync.aligned.col.m16n16k16.shared.f16 	{%r12359, %r12360, %r12361, %r12362, %r12363, %r12364, %r12365, %r12366}, [%r249], %r155;
	wmma.mma.sync.aligned.row.col.m16n16k16.f32.f32 {%f13978, %f13979, %f13980, %f13981, %f13982, %f13983, %f13984, %f13985}, {%r12327, %r12328, %r12329, %r12330, %r12331, %r12332, %r12333, %r12334}, {%r12359, %r12360, %r12361, %r12362, %r12363, %r12364, %r12365, %r12366}, {%f13914, %f13915, %f13916, %f13917, %f13918, %f13919, %f13920, %f13921};
	wmma.load.a.sync.aligned.row.m16n16k16.shared.f16 	{%r12367, %r12368, %r12369, %r12370, %r12371, %r12372, %r12373, %r12374}, [%r258], %r155;
	wmma.mma.sync.aligned.row.col.m16n16k16.f32.f32 {%f13986, %f13987, %f13988, %f13989, %f13990, %f13991, %f13992, %f13993}, {%r12367, %r12368, %r12369, %r12370, %r12371, %r12372, %r12373, %r12374}, {%r12335, %r12336, %r12337, %r12338, %r12339, %r12340, %r12341, %r12342}, {%f13922, %f13923, %f13924, %f13925, %f13926, %f13927, %f13928, %f13929};
	wmma.mma.sync.aligned.row.col.m16n16k16.f32.f32 {%f13994, %f13995, %f13996, %f13997, %f13998, %f13999, %f14000, %f14001}, {%r12367, %r12368, %r12369, %r12370, %r12371, %r12372, %r12373, %r12374}, {%r12343, %r12344, %r12345, %r12346, %r12347, %r12348, %r12349, %r12350}, {%f13930, %f13931, %f13932, %f13933, %f13934, %f13935, %f13936, %f13937};
	wmma.mma.sync.aligned.row.col.m16n16k16.f32.f32 {%f14002, %f14003, %f14004, %f14005, %f14006, %f14007, %f14008, %f14009}, {%r12367, %r12368, %r12369, %r12370, %r12371, %r12372, %r12373, %r12374}, {%r12351, %r12352, %r12353, %r12354, %r12355, %r12356, %r12357, %r12358}, {%f13938, %f13939, %f13940, %f13941, %f13942, %f13943, %f13944, %f13945};
	wmma.mma.sync.aligned.row.col.m16n16k16.f32.f32 {%f14010, %f14011, %f14012, %f14013, %f14014, %f14015, %f14016, %f14017}, {%r12367, %r12368, %r12369, %r12370, %r12371, %r12372, %r12373, %r12374}, {%r12359, %r12360, %r12361, %r12362, %r12363, %r12364, %r12365, %r12366}, {%f13946, %f13947, %f13948, %f13949, %f13950, %f13951, %f13952, %f13953};
	wmma.load.a.sync.aligned.row.m16n16k16.shared.f16 	{%r12375, %r12376, %r12377, %r12378, %r12379, %r12380, %r12381, %r12382}, [%r267], %r155;
	wmma.load.b.sync.aligned.col.m16n16k16.shared.f16 	{%r12383, %r12384, %r12385, %r12386, %r12387, %r12388, %r12389, %r12390}, [%r276], %r155;
	wmma.mma.sync.aligned.row.col.m16n16k16.f32.f32 {%f14018, %f14019, %f14020, %f14021, %f14022, %f14023, %f14024, %f14025}, {%r12375, %r12376, %r12377, %r12378, %r12379, %r12380, %r12381, %r12382}, {%r12383, %r12384, %r12385, %r12386, %r12387, %r12388, %r12389, %r12390}, {%f13954, %f13955, %f13956, %f13957, %f13958, %f13959, %f13960, %f13961};
	wmma.load.b.sync.aligned.col.m16n16k16.shared.f16 	{%r12391, %r12392, %r12393, %r12394, %r12395, %r12396, %r12397, %r12398}, [%r285], %r155;
	wmma.mma.sync.aligned.row.col.m16n16k16.f32.f32 {%f14026, %f14027, %f14028, %f14029, %f14030, %f14031, %f14032, %f14033}, {%r12375, %r12376, %r12377, %r12378, %r12379, %r12380, %r12381, %r12382}, {%r12391, %r12392, %r12393, %r12394, %r12395, %r12396, %r12397, %r12398}, {%f13962, %f13963, %f13964, %f13965, %f13966, %f13967, %f13968, %f13969};
	wmma.load.b.sync.aligned.col.m16n16k16.shared.f16 	{%r12399, %r12400, %r12401, %r12402, %r12403, %r12404, %r12405, %r12406}, [%r294], %r155;
	wmma.mma.sync.aligned.row.col.m16n16k16.f32.f32 {%f14034, %f14035, %f14036, %f14037, %f14038, %f14039, %f14040, %f14041}, {%r12375, %r12376, %r12377, %r12378, %r12379, %r12380, %r12381, %r12382}, {%r12399, %r12400, %r12401, %r12402, %r12403, %r12404, %r12405, %r12406}, {%f13970, %f13971, %f13972, %f13973, %f13974, %f13975, %f13976, %f13977};
	wmma.load.b.sync.aligned.col.m16n16k16.shared.f16 	{%r12407, %r12408, %r12409, %r12410, %r12411, %r12412, %r12413, %r12414}, [%r303], %r155;
	wmma.mma.sync.aligned.row.col.m16n16k16.f32.f32 {%f14042, %f14043, %f14044, %f14045, %f14046, %f14047, %f14048, %f14049}, {%r12375, %r12376, %r12377, %r12378, %r12379, %r12380, %r12381, %r12382}, {%r12407, %r12408, %r12409, %r12410, %r12411, %r12412, %r12413, %r12414}, {%f13978, %f13979, %f13980, %f13981, %f13982, %f13983, %f13984, %f13985};
	wmma.load.a.sync.aligned.row.m16n16k16.shared.f16 	{%r12415, %r12416, %r12417, %r12418, %r12419, %r12420, %r12421, %r12422}, [%r312], %r155;
	wmma.mma.sync.aligned.row.col.m16n16k16.f32.f32 {%f14050, %f14051, %f14052, %f14053, %f14054, %f14055, %f14056, %f14057}, {%r12415, %r12416, %r12417, %r12418, %r12419, %r12420, %r12421, %r12422}, {%r12383, %r12384, %r12385, %r12386, %r12387, %r12388, %r12389, %r12390}, {%f13986, %f13987, %f13988, %f13989, %f13990, %f13991, %f13992, %f13993};
	wmma.mma.sync.aligned.row.col.m16n16k16.f32.f32 {%f14058, %f14059, %f14060, %f14061, %f14062, %f14063, %f14064, %f14065}, {%r12415, %r12416, %r12417, %r12418, %r12419, %r12420, %r12421, %r12422}, {%r12391, %r12392, %r12393, %r12394, %r12395, %r12396, %r12397, %r12398}, {%f13994, %f13995, %f13996, %f13997, %f13998, %f13999, %f14000, %f14001};
	wmma.mma.sync.aligned.row.col.m16n16k16.f32.f32 {%f14066, %f14067, %f14068, %f14069, %f14070, %f14071, %f14072, %f14073}, {%r12415, %r12416, %r12417, %r12418, %r12419, %r12420, %r12421, %r12422}, {%r12399, %r12400, %r12401, %r12402, %r12403, %r12404, %r12405, %r12406}, {%f14002, %f14003, %f14004, %f14005, %f14006, %f14007, %f14008, %f14009};
	wmma.mma.sync.aligned.row.col.m16n16k16.f32.f32 {%f14074, %f14075, %f14076, %f14077, %f14078, %f14079, %f14080, %f14081}, {%r12415, %r12416, %r12417, %r12418, %r12419, %r12420, %r12421, %r12422}, {%r12407, %r12408, %r12409, %r12410, %r12411, %r12412, %r12413, %r12414}, {%f14010, %f14011, %f14012, %f14013, %f14014, %f14015, %f14016, %f14017};
	wmma.load.a.sync.aligned.row.m16n16k16.shared.f16 	{%r12423, %r12424, %r12425, %r12426, %r12427, %r12428, %r12429, %r12430}, [%r321], %r155;
	wmma.load.b.sync.aligned.col.m16n16k16.shared.f16 	{%r12431, %r12432, %r12433, %r12434, %r12435, %r12436, %r12437, %r12438}, [%r330], %r155;
	wmma.mma.sync.aligned.row.col.m16n16k16.f32.f32 {%f14082, %f14083, %f14084, %f14085, %f14086, %f14087, %f14088, %f14089}, {%r12423, %r12424, %r12425, %r12426, %r12427, %r12428, %r12429, %r12430}, {%r12431, %r12432, %r12433, %r12434, %r12435, %r12436, %r12437, %r12438}, {%f14018, %f14019, %f14020, %f14021, %f14022, %f14023, %f14024, %f14025};
	wmma.load.b.sync.aligned.col.m16n16k16.shared.f16 	{%r12439, %r12440, %r12441, %r12442, %r12443, %r12444, %r12445, %r12446}, [%r339], %r155;
	wmma.mma.sync.aligned.row.col.m16n16k16.f32.f32 {%f14090, %f14091, %f14092, %f14093, %f14094, %f14095, %f14096, %f14097}, {%r12423, %r12424, %r12425, %r12426, %r12427, %r12428, %r12429, %r12430}, {%r12439, %r12440, %r12441, %r12442, %r12443, %r12444, %r12445, %r12446}, {%f14026, %f14027, %f14028, %f14029, %f14030, %f14031, %f14032, %f14033};
	wmma.load.b.sync.aligned.col.m16n16k16.shared.f16 	{%r12447, %r12448, %r12449, %r12450, %r12451, %r12452, %r12453, %r12454}, [%r348], %r155;
	wmma.mma.sync.aligned.row.col.m16n16k16.f32.f32 {%f14098, %f14099, %f14100, %f14101, %f14102, %f14103, %f14104, %f14105}, {%r12423, %r12424, %r12425, %r12426, %r12427, %r12428, %r12429, %r12430}, {%r12447, %r12448, %r12449, %r12450, %r12451, %r12452, %r12453, %r12454}, {%f14034, %f14035, %f14036, %f14037, %f14038, %f14039, %f14040, %f14041};
	wmma.load.b.sync.aligned.col.m16n16k16.shared.f16 	{%r12455, %r12456, %r12457, %r12458, %r12459, %r12460, %r12461, %r12462}, [%r357], %r155;
	wmma.mma.sync.aligned.row.col.m16n16k16.f32.f32 {%f14106, %f14107, %f14108, %f14109, %f14110, %f14111, %f14112, %f14113}, {%r12423, %r12424, %r12425, %r12426, %r12427, %r12428, %r12429, %r12430}, {%r12455, %r12456, %r12457, %r12458, %r12459, %r12460, %r12461, %r12462}, {%f14042, %f14043, %f14044, %f14045, %f14046, %f14047, %f14048, %f14049};
	wmma.load.a.sync.aligned.row.m16n16k16.shared.f16 	{%r12463, %r12464, %r12465, %r12466, %r12467, %r12468, %r12469, %r12470}, [%r366], %r155;
	wmma.mma.sync.aligned.row.col.m16n16k16.f32.f32 {%f14114, %f14115, %f14116, %f14117, %f14118, %f14119, %f14120, %f14121}, {%r12463, %r12464, %r12465, %r12466, %r12467, %r12468, %r12469, %r12470}, {%r12431, %r12432, %r12433, %r12434, %r12435, %r12436, %r12437, %r12438}, {%f14050, %f14051, %f14052, %f14053, %f14054, %f14055, %f14056, %f14057};
	wmma.mma.sync.aligned.row.col.m16n16k16.f32.f32 {%f14122, %f14123, %f14124, %f14125, %f14126, %f14127, %f14128, %f14129}, {%r12463, %r12464, %r12465, %r12466, %r12467, %r12468, %r12469, %r12470}, {%r12439, %r12440, %r12441, %r12442, %r12443, %r12444, %r12445, %r12446}, {%f14058, %f14059, %f14060, %f14061, %f14062, %f14063, %f14064, %f14065};
	wmma.mma.sync.aligned.row.col.m16n16k16.f32.f32 {%f14130, %f14131, %f14132, %f14133, %f14134, %f14135, %f14136, %f14137}, {%r12463, %r12464, %r12465, %r12466, %r12467, %r12468, %r12469, %r12470}, {%r12447, %r12448, %r12449, %r12450, %r12451, %r12452, %r12453, %r12454}, {%f14066, %f14067, %f14068, %f14069, %f14070, %f14071, %f14072, %f14073};
	wmma.mma.sync.aligned.row.col.m16n16k16.f32.f32 {%f14138, %f14139, %f14140, %f14141, %f14142, %f14143, %f14144, %f14145}, {%r12463, %r12464, %r12465, %r12466, %r12467, %r12468, %r12469, %r12470}, {%r12455, %r12456, %r12457, %r12458, %r12459, %r12460, %r12461, %r12462}, {%f14074, %f14075, %f14076, %f14077, %f14078, %f14079, %f14080, %f14081};
	bar.sync 	0;
	ld.global.v4.u32 	{%r12471, %r12472, %r12473, %r12474}, [%rd24+7040];
	st.shared.v4.u32 	[%r9], {%r12471, %r12472, %r12473, %r12474};
	ld.global.v4.u32 	{%r12475, %r12476, %r12477, %r12478}, [%rd24+39808];
	st.shared.v4.u32 	[%r9+640], {%r12475, %r12476, %r12477, %r12478};
	ld.global.v4.u32 	{%r12479, %r12480, %r12481, %r12482}, [%rd24+72576];
	st.shared.v4.u32 	[%r9+1280], {%r12479, %r12480, %r12481, %r12482};
	ld.global.v4.u32 	{%r12483, %r12484, %r12485, %r12486}, [%rd24+105344];
	st.shared.v4.u32 	[%r9+1920], {%r12483, %r12484, %r12485, %r12486};
	ld.global.v4.u32 	{%r12487, %r12488, %r12489, %r12490}, [%rd24+138112];
	st.shared.v4.u32 	[%r9+2560], {%r12487, %r12488, %r12489, %r12490};
	ld.global.v4.u32 	{%r12491, %r12492, %r12493, %r12494}, [%rd24+170880];
	st.shared.v4.u32 	[%r9+3200], {%r12491, %r12492, %r12493, %r12494};
	ld.global.v4.u32 	{%r12495, %r12496, %r12497, %r12498}, [%rd24+203648];
	st.shared.v4.u32 	[%r9+3840], {%r12495, %r12496, %r12497, %r12498};
	ld.global.v4.u32 	{%r12499, %r12500, %r12501, %r12502}, [%rd24+236416];
	st.shared.v4.u32 	[%r9+4480], {%r12499, %r12500, %r12501, %r12502};
	bar.sync 	0;
	wmma.load.a.sync.aligned.row.m16n16k16.shared.f16 	{%r12503, %r12504, %r12505, %r12506, %r12507, %r12508, %r12509, %r12510}, [%r10], %r155;
	wmma.load.b.sync.aligned.col.m16n16k16.shared.f16 	{%r12511, %r12512, %r12513, %r12514, %r12515, %r12516, %r12517, %r12518}, [%r168], %r155;
	wmma.mma.sync.aligned.row.col.m16n16k16.f32.f32 {%f14146, %f14147, %f14148, %f14149, %f14150, %f14151, %f14152, %f14153}, {%r12503, %r12504, %r12505, %r12506, %r12507, %r12508, %r12509, %r12510}, {%r12511, %r12512, %r12513, %r12514, %r12515, %r12516, %r12517, %r12518}, {%f14082, %f14083, %f14084, %f14085, %f14086, %f14087, %f14088, %f14089};
	wmma.load.b.sync.aligned.col.m16n16k16.shared.f16 	{%r12519, %r12520, %r12521, %r12522, %r12523, %r12524, %r12525, %r12526}, [%r177], %r155;
	wmma.mma.sync.aligned.row.col.m16n16k16.f32.f32 {%f14154, %f14155, %f14156, %f14157, %f14158, %f14159, %f14160, %f14161}, {%r12503, %r12504, %r12505, %r12506, %r12507, %r12508, %r12509, %r12510}, {%r12519, %r12520, %r12521, %r12522, %r12523, %r12524, %r12525, %r12526}, {%f14090, %f14091, %f14092, %f14093, %f14094, %f14095, %f14096, %f14097};
	wmma.load.b.sync.aligned.col.m16n16k16.shared.f16 	{%r12527, %r12528, %r12529, %r12530, %r12531, %r12532, %r12533, %r12534}, [%r186], %r155;
	wmma.mma.sync.aligned.row.col.m16n16k16.f32.f32 {%f14162, %f14163, %f14164, %f14165, %f14166, %f14167, %f14168, %f14169}, {%r12503, %r12504, %r12505, %r12506, %r12507, %r12508, %r12509, %r12510}, {%r12527, %r12528, %r12529, %r12530, %r12531, %r12532, %r12533, %r12534}, {%f14098, %f14099, %f14100, %f14101, %f14102, %f14103, %f14104, %f14105};
	wmma.load.b.sync.aligned.col.m16n16k16.shared.f16 	{%r12535, %r12536, %r12537, %r12538, %r12539, %r12540, %r12541, %r12542}, [%r195], %r155;
	wmma.mma.sync.aligned.row.col.m16n16k16.f32.f32 {%f14170, %f14171, %f14172, %f14173, %f14174, %f14175, %f14176, %f14177}, {%r12503, %r12504, %r12505, %r12506, %r12507, %r12508, %r12509, %r12510}, {%r12535, %r12536, %r12537, %r12538, %r12539, %r12540, %r12541, %r12542}, {%f14106, %f14107, %f14108, %f14109, %f14110, %f14111, %f14112, %f14113};
	wmma.load.a.sync.aligned.row.m16n16k16.shared.f16 	{%r12543, %r12544, %r12545, %r12546, %r12547, %r12548, %r12549, %r12550}, [%r204], %r155;
	wmma.mma.sync.aligned.row.col.m16n16k16.f32.f32 {%f14178, %f14179, %f14180, %f14181, %f14182, %f14183, %f14184, %f14185}, {%r12543, %r12544, %r12545, %r12546, %r12547, %r12548, %r12549, %r12550}, {%r12511, %r12512, %r12513, %r12514, %r12515, %r12516, %r12517, %r12518}, {%f14114, %f14115, %f14116, %f14117, %f14118, %f14119, %f14120, %f14121};
	wmma.mma.sync.aligned.row.col.m16n16k16.f32.f32 {%f14186, %f14187, %f14188, %f14189, %f14190, %f14191, %f14192, %f14193}, {%r12543, %r12544, %r12545, %r12546, %r12547, %r12548, %r12549, %r12550}, {%r12519, %r12520, %r12521, %r12522, %r12523, %r12524, %r12525, %r12526}, {%f14122, %f14123, %f14124, %f14125, %f14126, %f14127, %f14128, %f14129};
	wmma.mma.sync.aligned.row.col.m16n16k16.f32.f32 {%f14194, %f14195, %f14196, %f14197, %f14198, %f14199, %f14200, %f14201}, {%r12543, %r12544, %r12545, %r12546, %r12547, %r12548, %r12549, %r12550}, {%r12527, %r12528, %r12529, %r12530, %r12531, %r12532, %r12533, %r12534}, {%f14130, %f14131, %f14132, %f14133, %f14134, %f14135, %f14136, %f14137};
	wmma.mma.sync.aligned.row.col.m16n16k16.f32.f32 {%f14202, %f14203, %f14204, %f14205, %f14206, %f14207, %f14208, %f14209}, {%r12543, %r12544, %r12545, %r12546, %r12547, %r12548, %r12549, %r12550}, {%r12535, %r12536, %r12537, %r12538, %r12539, %r12540, %r12541, %r12542}, {%f14138, %f14139, %f14140, %f14141, %f14142, %f14143, %f14144, %f14145};
	wmma.load.a.sync.aligned.row.m16n16k16.shared.f16 	{%r12551, %r12552, %r12553, %r12554, %r12555, %r12556, %r12557, %r12558}, [%r213], %r155;
	wmma.load.b.sync.aligned.col.m16n16k16.shared.f16 	{%r12559, %r12560, %r12561, %r12562, %r12563, %r12564, %r12565, %r12566}, [%r222], %r155;
	wmma.mma.sync.aligned.row.col.m16n16k16.f32.f32 {%f14210, %f14211, %f14212, %f14213, %f14214, %f14215, %f14216, %f14217}, {%r12551, %r12552, %r12553, %r12554, %r12555, %r12556, %r12557, %r12558}, {%r12559, %r12560, %r12561, %r12562, %r12563, %r12564, %r12565, %r12566}, {%f14146, %f14147, %f14148, %f14149, %f14150, %f14151, %f14152, %f14153};
	wmma.load.b.sync.aligned.col.m16n16k16.shared.f16 	{%r12567, %r12568, %r12569, %r12570, %r12571, %r12572, %r12573, %r12574}, [%r231], %r155;
	wmma.mma.sync.aligned.row.col.m16n16k16.f32.f32 {%f14218, %f14219, %f14220, %f14221, %f14222, %f14223, %f14224, %f14225}, {%r12551, %r12552, %r12553, %r12554, %r12555, %r12556, %r12557, %r12558}, {%r12567, %r12568, %r12569, %r12570, %r12571, %r12572, %r12573, %r12574}, {%f14154, %f14155, %f14156, %f14157, %f14158, %f14159, %f14160, %f14161};
	wmma.load.b.sync.aligned.col.m16n16k16.shared.f16 	{%r12575, %r12576, %r12577, %r12578, %r12579, %r12580, %r12581, %r12582}, [%r240], %r155;
	wmma.mma.sync.aligned.row.col.m16n16k16.f32.f32 {%f14226, %f14227, %f14228, %f14229, %f14230, %f14231, %f14232, %f14233}, {%r12551, %r12552, %r12553, %r12554, %r12555, %r12556, %r12557, %r12558}, {%r12575, %r12576, %r12577, %r12578, %r12579, %r12580, %r12581, %r12582}, {%f14162, %f14163, %f14164, %f14165, %f14166, %f14167, %f14168, %f14169};
	wmma.load.b.sync.aligned.col.m16n16k16.shared.f16 	{%r12583, %r12584, %r12585, %r12586, %r12587, %r12588, %r12589, %r12590}, [%r249], %r155;
	wmma.mma.sync.aligned.row.col.m16n16k16.f32.f32 {%f14234, %f14235, %f14236, %f14237, %f14238, %f14239, %f14240, %f14241}, {%r12551, %r12552, %r12553, %r12554, %r12555, %r12556, %r12557, %r12558}, {%r12583, %r12584, %r12585, %r12586, %r12587, %r12588, %r12589, %r12590}, {%f14170, %f14171, %f14172, %f14173, %f14174, %f14175, %f14176, %f14177};
	wmma.load.a.sync.aligned.row.m16n16k16.shared.f16 	{%r12591, %r12592, %r12593, %r12594, %r12595, %r12596, %r12597, %r12598}, [%r258], %r155;
	wmma.mma.sync.aligned.row.col.m16n16k16.f32.f32 {%f14242, %f14243, %f14244, %f14245, %f14246, %f14247, %f14248, %f14249}, {%r12591, %r12592, %r12593, %r12594, %r12595, %r12596, %r12597, %r12598}, {%r12559, %r12560, %r12561, %r12562, %r12563, %r12564, %r12565, %r12566}, {%f14178, %f14179, %f14180, %f14181, %f14182, %f14183, %f14184, %f14185};
	wmma.mma.sync.aligned.row.col.m16n16k16.f32.f32 {%f14250, %f14251, %f14252, %f14253, %f14254, %f14255, %f14256, %f14257}, {%r12591, %r12592, %r12593, %r12594, %r12595, %r12596, %r12597, %r12598}, {%r12567, %r12568, %r12569, %r12570, %r12571, %r12572, %r12573, %r12574}, {%f14186, %f14187, %f14188, %f14189, %f14190, %f14191, %f14192, %f14193};
	wmma.mma.sync.aligned.row.col.m16n16k16.f32.f32 {%f14258, %f14259, %f14260, %f14261, %f14262, %f14263, %f14264, %f14265}, {%r12591, %r12592, %r12593, %r12594, %r12595, %r12596, %r12597, %r12598}, {%r12575, %r12576, %r12577, %r12578, %r12579, %r12580, %r12581, %r12582}, {%f14194, %f14195, %f14196, %f14197, %f14198, %f14199, %f14200, %f14201};
	wmma.mma.sync.aligned.row.col.m16n16k16.f32.f32 {%f14266, %f14267, %f14268, %f14269, %f14270, %f14271, %f14272, %f14273}, {%r12591, %r12592, %r12593, %r12594, %r12595, %r12596, %r12597, %r12598}, {%r12583, %r12584, %r12585, %r12586, %r12587, %r12588, %r12589, %r12590}, {%f14202, %f14203, %f14204, %f14205, %f14206, %f14207, %f14208, %f14209};
	wmma.load.a.sync.aligned.row.m16n16k16.shared.f16 	{%r12599, %r12600, %r12601, %r12602, %r12603, %r12604, %r12605, %r12606}, [%r267], %r155;
	wmma.load.b.sync.aligned.col.m16n16k16.shared.f16 	{%r12607, %r12608, %r12609, %r12610, %r12611, %r12612, %r12613, %r12614}, [%r276], %r155;
	wmma.mma.sync.aligned.row.col.m16n16k16.f32.f32 {%f14274, %f14275, %f14276, %f14277, %f14278, %f14279, %f14280, %f14281}, {%r12599, %r12600, %r12601, %r12602, %r12603, %r12604, %r12605, %r12606}, {%r12607, %r12608, %r12609, %r12610, %r12611, %r12612, %r12613, %r12614}, {%f14210, %f14211, %f14212, %f14213, %f14214, %f14215, %f14216, %f14217};
	wmma.load.b.sync.aligned.col.m16n16k16.shared.f16 	{%r12615, %r12616, %r12617, %r12618, %r12619, %r12620, %r12621, %r12622}, [%r285], %r155;
	wmma.mma.sync.aligned.row.col.m16n16k16.f32.f32 {%f14282, %f14283, %f14284, %f14285, %f14286, %f14287, %f14288, %f14289}, {%r12599, %r12600, %r12601, %r12602, %r12603, %r12604, %r12605, %r12606}, {%r12615, %r12616, %r12617, %r12618, %r12619, %r12620, %r12621, %r12622}, {%f14218, %f14219, %f14220, %f14221, %f14222, %f14223, %f14224, %f14225};
	wmma.load.b.sync.aligned.col.m16n16k16.shared.f16 	{%r12623, %r12624, %r12625, %r12626, %r12627, %r12628, %r12629, %r12630}, [%r294], %r155;
	wmma.mma.sync.aligned.row.col.m16n16k16.f32.f32 {%f14290, %f14291, %f14292, %f14293, %f14294, %f14295, %f14296, %f14297}, {%r12599, %r12600, %r12601, %r12602, %r12603, %r12604, %r12605, %r12606}, {%r12623, %r12624, %r12625, %r12626, %r12627, %r12628, %r12629, %r12630}, {%f14226, %f14227, %f14228, %f14229, %f14230, %f14231, %f14232, %f14233};
	wmma.load.b.sync.aligned.col.m16n16k16.shared.f16 	{%r12631, %r12632, %r12633, %r12634, %r12635, %r12636, %r12637, %r12638}, [%r303], %r155;
	wmma.mma.sync.aligned.row.col.m16n16k16.f32.f32 {%f14298, %f14299, %f14300, %f14301, %f14302, %f14303, %f14304, %f14305}, {%r12599, %r12600, %r12601, %r12602, %r12603, %r12604, %r12605, %r12606}, {%r12631, %r12632, %r12633, %r12634, %r12635, %r12636, %r12637, %r12638}, {%f14234, %f14235, %f14236, %f14237, %f14238, %f14239, %f14240, %f14241};
	wmma.load.a.sync.aligned.row.m16n16k16.shared.f16 	{%r12639, %r12640, %r12641, %r12642, %r12643, %r12644, %r12645, %r12646}, [%r312], %r155;
	wmma.mma.sync.aligned.row.col.m16n16k16.f32.f32 {%f14306, %f14307, %f14308, %f14309, %f14310, %f14311, %f14312, %f14313}, {%r12639, %r12640, %r12641, %r12642, %r12643, %r12644, %r12645, %r12646}, {%r12607, %r12608, %r12609, %r12610, %r12611, %r12612, %r12613, %r12614}, {%f14242, %f14243, %f14244, %f14245, %f14246, %f14247, %f14248, %f14249};
	wmma.mma.sync.aligned.row.col.m16n16k16.f32.f32 {%f14314, %f14315, %f14316, %f14317, %f14318, %f14319, %f14320, %f14321}, {%r12639, %r12640, %r12641, %r12642, %r12643, %r12644, %r12645, %r12646}, {%r12615, %r12616, %r12617, %r12618, %r12619, %r12620, %r12621, %r12622}, {%f14250, %f14251, %f14252, %f14253, %f14254, %f14255, %f14256, %f14257};
	wmma.mma.sync.aligned.row.col.m16n16k16.f32.f32 {%f14322, %f14323, %f14324, %f14325, %f14326, %f14327, %f14328, %f14329}, {%r12639, %r12640, %r12641, %r12642, %r12643, %r12644, %r12645, %r12646}, {%r12623, %r12624, %r12625, %r12626, %r12627, %r12628, %r12629, %r12630}, {%f14258, %f14259, %f14260, %f14261, %f14262, %f14263, %f14264, %f14265};
	wmma.mma.sync.aligned.row.col.m16n16k16.f32.f32 {%f14330, %f14331, %f14332, %f14333, %f14334, %f14335, %f14336, %f14337}, {%r12639, %r12640, %r12641, %r12642, %r12643, %r12644, %r12645, %r12646}, {%r12631, %r12632, %r12633, %r12634, %r12635, %r12636, %r12637, %r12638}, {%f14266, %f14267, %f14268, %f14269, %f14270, %f14271, %f14272, %f14273};
	wmma.load.a.sync.aligned.row.m16n16k16.shared.f16 	{%r12647, %r12648, %r12649, %r12650, %r12651, %r12652, %r12653, %r12654}, [%r321], %r155;
	wmma.load.b.sync.aligned.col.m16n16k16.shared.f16 	{%r12655, %r12656, %r12657, %r12658, %r12659, %r12660, %r12661, %r12662}, [%r330], %r155;
	wmma.mma.sync.aligned.row.col.m16n16k16.f32.f32 {%f14338, %f14339, %f14340, %f14341, %f14342, %f14343, %f14344, %f14345}, {%r12647, %r12648, %r12649, %r12650, %r12651, %r12652, %r12653, %r12654}, {%r12655, %r12656, %r12657, %r12658, %r12659, %r12660, %r12661, %r12662}, {%f14274, %f14275, %f14276, %f14277, %f14278, %f14279, %f14280, %f14281};
	wmma.load.b.sync.aligned.col.m16n16k16.shared.f16 	{%r12663, %r12664, %r12665, %r12666, %r12667, %r12668, %r12669, %r12670}, [%r339], %r155;
	wmma.mma.sync.aligned.row.col.m16n16k16.f32.f32 {%f14346, %f14347, %f14348, %f14349, %f14350, %f14351, %f14352, %f14353}, {%r12647, %r12648, %r12649, %r12650, %r12651, %r12652, %r12653, %r12654}, {%r12663, %r12664, %r12665, %r12666, %r12667, %r12668, %r12669, %r12670}, {%f14282, %f14283, %f14284, %f14285, %f14286, %f14287, %f14288, %f14289};
	wmma.load.b.sync.aligned.col.m16n16k16.shared.f16 	{%r12671, %r12672, %r12673, %r12674, %r12675, %r12676, %r12677, %r12678}, [%r348], %r155;
	wmma.mma.sync.aligned.row.col.m16n16k16.f32.f32 {%f14354, %f14355, %f14356, %f14357, %f14358, %f14359, %f14360, %f14361}, {%r12647, %r12648, %r12649, %r12650, %r12651, %r12652, %r12653, %r12654}, {%r12671, %r12672, %r12673, %r12674, %r12675, %r12676, %r12677, %r12678}, {%f14290, %f14291, %f14292, %f14293, %f14294, %f14295, %f14296, %f14297};
	wmma.load.b.sync.aligned.col.m16n16k16.shared.f16 	{%r12679, %r12680, %r12681, %r12682, %r12683, %r12684, %r12685, %r12686}, [%r357], %r155;
	wmma.mma.sync.aligned.row.col.m16n16k16.f32.f32 {%f14362, %f14363, %f14364, %f14365, %f14366, %f14367, %f14368, %f14369}, {%r12647, %r12648, %r12649, %r12650, %r12651, %r12652, %r12653, %r12654}, {%r12679, %r12680, %r12681, %r12682, %r12683, %r12684, %r12685, %r12686}, {%f14298, %f14299, %f14300, %f14301, %f14302, %f14303, %f14304, %f14305};
	wmma.load.a.sync.aligned.row.m16n16k16.shared.f16 	{%r12687, %r12688, %r12689, %r12690, %r12691, %r12692, %r12693, %r12694}, [%r366], %r155;
	wmma.mma.sync.aligned.row.col.m16n16k16.f32.f32 {%f14370, %f14371, %f14372, %f14373, %f14374, %f14375, %f14376, %f14377}, {%r12687, %r12688, %r12689, %r12690, %r12691, %r12692, %r12693, %r12694}, {%r12655, %r12656, %r12657, %r12658, %r12659, %r12660, %r12661, %r12662}, {%f14306, %f14307, %f14308, %f14309, %f14310, %f14311, %f14312, %f14313};
	wmma.mma.sync.aligned.row.col.m16n16k16.f32.f32 {%f14378, %f14379, %f14380, %f14381, %f14382, %f14383, %f14384, %f14385}, {%r12687, %r12688, %r12689, %r12690, %r12691, %r12692, %r12693, %r12694}, {%r12663, %r12664, %r12665, %r12666, %r12667, %r12668, %r12669, %r12670}, {%f14314, %f14315, %f14316, %f14317, %f14318, %f14319, %f14320, %f14321};
	wmma.mma.sync.aligned.row.col.m16n16k16.f32.f32 {%f14386, %f14387, %f14388, %f14389, %f14390, %f14391, %f14392, %f14393}, {%r12687, %r12688, %r12689, %r12690, %r12691, %r12692, %r12693, %r12694}, {%r12671, %r12672, %r12673, %r12674, %r12675, %r12676, %r12677, %r12678}, {%f14322, %f14323, %f14324, %f14325, %f14326, %f14327, %f14328, %f14329};
	wmma.mma.sync.aligned.row.col.m16n16k16.f32.f32 {%f14394, %f14395, %f14396, %f14397, %f14398, %f14399, %f14400, %f14401}, {%r12687, %r12688, %r12689, %r12690, %r12691, %r12692, %r12693, %r12694}, {%r12679, %r12680, %r12681, %r12682, %r12683, %r12684, %r12685, %r12686}, {%f14330, %f14331, %f14332, %f14333, %f14334, %f14335, %f14336, %f14337};
	bar.sync 	0;
	ld.global.v4.u32 	{%r12695, %r12696, %r12697, %r12698}, [%rd24+7168];
	st.shared.v4.u32 	[%r9], {%r12695, %r12696, %r12697, %r12698};
	ld.global.v4.u32 	{%r12699, %r12700, %r12701, %r12702}, [%rd24+39936];
	st.shared.v4.u32 	[%r9+640], {%r12699, %r12700, %r12701, %r12702};
	ld.global.v4.u32 	{%r12703, %r12704, %r12705, %r12706}, [%rd24+72704];
	st.shared.v4.u32 	[%r9+1280], {%r12703, %r12704, %r12705, %r12706};
	ld.global.v4.u32 	{%r12707, %r12708, %r12709, %r12710}, [%rd24+105472];
	st.shared.v4.u32 	[%r9+1920], {%r12707, %r12708, %r12709, %r12710};
	ld.global.v4.u32 	{%r12711, %r12712, %r12713, %r12714}, [%rd24+138240];
	st.shared.v4.u32 	[%r9+2560], {%r12711, %r12712, %r12713, %r12714};
	ld.global.v4.u32 	{%r12715, %r12716, %r12717, %r12718}, [%rd24+171008];
	st.shared.v4.u32 	[%r9+3200], {%r12715, %r12716, %r12717, %r12718};
	ld.global.v4.u32 	{%r12719, %r12720, %r12721, %r12722}, [%rd24+203776];
	st.shared.v4.u32 	[%r9+3840], {%r12719, %r12720, %r12721, %r12722};
	ld.global.v4.u32 	{%r12723, %r12724, %r12725, %r12726}, [%rd24+236544];
	st.shared.v4.u32 	[%r9+4480], {%r12723, %r12724, %r12725, %r12726};
	bar.sync 	0;
	wmma.load.a.sync.aligned.row.m16n16k16.shared.f16 	{%r12727, %r12728, %r12729, %r12730, %r12731, %r12732, %r12733, %r12734}, [%r10], %r155;
	wmma.load.b.sync.aligned.col.m16n16k16.shared.f16 	{%r12735, %r12736, %r12737, %r12738, %r12739, %r12740, %r12741, %r12742}, [%r168], %r155;
	wmma.mma.sync.aligned.row.col.m16n16k16.f32.f32 {%f14402, %f14403, %f14404, %f14405, %f14406, %f14407, %f14408, %f14409}, {%r12727, %r12728, %r12729, %r12730, %r12731, %r12732, %r12733, %r12734}, {%r12735, %r12736, %r12737, %r12738, %r12739, %r12740, %r12741, %r12742}, {%f14338, %f14339, %f14340, %f14341, %f14342, %f14343, %f14344, %f14345};
	wmma.load.b.sync.aligned.col.m16n16k16.shared.f16 	{%r12743, %r12744, %r12745, %r12746, %r12747, %r12748, %r12749, %r12750}, [%r177], %r155;
	wmma.mma.sync.aligned.row.col.m16n16k16.f32.f32 {%f14410, %f14411, %f14412, %f14413, %f14414, %f14415, %f14416, %f14417}, {%r12727, %r12728, %r12729, %r12730, %r12731, %r12732, %r12733, %r12734}, {%r12743, %r12744, %r12745, %r12746, %r12747, %r12748, %r12749, %r12750}, {%f14346, %f14347, %f14348, %f14349, %f14350, %f14351, %f14352, %f14353};
	wmma.load.b.sync.aligned.col.m16n16k16.shared.f16 	{%r12751, %r12752, %r12753, %r12754, %r12755, %r12756, %r12757, %r12758}, [%r186], %r155;
	wmma.mma.sync.aligned.row.col.m16n16k16.f32.f32 {%f14418, %f14419, %f14420, %f14421, %f14422, %f14423, %f14424, %f14425}, {%r12727, %r12728, %r12729, %r12730, %r12731, %r12732, %r12733, %r12734}, {%r12751, %r12752, %r12753, %r12754, %r12755, %r12756, %r12757, %r12758}, {%f14354, %f14355, %f14356, %f14357, %f14358, %f14359, %f14360, %f14361};
	wmma.load.b.sync.aligned.col.m16n16k16.shared.f16 	{%r12759, %r12760, %r12761, %r12762, %r12763, %r12764, %r12765, %r12766}, [%r195], %r155;
	wmma.mma.sync.aligned.row.col.m16n16k16.f32.f32 {%f14426, %f14427, %f14428, %f14429, %f14430, %f14431, %f14432, %f14433}, {%r12727, %r12728, %r12729, %r12730, %r12731, %r12732, %r12733, %r12734}, {%r12759, %r12760, %r12761, %r12762, %r12763, %r12764, %r12765, %r12766}, {%f14362, %f14363, %f14364, %f14365, %f14366, %f14367, %f14368, %f14369};
	wmma.load.a.sync.aligned.row.m16n16k16.shared.f16 	{%r12767, %r12768, %r12769, %r12770, %r12771, %r12772, %r12773, %r12774}, [%r204], %r155;
	wmma.mma.sync.aligned.row.col.m16n16k16.f32.f32 {%f14434, %f14435, %f14436, %f14437, %f14438, %f14439, %f14440, %f14441}, {%r12767, %r12768, %r12769, %r12770, %r12771, %r12772, %r12773, %r12774}, {%r12735, %r12736, %r12737, %r12738, %r12739, %r12740, %r12741, %r12742}, {%f14370, %f14371, %f14372, %f14373, %f14374, %f14375, %f14376, %f14377};
	wmma.mma.sync.aligned.row.col.m16n16k16.f32.f32 {%f14442, %f14443, %f14444, %f14445, %f14446, %f14447, %f14448, %f14449}, {%r12767, %r12768, %r12769, %r12770, %r12771, %r12772, %r12773, %r12774}, {%r12743, %r12744, %r12745, %r12746, %r12747, %r12748, %r12749, %r12750}, {%f14378, %f14379, %f14380, %f14381, %f14382, %f14383, %f14384, %f14385};
	wmma.mma.sync.aligned.row.col.m16n16k16.f32.f32 {%f14450, %f14451, %f14452, %f14453, %f14454, %f14455, %f14456, %f14457}, {%r12767, %r12768, %r12769, %r12770, %r12771, %r12772, %r12773, %r12774}, {%r12751, %r12752, %r12753, %r12754, %r12755, %r12756, %r12757, %r12758}, {%f14386, %f14387, %f14388, %f14389, %f14390, %f14391, %f14392, %f14393};
	wmma.mma.sync.aligned.row.col.m16n16k16.f32.f32 {%f14458, %f14459, %f14460, %f14461, %f14462, %f14463, %f14464, %f14465}, {%r12767, %r12768, %r12769, %r12770, %r12771, %r12772, %r12773, %r12774}, {%r12759, %r12760, %r12761, %r12762, %r12763, %r12764, %r12765, %r12766}, {%f14394, %f14395, %f14396, %f14397, %f14398, %f14399, %f14400, %f14401};
	wmma.load.a.sync.aligned.row.m16n16k16.shared.f16 	{%r12775, %r12776, %r12777, %r12778, %r12779, %r12780, %r12781, %r12782}, [%r213], %r155;
	wmma.load.b.sync.aligned.col.m16n16k16.shared.f16 	{%r12783, %r12784, %r12785, %r12786, %r12787, %r12788, %r12789, %r12790}, [%r222], %r155;
	wmma.mma.sync.aligned.row.col.m16n16k16.f32.f32 {%f14466, %f14467, %f14468, %f14469, %f14470, %f14471, %f14472, %f14473}, {%r12775, %r12776, %r12777, %r12778, %r12779, %r12780, %r12781, %r12782}, {%r12783, %r12784, %r12785, %r12786, %r12787, %r12788, %r12789, %r12790}, {%f14402, %f14403, %f14404, %f14405, %f14406, %f14407, %f14408, %f14409};
	wmma.load.b.sync.aligned.col.m16n16k16.shared.f16 	{%r12791, %r12792, %r12793, %r12794, %r12795, %r12796, %r12797, %r12798}, [%r231], %r155;
	wmma.mma.sync.aligned.row.col.m16n16k16.f32.f32 {%f14474, %f14475, %f14476, %f14477, %f14478, %f14479, %f14480, %f14481}, {%r12775, %r12776, %r12777, %r12778, %r12779, %r12780, %r12781, %r12782}, {%r12791, %r12792, %r12793, %r12794, %r12795, %r12796, %r12797, %r12798}, {%f14410, %f14411, %f14412, %f14413, %f14414, %f14415, %f14416, %f14417};
	wmma.load.b.sync.aligned.col.m16n16k16.shared.f16 	{%r12799, %r12800, %r12801, %r12802, %r12803, %r12804, %r12805, %r12806}, [%r240], %r155;
	wmma.mma.sync.aligned.row.col.m16n16k16.f32.f32 {%f14482, %f14483, %f14484, %f14485, %f14486, %f14487, %f14488, %f14489}, {%r12775, %r12776, %r12777, %r12778, %r12779, %r12780, %r12781, %r12782}, {%r12799, %r12800, %r12801, %r12802, %r12803, %r12804, %r12805, %r12806}, {%f14418, %f14419, %f14420, %f14421, %f14422, %f14423, %f14424, %f14425};
	wmma.load.b.sync.aligned.col.m16n16k16.shared.f16 	{%r12807, %r12808, %r12809, %r12810, %r12811, %r12812, %r12813, %r12814}, [%r249], %r155;
	wmma.mma.sync.aligned.row.col.m16n16k16.f32.f32 {%f14490, %f14491, %f14492, %f14493, %f14494, %f14495, %f14496, %f14497}, {%r12775, %r12776, %r12777, %r12778, %r12779, %r12780, %r12781, %r12782}, {%r12807, %r12808, %r12809, %r12810, %r12811, %r12812, %r12813, %r12814}, {%f14426, %f14427, %f14428, %f14429, %f14430, %f14431, %f14432, %f14433};
	wmma.load.a.sync.aligned.row.m16n16k16.shared.f16 	{%r12815, %r12816, %r12817, %r12818, %r12819, %r12820, %r12821, %r12822}, [%r258], %r155;
	wmma.mma.sync.aligned.row.col.m16n16k16.f32.f32 {%f14498, %f14499, %f14500, %f14501, %f14502, %f14503, %f14504, %f14505}, {%r12815, %r12816, %r12817, %r12818, %r12819, %r12820, %r12821, %r12822}, {%r12783, %r12784, %r12785, %r12786, %r12787, %r12788, %r12789, %r12790}, {%f14434, %f14435, %f14436, %f14437, %f14438, %f14439, %f14440, %f14441};
	wmma.mma.sync.aligned.row.col.m16n16k16.f32.f32 {%f14506, %f14507, %f14508, %f14509, %f14510, %f14511, %f14512, %f14513}, {%r12815, %r12816, %r12817, %r12818, %r12819, %r12820, %r12821, %r12822}, {%r12791, %r12792, %r12793, %r12794, %r12795, %r12796, %r12797, %r12798}, {%f14442, %f14443, %f14444, %f14445, %f14446, %f14447, %f14448, %f14449};
	wmma.mma.sync.aligned.row.col.m16n16k16.f32.f32 {%f14514, %f14515, %f14516, %f14517, %f14518, %f14519, %f14520, %f14521}, {%r12815, %r12816, %r12817, %r12818, %r12819, %r12820, %r12821, %r12822}, {%r12799, %r12800, %r12801, %r12802, %r12803, %r12804, %r12805, %r12806}, {%f14450, %f14451, %f14452, %f14453, %f14454, %f14455, %f14456, %f14457};
	wmma.mma.sync.aligned.row.col.m16n16k16.f32.f32 {%f14522, %f14523, %f14524, %f14525, %f14526, %f14527, %f14528, %f14529}, {%r12815, %r12816, %r12817, %r12818, %r12819, %r12820, %r12821, %r12822}, {%r12807, %r12808, %r12809, %r12810, %r12811, %r12812, %r12813, %r12814}, {%f14458, %f14459, %f14460, %f14461, %f14462, %f14463, %f14464, %f14465};
	wmma.load.a.sync.aligned.row.m16n16k16.shared.f16 	{%r12823, %r12824, %r12825, %r12826, %r12827, %r12828, %r12829, %r12830}, [%r267], %r155;
	wmma.load.b.sync.aligned.col.m16n16k16.shared.f16 	{%r12831, %r12832, %r12833, %r12834, %r12835, %r12836, %r12837, %r12838}, [%r276], %r155;
	wmma.mma.sync.aligned.row.col.m16n16k16.f32.f32 {%f14530, %f14531, %f14532, %f14533, %f14534, %f14535, %f14536, %f14537}, {%r12823, %r12824, %r12825, %r12826, %r12827, %r12828, %r12829, %r12830}, {%r12831, %r12832, %r12833, %r12834, %r12835, %r12836, %r12837, %r12838}, {%f14466, %f14467, %f14468, %f14469, %f14470, %f14471, %f14472, %f14473};
	wmma.load.b.sync.aligned.col.m16n16k16.shared.f16 	{%r12839, %r12840, %r12841, %r12842, %r12843, %r12844, %r12845, %r12846}, [%r285], %r155;
	wmma.mma.sync.aligned.row.col.m16n16k16.f32.f32 {%f14538, %f14539, %f14540, %f14541, %f14542, %f14543, %f14544, %f14545}, {%r12823, %r12824, %r12825, %r12826, %r12827, %r12828, %r12829, %r12830}, {%r12839, %r12840, %r12841, %r12842, %r12843, %r12844, %r12845, %r12846}, {%f14474, %f14475, %f14476, %f14477, %f14478, %f14479, %f14480, %f14481};
	wmma.load.b.sync.aligned.col.m16n16k16.shared.f16 	{%r12847, %r12848, %r12849, %r12850, %r12851, %r12852, %r12853, %r12854}, [%r294], %r155;
	wmma.mma.sync.aligned.row.col.m16n16k16.f32.f32 {%f14546, %f14547, %f14548, %f14549, %f14550, %f14551, %f14552, %f14553}, {%r12823, %r12824, %r12825, %r12826, %r12827, %r12828, %r12829, %r12830}, {%r12847, %r12848, %r12849, %r12850, %r12851, %r12852, %r12853, %r12854}, {%f14482, %f14483, %f14484, %f14485, %f14486, %f14487, %f14488, %f14489};
	wmma.load.b.sync.aligned.col.m16n16k16.shared.f16 	{%r12855, %r12856, %r12857, %r12858, %r12859, %r12860, %r12861, %r12862}, [%r303], %r155;
	wmma.mma.sync.aligned.row.col.m16n16k16.f32.f32 {%f14554, %f14555, %f14556, %f14557, %f14558, %f14559, %f14560, %f14561}, {%r12823, %r12824, %r12825, %r12826, %r12827, %r12828, %r12829, %r12830}, {%r12855, %r12856, %r12857, %r12858, %r12859, %r12860, %r12861, %r12862}, {%f14490, %f14491, %f14492, %f14493, %f14494, %f14495, %f14496, %f14497};
	wmma.load.a.sync.aligned.row.m16n16k16.shared.f16 	{%r12863, %r12864, %r12865, %r12866, %r12867, %r12868, %r12869, %r12870}, [%r312], %r155;
	wmma.mma.sync.aligned.row.col.m16n16k16.f32.f32 {%f14562, %f14563, %f14564, %f14565, %f14566, %f14567, %f14568, %f14569}, {%r12863, %r12864, %r12865, %r12866, %r12867, %r12868, %r12869, %r12870}, {%r12831, %r12832, %r12833, %r12834, %r12835, %r12836, %r12837, %r12838}, {%f14498, %f14499, %f14500, %f14501, %f14502, %f14503, %f14504, %f14505};
	wmma.mma.sync.aligned.row.col.m16n16k16.f32.f32 {%f14570, %f14571, %f14572, %f14573, %f14574, %f14575, %f14576, %f14577}, {%r12863, %r12864, %r12865, %r12866, %r12867, %r12868, %r12869, %r12870}, {%r12839, %r12840, %r12841, %r12842, %r12843, %r12844, %r12845, %r12846}, {%f14506, %f14507, %f14508, %f14509, %f14510, %f14511, %f14512, %f14513};
	wmma.mma.sync.aligned.row.col.m16n16k16.f32.f32 {%f14578, %f14579, %f14580, %f14581, %f14582, %f14583, %f14584, %f14585}, {%r12863, %r12864, %r12865, %r12866, %r12867, %r12868, %r12869, %r12870}, {%r12847, %r12848, %r12849, %r12850, %r12851, %r12852, %r12853, %r12854}, {%f14514, %f14515, %f14516, %f14517, %f14518, %f14519, %f14520, %f14521};
	wmma.mma.sync.aligned.row.col.m16n16k16.f32.f32 {%f14586, %f14587, %f14588, %f14589, %f14590, %f14591, %f14592, %f14593}, {%r12863, %r12864, %r12865, %r12866, %r12867, %r12868, %r12869, %r12870}, {%r12855, %r12856, %r12857, %r12858, %r12859, %r12860, %r12861, %r12862}, {%f14522, %f14523, %f14524, %f14525, %f14526, %f14527, %f14528, %f14529};
	wmma.load.a.sync.aligned.row.m16n16k16.shared.f16 	{%r12871, %r12872, %r12873, %r12874, %r12875, %r12876, %r12877, %r12878}, [%r321], %r155;
	wmma.load.b.sync.aligned.col.m16n16k16.shared.f16 	{%r12879, %r12880, %r12881, %r12882, %r12883, %r12884, %r12885, %r12886}, [%r330], %r155;
	wmma.mma.sync.aligned.row.col.m16n16k16.f32.f32 {%f14594, %f14595, %f14596, %f14597, %f14598, %f14599, %f14600, %f14601}, {%r12871, %r12872, %r12873, %r12874, %r12875, %r12876, %r12877, %r12878}, {%r12879, %r12880, %r12881, %r12882, %r12883, %r12884, %r12885, %r12886}, {%f14530, %f14531, %f14532, %f14533, %f14534, %f14535, %f14536, %f14537};
	wmma.load.b.sync.aligned.col.m16n16k16.shared.f16 	{%r12887, %r12888, %r12889, %r12890, %r12891, %r12892, %r12893, %r12894}, [%r339], %r155;
	wmma.mma.sync.aligned.row.col.m16n16k16.f32.f32 {%f14602, %f14603, %f14604, %f14605, %f14606, %f14607, %f14608, %f14609}, {%r12871, %r12872, %r12873, %r12874, %r12875, %r12876, %r12877, %r12878}, {%r12887, %r12888, %r12889, %r12890, %r12891, %r12892, %r12893, %r12894}, {%f14538, %f14539, %f14540, %f14541, %f14542, %f14543, %f14544, %f14545};
	wmma.load.b.sync.aligned.col.m16n16k16.shared.f16 	{%r12895, %r12896, %r12897, %r12898, %r12899, %r12900, %r12901, %r12902}, [%r348], %r155;
	wmma.mma.sync.aligned.row.col.m16n16k16.f32.f32 {%f14610, %f14611, %f14612, %f14613, %f14614, %f14615, %f14616, %f14617}, {%r12871, %r12872, %r12873, %r12874, %r12875, %r12876, %r12877, %r12878}, {%r12895, %r12896, %r12897, %r12898, %r12899, %r12900, %r12901, %r12902}, {%f14546, %f14547, %f14548, %f14549, %f14550, %f14551, %f14552, %f14553};
	wmma.load.b.sync.aligned.col.m16n16k16.shared.f16 	{%r12903, %r12904, %r12905, %r12906, %r12907, %r12908, %r12909, %r12910}, [%r357], %r155;
	wmma.mma.sync.aligned.row.col.m16n16k16.f32.f32 {%f14618, %f14619, %f14620, %f14621, %f14622, %f14623, %f14624, %f14625}, {%r12871, %r12872, %r12873, %r12874, %r12875, %r12876, %r12877, %r12878}, {%r12903, %r12904, %r12905, %r12906, %r12907, %r12908, %r12909, %r12910}, {%f14554, %f14555, %f14556, %f14557, %f14558, %f14559, %f14560, %f14561};
	wmma.load.a.sync.aligned.row.m16n16k16.shared.f16 	{%r12911, %r12912, %r12913, %r12914, %r12915, %r12916, %r12917, %r12918}, [%r366], %r155;
	wmma.mma.sync.aligned.row.col.m16n16k16.f32.f32 {%f14626, %f14627, %f14628, %f14629, %f14630, %f14631, %f14632, %f14633}, {%r12911, %r12912, %r12913, %r12914, %r12915, %r12916, %r12917, %r12918}, {%r12879, %r12880, %r12881, %r12882, %r12883, %r12884, %r12885, %r12886}, {%f14562, %f14563, %f14564, %f14565, %f14566, %f14567, %f14568, %f14569};
	wmma.mma.sync.aligned.row.col.m16n16k16.f32.f32 {%f14634, %f14635, %f14636, %f14637, %f14638, %f14639, %f14640, %f14641}, {%r12911, %r12912, %r12913, %r12914, %r12915, %r12916, %r12917, %r12918}, {%r12887, %r12888, %r12889, %r12890, %r12891, %r12892, %r12893, %r12894}, {%f14570, %f14571, %f14572, %f14573, %f14574, %f14575, %f14576, %f14577};
	wmma.mma.sync.aligned.row.col.m16n16k16.f32.f32 {%f14642, %f14643, %f14644, %f14645, %f14646, %f14647, %f14648, %f14649}, {%r12911, %r12912, %r12913, %r12914, %r12915, %r12916, %r12917, %r12918}, {%r12895, %r12896, %r12897, %r12898, %r12899, %r12900, %r12901, %r12902}, {%f14578, %f14579, %f14580, %f14581, %f14582, %f14583, %f14584, %f14585};
	wmma.mma.sync.aligned.row.col.m16n16k16.f32.f32 {%f14650, %f14651, %f14652, %f14653, %f14654, %f14655, %f14656, %f14657}, {%r12911, %r12912, %r12913, %r12914, %r12915, %r12916, %r12917, %r12918}, {%r12903, %r12904, %r12905, %r12906, %r12907, %r12908, %r12909, %r12910}, {%f14586, %f14587, %f14588, %f14589, %f14590, %f14591, %f14592, %f14593};
	bar.sync 	0;
	ld.global.v4.u32 	{%r12919, %r12920, %r12921, %r12922}, [%rd24+7296];
	st.shared.v4.u32 	[%r9], {%r12919, %r12920, %r12921, %r12922};
	ld.global.v4.u32 	{%r12923, %r12924, %r12925, %r12926}, [%rd24+40064];
	st.shared.v4.u32 	[%r9+640], {%r12923, %r12924, %r12925, %r12926};
	ld.global.v4.u32 	{%r12927, %r12928, %r12929, %r12930}, [%rd24+72832];
	st.shared.v4.u32 	[%r9+1280], {%r12927, %r12928, %r12929, %r12930};
	ld.global.v4.u32 	{%r12931, %r12932, %r12933, %r12934}, [%rd24+105600];
	st.shared.v4.u32 	[%r9+1920], {%r12931, %r12932, %r12933, %r12934};
	ld.global.v4.u32 	{%r12935, %r12936, %r12937, %r12938}, [%rd24+138368];
	st.shared.v4.u32 	[%r9+2560], {%r12935, %r12936, %r12937, %r12938};
	ld.global.v4.u32 	{%r12939, %r12940, %r12941, %r12942}, [%rd24+171136];
	st.shared.v4.u32 	[%r9+3200], {%r12939, %r12940, %r12941, %r12942};
	ld.global.v4.u32 	{%r12943, %r12944, %r12945, %r12946}, [%rd24+203904];
	st.shared.v4.u32 	[%r9+3840], {%r12943, %r12944, %r12945, %r12946};
	ld.global.v4.u32 	{%r12947, %r12948, %r12949, %r12950}, [%rd24+236672];
	st.shared.v4.u32 	[%r9+4480], {%r12947, %r12948, %r12949, %r12950};
	bar.sync 	0;
	wmma.load.a.sync.aligned.row.m16n16k16.shared.f16 	{%r12951, %r12952, %r12953, %r12954, %r12955, %r12956, %r12957, %r12958}, [%r10], %r155;
	wmma.load.b.sync.aligned.col.m16n16k16.shared.f16 	{%r12959, %r12960, %r12961, %r12962, %r12963, %r12964, %r12965, %r12966}, [%r168], %r155;
	wmma.mma.sync.aligned.row.col.m16n16k16.f32.f32 {%f14658, %f14659, %f14660, %f14661, %f14662, %f14663, %f14664, %f14665}, {%r12951, %r12952, %r12953, %r12954, %r12955, %r12956, %r12957, %r12958}, {%r12959, %r12960, %r12961, %r12962, %r12963, %r12964, %r12965, %r12966}, {%f14594, %f14595, %f14596, %f14597, %f14598, %f14599, %f14600, %f14601};
	wmma.load.b.sync.aligned.col.m16n16k16.shared.f16 	{%r12967, %r12968, %r12969, %r12970, %r12971, %r12972, %r12973, %r12974}, [%r177], %r155;
	wmma.mma.sync.aligned.row.col.m16n16k16.f32.f32 {%f14666, %f14667, %f14668, %f14669, %f14670, %f14671, %f14672, %f14673}, {%r12951, %r12952, %r12953, %r12954, %r12955, %r12956, %r12957, %r12958}, {%r12967, %r12968, %r12969, %r12970, %r12971, %r12972, %r12973, %r12974}, {%f14602, %f14603, %f14604, %f14605, %f14606, %f14607, %f14608, %f14609};
	wmma.load.b.sync.aligned.col.m16n16k16.shared.f16 	{%r12975, %r12976, %r12977, %r12978, %r12979, %r12980, %r12981, %r12982}, [%r186], %r155;
	wmma.mma.sync.aligned.row.col.m16n16k16.f32.f32 {%f14674, %f14675, %f14676, %f14677, %f14678, %f14679, %f14680, %f14681}, {%r12951, %r12952, %r12953, %r12954, %r12955, %r12956, %r12957, %r12958}, {%r12975, %r12976, %r12977, %r12978, %r12979, %r12980, %r12981, %r12982}, {%f14610, %f14611, %f14612, %f14613, %f14614, %f14615, %f14616, %f14617};
	wmma.load.b.sync.aligned.col.m16n16k16.shared.f16 	{%r12983, %r12984, %r12985, %r12986, %r12987, %r12988, %r12989, %r12990}, [%r195], %r155;
	wmma.mma.sync.aligned.row.col.m16n16k16.f32.f32 {%f14682, %f14683, %f14684, %f14685, %f14686, %f14687, %f14688, %f14689}, {%r12951, %r12952, %r12953, %r12954, %r12955, %r12956, %r12957, %r12958}, {%r12983, %r12984, %r12985, %r12986, %r12987, %r12988, %r12989, %r12990}, {%f14618, %f14619, %f14620, %f14621, %f14622, %f14623, %f14624, %f14625};
	wmma.load.a.sync.aligned.row.m16n16k16.shared.f16 	{%r12991, %r12992, %r12993, %r12994, %r12995, %r12996, %r12997, %r12998}, [%r204], %r155;
	wmma.mma.sync.aligned.row.col.m16n16k16.f32.f32 {%f14690, %f14691, %f14692, %f14693, %f14694, %f14695, %f14696, %f14697}, {%r12991, %r12992, %r12993, %r12994, %r12995, %r12996, %r12997, %r12998}, {%r12959, %r12960, %r12961, %r12962, %r12963, %r12964, %r12965, %r12966}, {%f14626, %f14627, %f14628, %f14629, %f14630, %f14631, %f14632, %f14633};
	wmma.mma.sync.aligned.row.col.m16n16k16.f32.f32 {%f14698, %f14699, %f14700, %f14701, %f14702, %f14703, %f14704, %f14705}, {%r12991, %r12992, %r12993, %r12994, %r12995, %r12996, %r12997, %r12998}, {%r12967, %r12968, %r12969, %r12970, %r12971, %r12972, %r12973, %r12974}, {%f14634, %f14635, %f14636, %f14637, %f14638, %f14639, %f14640, %f14641};
	wmma.mma.sync.aligned.row.col.m16n16k16.f32.f32 {%f14706, %f14707, %f14708, %f14709, %f14710, %f14711, %f14712, %f14713}, {%r12991, %r12992, %r12993, %r12994, %r12995, %r12996, %r12997, %r12998}, {%r12975, %r12976, %r12977, %r12978, %r12979, %r12980, %r12981, %r12982}, {%f14642, %f14643, %f14644, %f14645, %f14646, %f14647, %f14648, %f14649};
	wmma.mma.sync.aligned.row.col.m16n16k16.f32.f32 {%f14714, %f14715, %f14716, %f14717, %f14718, %f14719, %f14720, %f14721}, {%r12991, %r12992, %r12993, %r12994, %r12995, %r12996, %r12997, %r12998}, {%r12983, %r12984, %r12985, %r12986, %r12987, %r12988, %r12989, %r12990}, {%f14650, %f14651, %f14652, %f14653, %f14654, %f14655, %f14656, %f14657};
	wmma.load.a.sync.aligned.row.m16n16k16.shared.f16 	{%r12999, %r13000, %r13001, %r13002, %r13003, %r13004, %r13005, %r13006}, [%r213], %r155;
	wmma.load.b.sync.aligned.col.m16n16k16.shared.f16 	{%r13007, %r13008, %r13009, %r13010, %r13011, %r13012, %r13013, %r13014}, [%r222], %r155;
	wmma.mma.sync.aligned.row.col.m16n16k16.f32.f32 {%f14722, %f14723, %f14724, %f14725, %f14726, %f14727, %f14728, %f14729}, {%r12999, %r13000, %r13001, %r13002, %r13003, %r13004, %r13005, %r13006}, {%r13007, %r13008, %r13009, %r13010, %r13011, %r13012, %r13013, %r13014}, {%f14658, %f14659, %f14660, %f14661, %f14662, %f14663, %f14664, %f14665};
	wmma.load.b.sync.aligned.col.m16n16k16.shared.f16 	{%r13015, %r13016, %r13017, %r13018, %r13019, %r13020, %r13021, %r13022}, [%r231], %r155;
	wmma.mma.sync.aligned.row.col.m16n16k16.f32.f32 {%f14730, %f14731, %f14732, %f14733, %f14734, %f14735, %f14736, %f14737}, {%r12999, %r13000, %r13001, %r13002, %r13003, %r13004, %r13005, %r13006}, {%r13015, %r13016, %r13017, %r13018, %r13019, %r13020, %r13021, %r13022}, {%f14666, %f14667, %f14668, %f14669, %f14670, %f14671, %f14672, %f14673};
	wmma.load.b.sync.aligned.col.m16n16k16.shared.f16 	{%r13023, %r13024, %r13025, %r13026, %r13027, %r13028, %r13029, %r13030}, [%r240], %r155;
	wmma.mma.sync.aligned.row.col.m16n16k16.f32.f32 {%f14738, %f14739, %f14740, %f14741, %f14742, %f14743, %f14744, %f14745}, {%r12999, %r13000, %r13001, %r13002, %r13003, %r13004, %r13005, %r13006}, {%r13023, %r13024, %r13025, %r13026, %r13027, %r13028, %r13029, %r13030}, {%f14674, %f14675, %f14676, %f14677, %f14678, %f14679, %f14680, %f14681};
	wmma.load.b.sync.aligned.col.m16n16k16.shared.f16 	{%r13031, %r13032, %r13033, %r13034, %r13035, %r13036, %r13037, %r13038}, [%r249], %r155;
	wmma.mma.sync.aligned.row.col.m16n16k16.f32.f32 {%f14746, %f14747, %f14748, %f14749, %f14750, %f14751, %f14752, %f14753}, {%r12999, %r13000, %r13001, %r13002, %r13003, %r13004, %r13005, %r13006}, {%r13031, %r13032, %r13033, %r13034, %r13035, %r13036, %r13037, %r13038}, {%f14682, %f14683, %f14684, %f14685, %f14686, %f14687, %f14688, %f14689};
	wmma.load.a.sync.aligned.row.m16n16k16.shared.f16 	{%r13039, %r13040, %r13041, %r13042, %r13043, %r13044, %r13045, %r13046}, [%r258], %r155;
	wmma.mma.sync.aligned.row.col.m16n16k16.f32.f32 {%f14754, %f14755, %f14756, %f14757, %f14758, %f14759, %f14760, %f14761}, {%r13039, %r13040, %r13041, %r13042, %r13043, %r13044, %r13045, %r13046}, {%r13007, %r13008, %r13009, %r13010, %r13011, %r13012, %r13013, %r13014}, {%f14690, %f14691, %f14692, %f14693, %f14694, %f14695, %f14696, %f14697};
	wmma.mma.sync.aligned.row.col.m16n16k16.f32.f32 {%f14762, %f14763, %f14764, %f14765, %f14766, %f14767, %f14768, %f14769}, {%r13039, %r13040, %r13041, %r13042, %r13043, %r13044, %r13045, %r13046}, {%r13015, %r13016, %r13017, %r13018, %r13019, %r13020, %r13021, %r13022}, {%f14698, %f14699, %f14700, %f14701, %f14702, %f14703, %f14704, %f14705};
	wmma.mma.sync.aligned.row.col.m16n16k16.f32.f32 {%f14770, %f14771, %f14772, %f14773, %f14774, %f14775, %f14776, %f14777}, {%r13039, %r13040, %r13041, %r13042, %r13043, %r13044, %r13045, %r13046}, {%r13023, %r13024, %r13025, %r13026, %r13027, %r13028, %r13029, %r13030}, {%f14706, %f14707, %f14708, %f14709, %f14710, %f14711, %f14712, %f14713};
	wmma.mma.sync.aligned.row.col.m16n16k16.f32.f32 {%f14778, %f14779, %f14780, %f14781, %f14782, %f14783, %f14784, %f14785}, {%r13039, %r13040, %r13041, %r13042, %r13043, %r13044, %r13045, %r13046}, {%r13031, %r13032, %r13033, %r13034, %r13035, %r13036, %r13037, %r13038}, {%f14714, %f14715, %f14716, %f14717, %f14718, %f14719, %f14720, %f14721};
	wmma.load.a.sync.aligned.row.m16n16k16.shared.f16 	{%r13047, %r13048, %r13049, %r13050, %r13051, %r13052, %r13053, %r13054}, [%r267], %r155;
	wmma.load.b.sync.aligned.col.m16n16k16.shared.f16 	{%r13055, %r13056, %r13057, %r13058, %r13059, %r13060, %r13061, %r13062}, [%r276], %r155;
	wmma.mma.sync.aligned.row.col.m16n16k16.f32.f32 {%f14786, %f14787, %f14788, %f14789, %f14790, %f14791, %f14792, %f14793}, {%r13047, %r13048, %r13049, %r13050, %r13051, %r13052, %r13053, %r13054}, {%r13055, %r13056, %r13057, %r13058, %r13059, %r13060, %r13061, %r13062}, {%f14722, %f14723, %f14724, %f14725, %f14726, %f14727, %f14728, %f14729};
	wmma.load.b.sync.aligned.col.m16n16k16.shared.f16 	{%r13063, %r13064, %r13065, %r13066, %r13067, %r13068, %r13069, %r13070}, [%r285], %r155;
	wmma.mma.sync.aligned.row.col.m16n16k16.f32.f32 {%f14794, %f14795, %f14796, %f14797, %f14798, %f14799, %f14800, %f14801}, {%r13047, %r13048, %r13049, %r13050, %r13051, %r13052, %r13053, %r13054}, {%r13063, %r13064, %r13065, %r13066, %r13067, %r13068, %r13069, %r13070}, {%f14730, %f14731, %f14732, %f14733, %f14734, %f14735, %f14736, %f14737};
	wmma.load.b.sync.aligned.col.m16n16k16.shared.f16 	{%r13071, %r13072, %r13073, %r13074, %r13075, %r13076, %r13077, %r13078}, [%r294], %r155;
	wmma.mma.sync.aligned.row.col.m16n16k16.f32.f32 {%f14802, %f14803, %f14804, %f14805, %f14806, %f14807, %f14808, %f14809}, {%r13047, %r13048, %r13049, %r13050, %r13051, %r13052, %r13053, %r13054}, {%r13071, %r13072, %r13073, %r13074, %r13075, %r13076, %r13077, %r13078}, {%f14738, %f14739, %f14740, %f14741, %f14742, %f14743, %f14744, %f14745};
	wmma.load.b.sync.aligned.col.m16n16k16.shared.f16 	{%r13079, %r13080, %r13081, %r13082, %r13083, %r13084, %r13085, %r13086}, [%r303], %r155;
	wmma.mma.sync.aligned.row.col.m16n16k16.f32.f32 {%f14810, %f14811, %f14812, %f14813, %f14814, %f14815, %f14816, %f14817}, {%r13047, %r13048, %r13049, %r13050, %r13051, %r13052, %r13053, %r13054}, {%r13079, %r13080, %r13081, %r13082, %r13083, %r13084, %r13085, %r13086}, {%f14746, %f14747, %f14748, %f14749, %f14750, %f14751, %f14752, %f14753};
	wmma.load.a.sync.aligned.row.m16n16k16.shared.f16 	{%r13087, %r13088, %r13089, %r13090, %r13091, %r13092, %r13093, %r13094}, [%r312], %r155;
	wmma.mma.sync.aligned.row.col.m16n16k16.f32.f32 {%f14818, %f14819, %f14820, %f14821, %f14822, %f14823, %f14824, %f14825}, {%r13087, %r13088, %r13089, %r13090, %r13091, %r13092, %r13093, %r13094}, {%r13055, %r13056, %r13057, %r13058, %r13059, %r13060, %r13061, %r13062}, {%f14754, %f14755, %f14756, %f14757, %f14758, %f14759, %f14760, %f14761};
	wmma.mma.sync.aligned.row.col.m16n16k16.f32.f32 {%f14826, %f14827, %f14828, %f14829, %f14830, %f14831, %f14832, %f14833}, {%r13087, %r13088, %r13089, %r13090, %r13091, %r13092, %r13093, %r13094}, {%r13063, %r13064, %r13065, %r13066, %r13067, %r13068, %r13069, %r13070}, {%f14762, %f14763, %f14764, %f14765, %f14766, %f14767, %f14768, %f14769};
	wmma.mma.sync.aligned.row.col.m16n16k16.f32.f32 {%f14834, %f14835, %f14836, %f14837, %f14838, %f14839, %f14840, %f14841}, {%r13087, %r13088, %r13089, %r13090, %r13091, %r13092, %r13093, %r13094}, {%r13071, %r13072, %r13073, %r13074, %r13075, %r13076, %r13077, %r13078}, {%f14770, %f14771, %f14772, %f14773, %f14774, %f14775, %f14776, %f14777};
	wmma.mma.sync.aligned.row.col.m16n16k16.f32.f32 {%f14842, %f14843, %f14844, %f14845, %f14846, %f14847, %f14848, %f14849}, {%r13087, %r13088, %r13089, %r13090, %r13091, %r13092, %r13093, %r13094}, {%r13079, %r13080, %r13081, %r13082, %r13083, %r13084, %r13085, %r13086}, {%f14778, %f14779, %f14780, %f14781, %f14782, %f14783, %f14784, %f14785};
	wmma.load.a.sync.aligned.row.m16n16k16.shared.f16 	{%r13095, %r13096, %r13097, %r13098, %r13099, %r13100, %r13101, %r13102}, [%r321], %r155;
	wmma.load.b.sync.aligned.col.m16n16k16.shared.f16 	{%r13103, %r13104, %r13105, %r13106, %r13107, %r13108, %r13109, %r13110}, [%r330], %r155;
	wmma.mma.sync.aligned.row.col.m16n16k16.f32.f32 {%f14850, %f14851, %f14852, %f14853, %f14854, %f14855, %f14856, %f14857}, {%r13095, %r13096, %r13097, %r13098, %r13099, %r13100, %r13101, %r13102}, {%r13103, %r13104, %r13105, %r13106, %r13107, %r13108, %r13109, %r13110}, {%f14786, %f14787, %f14788, %f14789, %f14790, %f14791, %f14792, %f14793};
	wmma.load.b.sync.aligned.col.m16n16k16.shared.f16 	{%r13111, %r13112, %r13113, %r13114, %r13115, %r13116, %r13117, %r13118}, [%r339], %r155;
	wmma.mma.sync.aligned.row.col.m16n16k16.f32.f32 {%f14858, %f14859, %f14860, %f14861, %f14862, %f14863, %f14864, %f14865}, {%r13095, %r13096, %r13097, %r13098, %r13099, %r13100, %r13101, %r13102}, {%r13111, %r13112, %r13113, %r13114, %r13115, %r13116, %r13117, %r13118}, {%f14794, %f14795, %f14796, %f14797, %f14798, %f14799, %f14800, %f14801};
	wmma.load.b.sync.aligned.col.m16n16k16.shared.f16 	{%r13119, %r13120, %r13121, %r13122, %r13123, %r13124, %r13125, %r13126}, [%r348], %r155;
	wmma.mma.sync.aligned.row.col.m16n16k16.f32.f32 {%f14866, %f14867, %f14868, %f14869, %f14870, %f14871, %f14872, %f14873}, {%r13095, %r13096, %r13097, %r13098, %r13099, %r13100, %r13101, %r13102}, {%r13119, %r13120, %r13121, %r13122, %r13123, %r13124, %r13125, %r13126}, {%f14802, %f14803, %f14804, %f14805, %f14806, %f14807, %f14808, %f14809};
	wmma.load.b.sync.aligned.col.m16n16k16.shared.f16 	{%r13127, %r13128, %r13129, %r13130, %r13131, %r13132, %r13133, %r13134}, [%r357], %r155;
	wmma.mma.sync.aligned.row.col.m16n16k16.f32.f32 {%f14874, %f14875, %f14876, %f14877, %f14878, %f14879, %f14880, %f14881}, {%r13095, %r13096, %r13097, %r13098, %r13099, %r13100, %r13101, %r13102}, {%r13127, %r13128, %r13129, %r13130, %r13131, %r13132, %r13133, %r13134}, {%f14810, %f14811, %f14812, %f14813, %f14814, %f14815, %f14816, %f14817};
	wmma.load.a.sync.aligned.row.m16n16k16.shared.f16 	{%r13135, %r13136, %r13137, %r13138, %r13139, %r13140, %r13141, %r13142}, [%r366], %r155;
	wmma.mma.sync.aligned.row.col.m16n16k16.f32.f32 {%f14882, %f14883, %f14884, %f14885, %f14886, %f14887, %f14888, %f14889}, {%r13135, %r13136, %r13137, %r13138, %r13139, %r13140, %r13141, %r13142}, {%r13103, %r13104, %r13105, %r13106, %r13107, %r13108, %r13109, %r13110}, {%f14818, %f14819, %f14820, %f14821, %f14822, %f14823, %f14824, %f14825};
	wmma.mma.sync.aligned.row.col.m16n16k16.f32.f32 {%f14890, %f14891, %f14892, %f14893, %f14894, %f14895, %f14896, %f14897}, {%r13135, %r13136, %r13137, %r13138, %r13139, %r13140, %r13141, %r13142}, {%r13111, %r13112, %r13113, %r13114, %r13115, %r13116, %r13117, %r13118}, {%f14826, %f14827, %f14828, %f14829, %f14830, %f14831, %f14832, %f14833};
	wmma.mma.sync.aligned.row.col.m16n16k16.f32.f32 {%f14898, %f14899, %f14900, %f14901, %f14902, %f14903, %f14904, %f14905}, {%r13135, %r13136, %r13137, %r13138, %r13139, %r13140, %r13141, %r13142}, {%r13119, %r13120, %r13121, %r13122, %r13123, %r13124, %r13125, %r13126}, {%f14834, %f14835, %f14836, %f14837, %f14838, %f14839, %f14840, %f14841};
	wmma.mma.sync.aligned.row.col.m16n16k16.f32.f32 {%f14906, %f14907, %f14908, %f14909, %f14910, %f14911, %f14912, %f14913}, {%r13135, %r13136, %r13137, %r13138, %r13139, %r13140, %r13141, %r13142}, {%r13127, %r13128, %r13129, %r13130, %r13131, %r13132, %r13133, %r13134}, {%f14842, %f14843, %f14844, %f14845, %f14846, %f14847, %f14848, %f14849};
	bar.sync 	0;
	ld.global.v4.u32 	{%r13143, %r13144, %r13145, %r13146}, [%rd24+7424];
	st.shared.v4.u32 	[%r9], {%r13143, %r13144, %r13145, %r13146};
	ld.global.v4.u32 	{%r13147, %r13148, %r13149, %r13150}, [%rd24+40192];
	st.shared.v4.u32 	[%r9+640], {%r13147, %r13148, %r13149, %r13150};
	ld.global.v4.u32 	{%r13151, %r13152, %r13153, %r13154}, [%rd24+72960];
	st.shared.v4.u32 	[%r9+1280], {%r13151, %r13152, %r13153, %r13154};
	ld.global.v4.u32 	{%r13155, %r13156, %r13157, %r13158}, [%rd24+105728];
	st.shared.v4.u32 	[%r9+1920], {%r13155, %r13156, %r13157, %r13158};
	ld.global.v4.u32 	{%r13159, %r13160, %r13161, %r13162}, [%rd24+138496];
	st.shared.v4.u32 	[%r9+2560], {%r13159, %r13160, %r13161, %r13162};
	ld.global.v4.u32 	{%r13163, %r13164, %r13165, %r13166}, [%rd24+171264];
	st.shared.v4.u32 	[%r9+3200], {%r13163, %r13164, %r13165, %r13166};
	ld.global.v4.u32 	{%r13167, %r13168, %r13169, %r13170}, [%rd24+204032];
	st.shared.v4.u32 	[%r9+3840], {%r13167, %r13168, %r13169, %r13170};
	ld.global.v4.u32 	{%r13171, %r13172, %r13173, %r13174}, [%rd24+236800];
	st.shared.v4.u32 	[%r9+4480], {%r13171, %r13172, %r13173, %r13174};
	bar.sync 	0;
	wmma.load.a.sync.aligned.row.m16n16k16.shared.f16 	{%r13175, %r13176, %r13177, %r13178, %r13179, %r13180, %r13181, %r13182}, [%r10], %r155;
	wmma.load.b.sync.aligned.col.m16n16k16.shared.f16 	{%r13183, %r13184, %r13185, %r13186, %r13187, %r13188, %r13189, %r13190}, [%r168], %r155;
	wmma.mma.sync.aligned.row.col.m16n16k16.f32.f32 {%f14914, %f14915, %f14916, %f14917, %f14918, %f14919, %f14920, %f14921}, {%r13175, %r13176, %r13177, %r13178, %r13179, %r13180, %r13181, %r13182}, {%r13183, %r13184, %r13185, %r13186, %r13187, %r13188, %r13189, %r13190}, {%f14850, %f14851, %f14852, %f14853, %f14854, %f14855, %f14856, %f14857};
	wmma.load.b.sync.aligned.col.m16n16k16.shared.f16 	{%r13191, %r13192, %r13193, %r13194, %r13195, %r13196, %r13197, %r13198}, [%r177], %r155;
	wmma.mma.sync.aligned.row.col.m16n16k16.f32.f32 {%f14922, %f14923, %f14924, %f14925, %f14926, %f14927, %f14928, %f14929}, {%r13175, %r13176, %r13177, %r13178, %r13179, %r13180, %r13181, %r13182}, {%r13191, %r13192, %r13193, %r13194, %r13195, %r13196, %r13197, %r13198}, {%f14858, %f14859, %f14860, %f14861, %f14862, %f14863, %f14864, %f14865};
	wmma.load.b.sync.aligned.col.m16n16k16.shared.f16 	{%r13199, %r13200, %r13201, %r13202, %r13203, %r13204, %r13205, %r13206}, [%r186], %r155;
	wmma.mma.sync.aligned.row.col.m16n16k16.f32.f32 {%f14930, %f14931, %f14932, %f14933, %f14934, %f14935, %f14936, %f14937}, {%r13175, %r13176, %r13177, %r13178, %r13179, %r13180, %r13181, %r13182}, {%r13199, %r13200, %r13201, %r13202, %r13203, %r13204, %r13205, %r13206}, {%f14866, %f14867, %f14868, %f14869, %f14870, %f14871, %f14872, %f14873};
	wmma.load.b.sync.aligned.col.m16n16k16.shared.f16 	{%r13207, %r13208, %r13209, %r13210, %r13211, %r13212, %r13213, %r13214}, [%r195], %r155;
	wmma.mma.sync.aligned.row.col.m16n16k16.f32.f32 {%f14938, %f14939, %f14940, %f14941, %f14942, %f14943, %f14944, %f14945}, {%r13175, %r13176, %r13177, %r13178, %r13179, %r13180, %r13181, %r13182}, {%r13207, %r13208, %r13209, %r13210, %r13211, %r13212, %r13213, %r13214}, {%f14874, %f14875, %f14876, %f14877, %f14878, %f14879, %f14880, %f14881};
	wmma.load.a.sync.aligned.row.m16n16k16.shared.f16 	{%r13215, %r13216, %r13217, %r13218, %r13219, %r13220, %r13221, %r13222}, [%r204], %r155;
	wmma.mma.sync.aligned.row.col.m16n16k16.f32.f32 {%f14946, %f14947, %f14948, %f14949, %f14950, %f14951, %f14952, %f14953}, {%r13215, %r13216, %r13217, %r13218, %r13219, %r13220, %r13221, %r13222}, {%r13183, %r13184, %r13185, %r13186, %r13187, %r13188, %r13189, %r13190}, {%f14882, %f14883, %f14884, %f14885, %f14886, %f14887, %f14888, %f14889};
	wmma.mma.sync.aligned.row.col.m16n16k16.f32.f32 {%f14954, %f14955, %f14956, %f14957, %f14958, %f14959, %f14960, %f14961}, {%r13215, %r13216, %r13217, %r13218, %r13219, %r13220, %r13221, %r13222}, {%r13191, %r13192, %r13193, %r13194, %r13195, %r13196, %r13197, %r13198}, {%f14890, %f14891, %f14892, %f14893, %f14894, %f14895, %f14896, %f14897};
	wmma.mma.sync.aligned.row.col.m16n16k16.f32.f32 {%f14962, %f14963, %f14964, %f14965, %f14966, %f14967, %f14968, %f14969}, {%r13215, %r13216, %r13217, %r13218, %r13219, %r13220, %r13221, %r13222}, {%r13199, %r13200, %r13201, %r13202, %r13203, %r13204, %r13205, %r13206}, {%f14898, %f14899, %f14900, %f14901, %f14902, %f14903, %f14904, %f14905};
	wmma.mma.sync.aligned.row.col.m16n16k16.f32.f32 {%f14970, %f14971, %f14972, %f14973, %f14974, %f14975, %f14976, %f14977}, {%r13215, %r13216, %r13217, %r13218, %r13219, %r13220, %r13221, %r13222}, {%r13207, %r13208, %r13209, %r13210, %r13211, %r13212, %r13213, %r13214}, {%f14906, %f14907, %f14908, %f14909, %f14910, %f14911, %f14912, %f14913};
	wmma.load.a.sync.aligned.row.m16n16k16.shared.f16 	{%r13223, %r13224, %r13225, %r13226, %r13227, %r13228, %r13229, %r13230}, [%r213], %r155;
	wmma.load.b.sync.aligned.col.m16n16k16.shared.f16 	{%r13231, %r13232, %r13233, %r13234, %r13235, %r13236, %r13237, %r13238}, [%r222], %r155;
	wmma.mma.sync.aligned.row.col.m16n16k16.f32.f32 {%f14978, %f14979, %f14980, %f14981, %f14982, %f14983, %f14984, %f14985}, {%r13223, %r13224, %r13225, %r13226, %r13227, %r13228, %r13229, %r13230}, {%r13231, %r13232, %r13233, %r13234, %r13235, %r13236, %r13237, %r13238}, {%f14914, %f14915, %f14916, %f14917, %f14918, %f14919, %f14920, %f14921};
	wmma.load.b.sync.aligned.col.m16n16k16.shared.f16 	{%r13239, %r13240, %r13241, %r13242, %r13243, %r13244, %r13245, %r13246}, [%r231], %r155;
	wmma.mma.sync.aligned.row.col.m16n16k16.f32.f32 {%f14986, %f14987, %f14988, %f14989, %f14990, %f14991, %f14992, %f14993}, {%r13223, %r13224, %r13225, %r13226, %r13227, %r13228, %r13229, %r13230}, {%r13239, %r13240, %r13241, %r13242, %r13243, %r13244, %r13245, %r13246}, {%f14922, %f14923, %f14924, %f14925, %f14926, %f14927, %f14928, %f14929};
	wmma.load.b.sync.aligned.col.m16n16k16.shared.f16 	{%r13247, %r13248, %r13249, %r13250, %r13251, %r13252, %r13253, %r13254}, [%r240], %r155;
	wmma.mma.sync.aligned.row.col.m16n16k16.f32.f32 {%f14994, %f14995, %f14996, %f14997, %f14998, %f14999, %f15000, %f15001}, {%r13223, %r13224, %r13225, %r13226, %r13227, %r13228, %r13229, %r13230}, {%r13247, %r13248, %r13249, %r13250, %r13251, %r13252, %r13253, %r13254}, {%f14930, %f14931, %f14932, %f14933, %f14934, %f14935, %f14936, %f14937};
	wmma.load.b.sync.aligned.col.m16n16k16.shared.f16 	{%r13255, %r13256, %r13257, %r13258, %r13259, %r13260, %r13261, %r13262}, [%r249], %r155;
	wmma.mma.sync.aligned.row.col.m16n16k16.f32.f32 {%f15002, %f15003, %f15004, %f15005, %f15006, %f15007, %f15008, %f15009}, {%r13223, %r13224, %r13225, %r13226, %r13227, %r13228, %r13229, %r13230}, {%r13255, %r13256, %r13257, %r13258, %r13259, %r13260, %r13261, %r13262}, {%f14938, %f14939, %f14940, %f14941, %f14942, %f14943, %f14944, %f14945};
	wmma.load.a.sync.aligned.row.m16n16k16.shared.f16 	{%r13263, %r13264, %r13265, %r13266, %r13267, %r13268, %r13269, %r13270}, [%r258], %r155;
	wmma.mma.sync.aligned.row.col.m16n16k16.f32.f32 {%f15010, %f15011, %f15012, %f15013, %f15014, %f15015, %f15016, %f15017}, {%r13263, %r13264, %r13265, %r13266, %r13267, %r13268, %r13269, %r13270}, {%r13231, %r13232, %r13233, %r13234, %r13235, %r13236, %r13237, %r13238}, {%f14946, %f14947, %f14948, %f14949, %f14950, %f14951, %f14952, %f14953};
	wmma.mma.sync.aligned.row.col.m16n16k16.f32.f32 {%f15018, %f15019, %f15020, %f15021, %f15022, %f15023, %f15024, %f15025}, {%r13263, %r13264, %r13265, %r13266, %r13267, %r13268, %r13269, %r13270}, {%r13239, %r13240, %r13241, %r13242, %r13243, %r13244, %r13245, %r13246}, {%f14954, %f14955, %f14956, %f14957, %f14958, %f14959, %f14960, %f14961};
	wmma.mma.sync.aligned.row.col.m16n16k16.f32.f32 {%f15026, %f15027, %f15028, %f15029, %f15030, %f15031, %f15032, %f15033}, {%r13263, %r13264, %r13265, %r13266, %r13267, %r13268, %r13269, %r13270}, {%r13247, %r13248, %r13249, %r13250, %r13251, %r13252, %r13253, %r13254}, {%f14962, %f14963, %f14964, %f14965, %f14966, %f14967, %f14968, %f14969};
	wmma.mma.sync.aligned.row.col.m16n16k16.f32.f32 {%f15034, %f15035, %f15036, %f15037, %f15038, %f15039, %f15040, %f15041}, {%r13263, %r13264, %r13265, %r13266, %r13267, %r13268, %r13269, %r13270}, {%r13255, %r13256, %r13257, %r13258, %r13259, %r13260, %r13261, %r13262}, {%f14970, %f14971, %f14972, %f14973, %f14974, %f14975, %f14976, %f14977};
	wmma.load.a.sync.aligned.row.m16n16k16.shared.f16 	{%r13271, %r13272, %r13273, %r13274, %r13275, %r13276, %r13277, %r13278}, [%r267], %r155;
	wmma.load.b.sync.aligned.col.m16n16k16.shared.f16 	{%r13279, %r13280, %r13281, %r13282, %r13283, %r13284, %r13285, %r13286}, [%r276], %r155;
	wmma.mma.sync.aligned.row.col.m16n16k16.f32.f32 {%f15042, %f15043, %f15044, %f15045, %f15046, %f15047, %f15048, %f15049}, {%r13271, %r13272, %r13273, %r13274, %r13275, %r13276, %r13277, %r13278}, {%r13279, %r13280, %r13281, %r13282, %r13283, %r13284, %r13285, %r13286}, {%f14978, %f14979, %f14980, %f14981, %f14982, %f14983, %f14984, %f14985};
	wmma.load.b.sync.aligned.col.m16n16k16.shared.f16 	{%r13287, %r13288, %r13289, %r13290, %r13291, %r13292, %r13293, %r13294}, [%r285], %r155;
	wmma.mma.sync.aligned.row.col.m16n16k16.f32.f32 {%f15050, %f15051, %f15052, %f15053, %f15054, %f15055, %f15056, %f15057}, {%r13271, %r13272, %r13273, %r13274, %r13275, %r13276, %r13277, %r13278}, {%r13287, %r13288, %r13289, %r13290, %r13291, %r13292, %r13293, %r13294}, {%f14986, %f14987, %f14988, %f14989, %f14990, %f14991, %f14992, %f14993};
	wmma.load.b.sync.aligned.col.m16n16k16.shared.f16 	{%r13295, %r13296, %r13297, %r13298, %r13299, %r13300, %r13301, %r13302}, [%r294], %r155;
	wmma.mma.sync.aligned.row.col.m16n16k16.f32.f32 {%f15058, %f15059, %f15060, %f15061, %f15062, %f15063, %f15064, %f15065}, {%r13271, %r13272, %r13273, %r13274, %r13275, %r13276, %r13277, %r13278}, {%r13295, %r13296, %r13297, %r13298, %r13299, %r13300, %r13301, %r13302}, {%f14994, %f14995, %f14996, %f14997, %f14998, %f14999, %f15000, %f15001};
	wmma.load.b.sync.aligned.col.m16n16k16.shared.f16 	{%r13303, %r13304, %r13305, %r13306, %r13307, %r13308, %r13309, %r13310}, [%r303], %r155;
	wmma.mma.sync.aligned.row.col.m16n16k16.f32.f32 {%f15066, %f15067, %f15068, %f15069, %f15070, %f15071, %f15072, %f15073}, {%r13271, %r13272, %r13273, %r13274, %r13275, %r13276, %r13277, %r13278}, {%r13303, %r13304, %r13305, %r13306, %r13307, %r13308, %r13309, %r13310}, {%f15002, %f15003, %f15004, %f15005, %f15006, %f15007, %f15008, %f15009};
	wmma.load.a.sync.aligned.row.m16n16k16.shared.f16 	{%r13311, %r13312, %r13313, %r13314, %r13315, %r13316, %r13317, %r13318}, [%r312], %r155;
	wmma.mma.sync.aligned.row.col.m16n16k16.f32.f32 {%f15074, %f15075, %f15076, %f15077, %f15078, %f15079, %f15080, %f15081}, {%r13311, %r13312, %r13313, %r13314, %r13315, %r13316, %r13317, %r13318}, {%r13279, %r13280, %r13281, %r13282, %r13283, %r13284, %r13285, %r13286}, {%f15010, %f15011, %f15012, %f15013, %f15014, %f15015, %f15016, %f15017};
	wmma.mma.sync.aligned.row.col.m16n16k16.f32.f32 {%f15082, %f15083, %f15084, %f15085, %f15086, %f15087, %f15088, %f15089}, {%r13311, %r13312, %r13313, %r13314, %r13315, %r13316, %r13317, %r13318}, {%r13287, %r13288, %r13289, %r13290, %r13291, %r13292, %r13293, %r13294}, {%f15018, %f15019, %f15020, %f15021, %f15022, %f15023, %f15024, %f15025};
	wmma.mma.sync.aligned.row.col.m16n16k16.f32.f32 {%f15090, %f15091, %f15092, %f15093, %f15094, %f15095, %f15096, %f15097}, {%r13311, %r13312, %r13313, %r13314, %r13315, %r13316, %r13317, %r13318}, {%r13295, %r13296, %r13297, %r13298, %r13299, %r13300, %r13301, %r13302}, {%f15026, %f15027, %f15028, %f15029, %f15030, %f15031, %f15032, %f15033};
	wmma.mma.sync.aligned.row.col.m16n16k16.f32.f32 {%f15098, %f15099, %f15100, %f15101, %f15102, %f15103, %f15104, %f15105}, {%r13311, %r13312, %r13313, %r13314, %r13315, %r13316, %r13317, %r13318}, {%r13303, %r13304, %r13305, %r13306, %r13307, %r13308, %r13309, %r13310}, {%f15034, %f15035, %f15036, %f15037, %f15038, %f15039, %f15040, %f15041};
	wmma.load.a.sync.aligned.row.m16n16k16.shared.f16 	{%r13319, %r13320, %r13321, %r13322, %r13323, %r13324, %r13325, %r13326}, [%r321], %r155;
	wmma.load.b.sync.aligned.col.m16n16k16.shared.f16 	{%r13327, %r13328, %r13329, %r13330, %r13331, %r13332, %r13333, %r13334}, [%r330], %r155;
	wmma.mma.sync.aligned.row.col.m16n16k16.f32.f32 {%f15106, %f15107, %f15108, %f15109, %f15110, %f15111, %f15112, %f15113}, {%r13319, %r13320, %r13321, %r13322, %r13323, %r13324, %r13325, %r13326}, {%r13327, %r13328, %r13329, %r13330, %r13331, %r13332, %r13333, %r13334}, {%f15042, %f15043, %f15044, %f15045, %f15046, %f15047, %f15048, %f15049};
	wmma.load.b.sync.aligned.col.m16n16k16.shared.f16 	{%r13335, %r13336, %r13337, %r13338, %r13339, %r13340, %r13341, %r13342}, [%r339], %r155;
	wmma.mma.sync.aligned.row.col.m16n16k16.f32.f32 {%f15114, %f15115, %f15116, %f15117, %f15118, %f15119, %f15120, %f15121}, {%r13319, %r13320, %r13321, %r13322, %r13323, %r13324, %r13325, %r13326}, {%r13335, %r13336, %r13337, %r13338, %r13339, %r13340, %r13341, %r13342}, {%f15050, %f15051, %f15052, %f15053, %f15054, %f15055, %f15056, %f15057};
	wmma.load.b.sync.aligned.col.m16n16k16.shared.f16 	{%r13343, %r13344, %r13345, %r13346, %r13347, %r13348, %r13349, %r13350}, [%r348], %r155;
	wmma.mma.sync.aligned.row.col.m16n16k16.f32.f32 {%f15122, %f15123, %f15124, %f15125, %f15126, %f15127, %f15128, %f15129}, {%r13319, %r13320, %r13321, %r13322, %r13323, %r13324, %r13325, %r13326}, {%r13343, %r13344, %r13345, %r13346, %r13347, %r13348, %r13349, %r13350}, {%f15058, %f15059, %f15060, %f15061, %f15062, %f15063, %f15064, %f15065};
	wmma.load.b.sync.aligned.col.m16n16k16.shared.f16 	{%r13351, %r13352, %r13353, %r13354, %r13355, %r13356, %r13357, %r13358}, [%r357], %r155;
	wmma.mma.sync.aligned.row.col.m16n16k16.f32.f32 {%f15130, %f15131, %f15132, %f15133, %f15134, %f15135, %f15136, %f15137}, {%r13319, %r13320, %r13321, %r13322, %r13323, %r13324, %r13325, %r13326}, {%r13351, %r13352, %r13353, %r13354, %r13355, %r13356, %r13357, %r13358}, {%f15066, %f15067, %f15068, %f15069, %f15070, %f15071, %f15072, %f15073};
	wmma.load.a.sync.aligned.row.m16n16k16.shared.f16 	{%r13359, %r13360, %r13361, %r13362, %r13363, %r13364, %r13365, %r13366}, [%r366], %r155;
	wmma.mma.sync.aligned.row.col.m16n16k16.f32.f32 {%f15138, %f15139, %f15140, %f15141, %f15142, %f15143, %f15144, %f15145}, {%r13359, %r13360, %r13361, %r13362, %r13363, %r13364, %r13365, %r13366}, {%r13327, %r13328, %r13329, %r13330, %r13331, %r13332, %r13333, %r13334}, {%f15074, %f15075, %f15076, %f15077, %f15078, %f15079, %f15080, %f15081};
	wmma.mma.sync.aligned.row.col.m16n16k16.f32.f32 {%f15146, %f15147, %f15148, %f15149, %f15150, %f15151, %f15152, %f15153}, {%r13359, %r13360, %r13361, %r13362, %r13363, %r13364, %r13365, %r13366}, {%r13335, %r13336, %r13337, %r13338, %r13339, %r13340, %r13341, %r13342}, {%f15082, %f15083, %f15084, %f15085, %f15086, %f15087, %f15088, %f15089};
	wmma.mma.sync.aligned.row.col.m16n16k16.f32.f32 {%f15154, %f15155, %f15156, %f15157, %f15158, %f15159, %f15160, %f15161}, {%r13359, %r13360, %r13361, %r13362, %r13363, %r13364, %r13365, %r13366}, {%r13343, %r13344, %r13345, %r13346, %r13347, %r13348, %r13349, %r13350}, {%f15090, %f15091, %f15092, %f15093, %f15094, %f15095, %f15096, %f15097};
	wmma.mma.sync.aligned.row.col.m16n16k16.f32.f32 {%f15162, %f15163, %f15164, %f15165, %f15166, %f15167, %f15168, %f15169}, {%r13359, %r13360, %r13361, %r13362, %r13363, %r13364, %r13365, %r13366}, {%r13351, %r13352, %r13353, %r13354, %r13355, %r13356, %r13357, %r13358}, {%f15098, %f15099, %f15100, %f15101, %f15102, %f15103, %f15104, %f15105};
	bar.sync 	0;
	ld.global.v4.u32 	{%r13367, %r13368, %r13369, %r13370}, [%rd24+7552];
	st.shared.v4.u32 	[%r9], {%r13367, %r13368, %r13369, %r13370};
	ld.global.v4.u32 	{%r13371, %r13372, %r13373, %r13374}, [%rd24+40320];
	st.shared.v4.u32 	[%r9+640], {%r13371, %r13372, %r13373, %r13374};
	ld.global.v4.u32 	{%r13375, %r13376, %r13377, %r13378}, [%rd24+73088];
	st.shared.v4.u32 	[%r9+1280], {%r13375, %r13376, %r13377, %r13378};
	ld.global.v4.u32 	{%r13379, %r13380, %r13381, %r13382}, [%rd24+105856];
	st.shared.v4.u32 	[%r9+1920], {%r13379, %r13380, %r13381, %r13382};
	ld.global.v4.u32 	{%r13383, %r13384, %r13385, %r13386}, [%rd24+138624];
	st.shared.v4.u32 	[%r9+2560], {%r13383, %r13384, %r13385, %r13386};
	ld.global.v4.u32 	{%r13387, %r13388, %r13389, %r13390}, [%rd24+171392];
	st.shared.v4.u32 	[%r9+3200], {%r13387, %r13388, %r13389, %r13390};
	ld.global.v4.u32 	{%r13391, %r13392, %r13393, %r13394}, [%rd24+204160];
	st.shared.v4.u32 	[%r9+3840], {%r13391, %r13392, %r13393, %r13394};
	ld.global.v4.u32 	{%r13395, %r13396, %r13397, %r13398}, [%rd24+236928];
	st.shared.v4.u32 	[%r9+4480], {%r13395, %r13396, %r13397, %r13398};
	bar.sync 	0;
	wmma.load.a.sync.aligned.row.m16n16k16.shared.f16 	{%r13399, %r13400, %r13401, %r13402, %r13403, %r13404, %r13405, %r13406}, [%r10], %r155;
	wmma.load.b.sync.aligned.col.m16n16k16.shared.f16 	{%r13407, %r13408, %r13409, %r13410, %r13411, %r13412, %r13413, %r13414}, [%r168], %r155;
	wmma.mma.sync.aligned.row.col.m16n16k16.f32.f32 {%f15170, %f15171, %f15172, %f15173, %f15174, %f15175, %f15176, %f15177}, {%r13399, %r13400, %r13401, %r13402, %r13403, %r13404, %r13405, %r13406}, {%r13407, %r13408, %r13409, %r13410, %r13411, %r13412, %r13413, %r13414}, {%f15106, %f15107, %f15108, %f15109, %f15110, %f15111, %f15112, %f15113};
	wmma.load.b.sync.aligned.col.m16n16k16.shared.f16 	{%r13415, %r13416, %r13417, %r13418, %r13419, %r13420, %r13421, %r13422}, [%r177], %r155;
	wmma.mma.sync.aligned.row.col.m16n16k16.f32.f32 {%f15178, %f15179, %f15180, %f15181, %f15182, %f15183, %f15184, %f15185}, {%r13399, %r13400, %r13401, %r13402, %r13403, %r13404, %r13405, %r13406}, {%r13415, %r13416, %r13417, %r13418, %r13419, %r13420, %r13421, %r13422}, {%f15114, %f15115, %f15116, %f15117, %f15118, %f15119, %f15120, %f15121};
	wmma.load.b.sync.aligned.col.m16n16k16.shared.f16 	{%r13423, %r13424, %r13425, %r13426, %r13427, %r13428, %r13429, %r13430}, [%r186], %r155;
	wmma.mma.sync.aligned.row.col.m16n16k16.f32.f32 {%f15186, %f15187, %f15188, %f15189, %f15190, %f15191, %f15192, %f15193}, {%r13399, %r13400, %r13401, %r13402, %r13403, %r13404, %r13405, %r13406}, {%r13423, %r13424, %r13425, %r13426, %r13427, %r13428, %r13429, %r13430}, {%f15122, %f15123, %f15124, %f15125, %f15126, %f15127, %f15128, %f15129};
	wmma.load.b.sync.aligned.col.m16n16k16.shared.f16 	{%r13431, %r13432, %r13433, %r13434, %r13435, %r13436, %r13437, %r13438}, [%r195], %r155;
	wmma.mma.sync.aligned.row.col.m16n16k16.f32.f32 {%f15194, %f15195, %f15196, %f15197, %f15198, %f15199, %f15200, %f15201}, {%r13399, %r13400, %r13401, %r13402, %r13403, %r13404, %r13405, %r13406}, {%r13431, %r13432, %r13433, %r13434, %r13435, %r13436, %r13437, %r13438}, {%f15130, %f15131, %f15132, %f15133, %f15134, %f15135, %f15136, %f15137};
	wmma.load.a.sync.aligned.row.m16n16k16.shared.f16 	{%r13439, %r13440, %r13441, %r13442, %r13443, %r13444, %r13445, %r13446}, [%r204], %r155;
	wmma.mma.sync.aligned.row.col.m16n16k16.f32.f32 {%f15202, %f15203, %f15204, %f15205, %f15206, %f15207, %f15208, %f15209}, {%r13439, %r13440, %r13441, %r13442, %r13443, %r13444, %r13445, %r13446}, {%r13407, %r13408, %r13409, %r13410, %r13411, %r13412, %r13413, %r13414}, {%f15138, %f15139, %f15140, %f15141, %f15142, %f15143, %f15144, %f15145};
	wmma.mma.sync.aligned.row.col.m16n16k16.f32.f32 {%f15210, %f15211, %f15212, %f15213, %f15214, %f15215, %f15216, %f15217}, {%r13439, %r13440, %r13441, %r13442, %r13443, %r13444, %r13445, %r13446}, {%r13415, %r13416, %r13417, %r13418, %r13419, %r13420, %r13421, %r13422}, {%f15146, %f15147, %f15148, %f15149, %f15150, %f15151, %f15152, %f15153};
	wmma.mma.sync.aligned.row.col.m16n16k16.f32.f32 {%f15218, %f15219, %f15220, %f15221, %f15222, %f15223, %f15224, %f15225}, {%r13439, %r13440, %r13441, %r13442, %r13443, %r13444, %r13445, %r13446}, {%r13423, %r13424, %r13425, %r13426, %r13427, %r13428, %r13429, %r13430}, {%f15154, %f15155, %f15156, %f15157, %f15158, %f15159, %f15160, %f15161};
	wmma.mma.sync.aligned.row.col.m16n16k16.f32.f32 {%f15226, %f15227, %f15228, %f15229, %f15230, %f15231, %f15232, %f15233}, {%r13439, %r13440, %r13441, %r13442, %r13443, %r13444, %r13445, %r13446}, {%r13431, %r13432, %r13433, %r13434, %r13435, %r13436, %r13437, %r13438}, {%f15162, %f15163, %f15164, %f15165, %f15166, %f15167, %f15168, %f15169};
	wmma.load.a.sync.aligned.row.m16n16k16.shared.f16 	{%r13447, %r13448, %r13449, %r13450, %r13451, %r13452, %r13453, %r13454}, [%r213], %r155;
	wmma.load.b.sync.aligned.col.m16n16k16.shared.f16 	{%r13455, %r13456, %r13457, %r13458, %r13459, %r13460, %r13461, %r13462}, [%r222], %r155;
	wmma.mma.sync.aligned.row.col.m16n16k16.f32.f32 {%f15234, %f15235, %f15236, %f15237, %f15238, %f15239, %f15240, %f15241}, {%r13447, %r13448, %r13449, %r13450, %r13451, %r13452, %r13453, %r13454}, {%r13455, %r13456, %r13457, %r13458, %r13459, %r13460, %r13461, %r13462}, {%f15170, %f15171, %f15172, %f15173, %f15174, %f15175, %f15176, %f15177};
	wmma.load.b.sync.aligned.col.m16n16k16.shared.f16 	{%r13463, %r13464, %r13465, %r13466, %r13467, %r13468, %r13469, %r13470}, [%r231], %r155;
	wmma.mma.sync.aligned.row.col.m16n16k16.f32.f32 {%f15242, %f15243, %f15244, %f15245, %f15246, %f15247, %f15248, %f15249}, {%r13447, %r13448, %r13449, %r13450, %r13451, %r13452, %r13453, %r13454}, {%r13463, %r13464, %r13465, %r13466, %r13467, %r13468, %r13469, %r13470}, {%f15178, %f15179, %f15180, %f15181, %f15182, %f15183, %f15184, %f15185};
	wmma.load.b.sync.aligned.col.m16n16k16.shared.f16 	{%r13471, %r13472, %r13473, %r13474, %r13475, %r13476, %r13477, %r13478}, [%r240], %r155;
	wmma.mma.sync.aligned.row.col.m16n16k16.f32.f32 {%f15250, %f15251, %f15252, %f15253, %f15254, %f15255, %f15256, %f15257}, {%r13447, %r13448, %r13449, %r13450, %r13451, %r13452, %r13453, %r13454}, {%r13471, %r13472, %r13473, %r13474, %r13475, %r13476, %r13477, %r13478}, {%f15186, %f15187, %f15188, %f15189, %f15190, %f15191, %f15192, %f15193};
	wmma.load.b.sync.aligned.col.m16n16k16.shared.f16 	{%r13479, %r13480, %r13481, %r13482, %r13483, %r13484, %r13485, %r13486}, [%r249], %r155;
	wmma.mma.sync.aligned.row.col.m16n16k16.f32.f32 {%f15258, %f15259, %f15260, %f15261, %f15262, %f15263, %f15264, %f15265}, {%r13447, %r13448, %r13449, %r13450, %r13451, %r13452, %r13453, %r13454}, {%r13479, %r13480, %r13481, %r13482, %r13483, %r13484, %r13485, %r13486}, {%f15194, %f15195, %f15196, %f15197, %f15198, %f15199, %f15200, %f15201};
	wmma.load.a.sync.aligned.row.m16n16k16.shared.f16 	{%r13487, %r13488, %r13489, %r13490, %r13491, %r13492, %r13493, %r13494}, [%r258], %r155;
	wmma.mma.sync.aligned.row.col.m16n16k16.f32.f32 {%f15266, %f15267, %f15268, %f15269, %f15270, %f15271, %f15272, %f15273}, {%r13487, %r13488, %r13489, %r13490, %r13491, %r13492, %r13493, %r13494}, {%r13455, %r13456, %r13457, %r13458, %r13459, %r13460, %r13461, %r13462}, {%f15202, %f15203, %f15204, %f15205, %f15206, %f15207, %f15208, %f15209};
	wmma.mma.sync.aligned.row.col.m16n16k16.f32.f32 {%f15274, %f15275, %f15276, %f15277, %f15278, %f15279, %f15280, %f15281}, {%r13487, %r13488, %r13489, %r13490, %r13491, %r13492, %r13493, %r13494}, {%r13463, %r13464, %r13465, %r13466, %r13467, %r13468, %r13469, %r13470}, {%f15210, %f15211, %f15212, %f15213, %f15214, %f15215, %f15216, %f15217};
	wmma.mma.sync.aligned.row.col.m16n16k16.f32.f32 {%f15282, %f15283, %f15284, %f15285, %f15286, %f15287, %f15288, %f15289}, {%r13487, %r13488, %r13489, %r13490, %r13491, %r13492, %r13493, %r13494}, {%r13471, %r13472, %r13473, %r13474, %r13475, %r13476, %r13477, %r13478}, {%f15218, %f15219, %f15220, %f15221, %f15222, %f15223, %f15224, %f15225};
	wmma.mma.sync.aligned.row.col.m16n16k16.f32.f32 {%f15290, %f15291, %f15292, %f15293, %f15294, %f15295, %f15296, %f15297}, {%r13487, %r13488, %r13489, %r13490, %r13491, %r13492, %r13493, %r13494}, {%r13479, %r13480, %r13481, %r13482, %r13483, %r13484, %r13485, %r13486}, {%f15226, %f15227, %f15228, %f15229, %f15230, %f15231, %f15232, %f15233};
	wmma.load.a.sync.aligned.row.m16n16k16.shared.f16 	{%r13495, %r13496, %r13497, %r13498, %r13499, %r13500, %r13501, %r13502}, [%r267], %r155;
	wmma.load.b.sync.aligned.col.m16n16k16.shared.f16 	{%r13503, %r13504, %r13505, %r13506, %r13507, %r13508, %r13509, %r13510}, [%r276], %r155;
	wmma.mma.sync.aligned.row.col.m16n16k16.f32.f32 {%f15298, %f15299, %f15300, %f15301, %f15302, %f15303, %f15304, %f15305}, {%r13495, %r13496, %r13497, %r13498, %r13499, %r13500, %r13501, %r13502}, {%r13503, %r13504, %r13505, %r13506, %r13507, %r13508, %r13509, %r13510}, {%f15234, %f15235, %f15236, %f15237, %f15238, %f15239, %f15240, %f15241};
	wmma.load.b.sync.aligned.col.m16n16k16.shared.f16 	{%r13511, %r13512, %r13513, %r13514, %r13515, %r13516, %r13517, %r13518}, [%r285], %r155;
	wmma.mma.sync.aligned.row.col.m16n16k16.f32.f32 {%f15306, %f15307, %f15308, %f15309, %f15310, %f15311, %f15312, %f15313}, {%r13495, %r13496, %r13497, %r13498, %r13499, %r13500, %r13501, %r13502}, {%r13511, %r13512, %r13513, %r13514, %r13515, %r13516, %r13517, %r13518}, {%f15242, %f15243, %f15244, %f15245, %f15246, %f15247, %f15248, %f15249};
	wmma.load.b.sync.aligned.col.m16n16k16.shared.f16 	{%r13519, %r13520, %r13521, %r13522, %r13523, %r13524, %r13525, %r13526}, [%r294], %r155;
	wmma.mma.sync.aligned.row.col.m16n16k16.f32.f32 {%f15314, %f15315, %f15316, %f15317, %f15318, %f15319, %f15320, %f15321}, {%r13495, %r13496, %r13497, %r13498, %r13499, %r13500, %r13501, %r13502}, {%r13519, %r13520, %r13521, %r13522, %r13523, %r13524, %r13525, %r13526}, {%f15250, %f15251, %f15252, %f15253, %f15254, %f15255, %f15256, %f15257};
	wmma.load.b.sync.aligned.col.m16n16k16.shared.f16 	{%r13527, %r13528, %r13529, %r13530, %r13531, %r13532, %r13533, %r13534}, [%r303], %r155;
	wmma.mma.sync.aligned.row.col.m16n16k16.f32.f32 {%f15322, %f15323, %f15324, %f15325, %f15326, %f15327, %f15328, %f15329}, {%r13495, %r13496, %r13497, %r13498, %r13499, %r13500, %r13501, %r13502}, {%r13527, %r13528, %r13529, %r13530, %r13531, %r13532, %r13533, %r13534}, {%f15258, %f15259, %f15260, %f15261, %f15262, %f15263, %f15264, %f15265};
	wmma.load.a.sync.aligned.row.m16n16k16.shared.f16 	{%r13535, %r13536, %r13537, %r13538, %r13539, %r13540, %r13541, %r13542}, [%r312], %r155;
	wmma.mma.sync.aligned.row.col.m16n16k16.f32.f32 {%f15330, %f15331, %f15332, %f15333, %f15334, %f15335, %f15336, %f15337}, {%r13535, %r13536, %r13537, %r13538, %r13539, %r13540, %r13541, %r13542}, {%r13503, %r13504, %r13505, %r13506, %r13507, %r13508, %r13509, %r13510}, {%f15266, %f15267, %f15268, %f15269, %f15270, %f15271, %f15272, %f15273};
	wmma.mma.sync.aligned.row.col.m16n16k16.f32.f32 {%f15338, %f15339, %f15340, %f15341, %f15342, %f15343, %f15344, %f15345}, {%r13535, %r13536, %r13537, %r13538, %r13539, %r13540, %r13541, %r13542}, {%r13511, %r13512, %r13513, %r13514, %r13515, %r13516, %r13517, %r13518}, {%f15274, %f15275, %f15276, %f15277, %f15278, %f15279, %f15280, %f15281};
	wmma.mma.sync.aligned.row.col.m16n16k16.f32.f32 {%f15346, %f15347, %f15348, %f15349, %f15350, %f15351, %f15352, %f15353}, {%r13535, %r13536, %r13537, %r13538, %r13539, %r13540, %r13541, %r13542}, {%r13519, %r13520, %r13521, %r13522, %r13523, %r13524, %r13525, %r13526}, {%f15282, %f15283, %f15284, %f15285, %f15286, %f15287, %f15288, %f15289};
	wmma.mma.sync.aligned.row.col.m16n16k16.f32.f32 {%f15354, %f15355, %f15356, %f15357, %f15358, %f15359, %f15360, %f15361}, {%r13535, %r13536, %r13537, %r13538, %r13539, %r13540, %r13541, %r13542}, {%r13527, %r13528, %r13529, %r13530, %r13531, %r13532, %r13533, %r13534}, {%f15290, %f15291, %f15292, %f15293, %f15294, %f15295, %f15296, %f15297};
	wmma.load.a.sync.aligned.row.m16n16k16.shared.f16 	{%r13543, %r13544, %r13545, %r13546, %r13547, %r13548, %r13549, %r13550}, [%r321], %r155;
	wmma.load.b.sync.aligned.col.m16n16k16.shared.f16 	{%r13551, %r13552, %r13553, %r13554, %r13555, %r13556, %r13557, %r13558}, [%r330], %r155;
	wmma.mma.sync.aligned.row.col.m16n16k16.f32.f32 {%f15362, %f15363, %f15364, %f15365, %f15366, %f15367, %f15368, %f15369}, {%r13543, %r13544, %r13545, %r13546, %r13547, %r13548, %r13549, %r13550}, {%r13551, %r13552, %r13553, %r13554, %r13555, %r13556, %r13557, %r13558}, {%f15298, %f15299, %f15300, %f15301, %f15302, %f15303, %f15304, %f15305};
	wmma.load.b.sync.aligned.col.m16n16k16.shared.f16 	{%r13559, %r13560, %r13561, %r13562, %r13563, %r13564, %r13565, %r13566}, [%r339], %r155;
	wmma.mma.sync.aligned.row.col.m16n16k16.f32.f32 {%f15370, %f15371, %f15372, %f15373, %f15374, %f15375, %f15376, %f15377}, {%r13543, %r13544, %r13545, %r13546, %r13547, %r13548, %r13549, %r13550}, {%r13559, %r13560, %r13561, %r13562, %r13563, %r13564, %r13565, %r13566}, {%f15306, %f15307, %f15308, %f15309, %f15310, %f15311, %f15312, %f15313};
	wmma.load.b.sync.aligned.col.m16n16k16.shared.f16 	{%r13567, %r13568, %r13569, %r13570, %r13571, %r13572, %r13573, %r13574}, [%r348], %r155;
	wmma.mma.sync.aligned.row.col.m16n16k16.f32.f32 {%f15378, %f15379, %f15380, %f15381, %f15382, %f15383, %f15384, %f15385}, {%r13543, %r13544, %r13545, %r13546, %r13547, %r13548, %r13549, %r13550}, {%r13567, %r13568, %r13569, %r13570, %r13571, %r13572, %r13573, %r13574}, {%f15314, %f15315, %f15316, %f15317, %f15318, %f15319, %f15320, %f15321};
	wmma.load.b.sync.aligned.col.m16n16k16.shared.f16 	{%r13575, %r13576, %r13577, %r13578, %r13579, %r13580, %r13581, %r13582}, [%r357], %r155;
	wmma.mma.sync.aligned.row.col.m16n16k16.f32.f32 {%f15386, %f15387, %f15388, %f15389, %f15390, %f15391, %f15392, %f15393}, {%r13543, %r13544, %r13545, %r13546, %r13547, %r13548, %r13549, %r13550}, {%r13575, %r13576, %r13577, %r13578, %r13579, %r13580, %r13581, %r13582}, {%f15322, %f15323, %f15324, %f15325, %f15326, %f15327, %f15328, %f15329};
	wmma.load.a.sync.aligned.row.m16n16k16.shared.f16 	{%r13583, %r13584, %r13585, %r13586, %r13587, %r13588, %r13589, %r13590}, [%r366], %r155;
	wmma.mma.sync.aligned.row.col.m16n16k16.f32.f32 {%f15394, %f15395, %f15396, %f15397, %f15398, %f15399, %f15400, %f15401}, {%r13583, %r13584, %r13585, %r13586, %r13587, %r13588, %r13589, %r13590}, {%r13551, %r13552, %r13553, %r13554, %r13555, %r13556, %r13557, %r13558}, {%f15330, %f15331, %f15332, %f15333, %f15334, %f15335, %f15336, %f15337};
	wmma.mma.sync.aligned.row.col.m16n16k16.f32.f32 {%f15402, %f15403, %f15404, %f15405, %f15406, %f15407, %f15408, %f15409}, {%r13583, %r13584, %r13585, %r13586, %r13587, %r13588, %r13589, %r13590}, {%r13559, %r13560, %r13561, %r13562, %r13563, %r13564, %r13565, %r13566}, {%f15338, %f15339, %f15340, %f15341, %f15342, %f15343, %f15344, %f15345};
	wmma.mma.sync.aligned.row.col.m16n16k16.f32.f32 {%f15410, %f15411, %f15412, %f15413, %f15414, %f15415, %f15416, %f15417}, {%r13583, %r13584, %r13585, %r13586, %r13587, %r13588, %r13589, %r13590}, {%r13567, %r13568, %r13569, %r13570, %r13571, %r13572, %r13573, %r13574}, {%f15346, %f15347, %f15348, %f15349, %f15350, %f15351, %f15352, %f15353};
	wmma.mma.sync.aligned.row.col.m16n16k16.f32.f32 {%f15418, %f15419, %f15420, %f15421, %f15422, %f15423, %f15424, %f15425}, {%r13583, %r13584, %r13585, %r13586, %r13587, %r13588, %r13589, %r13590}, {%r13575, %r13576, %r13577, %r13578, %r13579, %r13580, %r13581, %r13582}, {%f15354, %f15355, %f15356, %f15357, %f15358, %f15359, %f15360, %f15361};
	bar.sync 	0;
	ld.global.v4.u32 	{%r13591, %r13592, %r13593, %r13594}, [%rd24+7680];
	st.shared.v4.u32 	[%r9], {%r13591, %r13592, %r13593, %r13594};
	ld.global.v4.u32 	{%r13595, %r13596, %r13597, %r13598}, [%rd24+40448];
	st.shared.v4.u32 	[%r9+640], {%r13595, %r13596, %r13597, %r13598};
	ld.global.v4.u32 	{%r13599, %r13600, %r13601, %r13602}, [%rd24+73216];
	st.shared.v4.u32 	[%r9+1280], {%r13599, %r13600, %r13601, %r13602};
	ld.global.v4.u32 	{%r13603, %r13604, %r13605, %r13606}, [%rd24+105984];
	st.shared.v4.u32 	[%r9+1920], {%r13603, %r13604, %r13605, %r13606};
	ld.global.v4.u32 	{%r13607, %r13608, %r13609, %r13610}, [%rd24+138752];
	st.shared.v4.u32 	[%r9+2560], {%r13607, %r13608, %r13609, %r13610};
	ld.global.v4.u32 	{%r13611, %r13612, %r13613, %r13614}, [%rd24+171520];
	st.shared.v4.u32 	[%r9+3200], {%r13611, %r13612, %r13613, %r13614};
	ld.global.v4.u32 	{%r13615, %r13616, %r13617, %r13618}, [%rd24+204288];
	st.shared.v4.u32 	[%r9+3840], {%r13615, %r13616, %r13617, %r13618};
	ld.global.v4.u32 	{%r13619, %r13620, %r13621, %r13622}, [%rd24+237056];
	st.shared.v4.u32 	[%r9+4480], {%r13619, %r13620, %r13621, %r13622};
	bar.sync 	0;
	wmma.load.a.sync.aligned.row.m16n16k16.shared.f16 	{%r13623, %r13624, %r13625, %r13626, %r13627, %r13628, %r13629, %r13630}, [%r10], %r155;
	wmma.load.b.sync.aligned.col.m16n16k16.shared.f16 	{%r13631, %r13632, %r13633, %r13634, %r13635, %r13636, %r13637, %r13638}, [%r168], %r155;
	wmma.mma.sync.aligned.row.col.m16n16k16.f32.f32 {%f15426, %f15427, %f15428, %f15429, %f15430, %f15431, %f15432, %f15433}, {%r13623, %r13624, %r13625, %r13626, %r13627, %r13628, %r13629, %r13630}, {%r13631, %r13632, %r13633, %r13634, %r13635, %r13636, %r13637, %r13638}, {%f15362, %f15363, %f15364, %f15365, %f15366, %f15367, %f15368, %f15369};
	wmma.load.b.sync.aligned.col.m16n16k16.shared.f16 	{%r13639, %r13640, %r13641, %r13642, %r13643, %r13644, %r13645, %r13646}, [%r177], %r155;
	wmma.mma.sync.aligned.row.col.m16n16k16.f32.f32 {%f15434, %f15435, %f15436, %f15437, %f15438, %f15439, %f15440, %f15441}, {%r13623, %r13624, %r13625, %r13626, %r13627, %r13628, %r13629, %r13630}, {%r13639, %r13640, %r13641, %r13642, %r13643, %r13644, %r13645, %r13646}, {%f15370, %f15371, %f15372, %f15373, %f15374, %f15375, %f15376, %f15377};
	wmma.load.b.sync.aligned.col.m16n16k16.shared.f16 	{%r13647, %r13648, %r13649, %r13650, %r13651, %r13652, %r13653, %r13654}, [%r186], %r155;
	wmma.mma.sync.aligned.row.col.m16n16k16.f32.f32 {%f15442, %f15443, %f15444, %f15445, %f15446, %f15447, %f15448, %f15449}, {%r13623, %r13624, %r13625, %r13626, %r13627, %r13628, %r13629, %r13630}, {%r13647, %r13648, %r13649, %r13650, %r13651, %r13652, %r13653, %r13654}, {%f15378, %f15379, %f15380, %f15381, %f15382, %f15383, %f15384, %f15385};
	wmma.load.b.sync.aligned.col.m16n16k16.shared.f16 	{%r13655, %r13656, %r13657, %r13658, %r13659, %r13660, %r13661, %r13662}, [%r195], %r155;
	wmma.mma.sync.aligned.row.col.m16n16k16.f32.f32 {%f15450, %f15451, %f15452, %f15453, %f15454, %f15455, %f15456, %f15457}, {%r13623, %r13624, %r13625, %r13626, %r13627, %r13628, %r13629, %r13630}, {%r13655, %r13656, %r13657, %r13658, %r13659, %r13660, %r13661, %r13662}, {%f15386, %f15387, %f15388, %f15389, %f15390, %f15391, %f15392, %f15393};
	wmma.load.a.sync.aligned.row.m16n16k16.shared.f16 	{%r13663, %r13664, %r13665, %r13666, %r13667, %r13668, %r13669, %r13670}, [%r204], %r155;
	wmma.mma.sync.aligned.row.col.m16n16k16.f32.f32 {%f15458, %f15459, %f15460, %f15461, %f15462, %f15463, %f15464, %f15465}, {%r13663, %r13664, %r13665, %r13666, %r13667, %r13668, %r13669, %r13670}, {%r13631, %r13632, %r13633, %r13634, %r13635, %r13636, %r13637, %r13638}, {%f15394, %f15395, %f15396, %f15397, %f15398, %f15399, %f15400, %f15401};
	wmma.mma.sync.aligned.row.col.m16n16k16.f32.f32 {%f15466, %f15467, %f15468, %f15469, %f15470, %f15471, %f15472, %f15473}, {%r13663, %r13664, %r13665, %r13666, %r13667, %r13668, %r13669, %r13670}, {%r13639, %r13640, %r13641, %r13642, %r13643, %r13644, %r13645, %r13646}, {%f15402, %f15403, %f15404, %f15405, %f15406, %f15407, %f15408, %f15409};
	wmma.mma.sync.aligned.row.col.m16n16k16.f32.f32 {%f15474, %f15475, %f15476, %f15477, %f15478, %f15479, %f15480, %f15481}, {%r13663, %r13664, %r13665, %r13666, %r13667, %r13668, %r13669, %r13670}, {%r13647, %r13648, %r13649, %r13650, %r13651, %r13652, %r13653, %r13654}, {%f15410, %f15411, %f15412, %f15413, %f15414, %f15415, %f15416, %f15417};
	wmma.mma.sync.aligned.row.col.m16n16k16.f32.f32 {%f15482, %f15483, %f15484, %f15485, %f15486, %f15487, %f15488, %f15489}, {%r13663, %r13664, %r13665, %r13666, %r13667, %r13668, %r13669, %r13670}, {%r13655, %r13656, %r13657, %r13658, %r13659, %r13660, %r13661, %r13662}, {%f15418, %f15419, %f15420, %f15421, %f15422, %f15423, %f15424, %f15425};
	wmma.load.a.sync.aligned.row.m16n16k16.shared.f16 	{%r13671, %r13672, %r13673, %r13674, %r13675, %r13676, %r13677, %r13678}, [%r213], %r155;
	wmma.load.b.sync.aligned.col.m16n16k16.shared.f16 	{%r13679, %r13680, %r13681, %r13682, %r13683, %r13684, %r13685, %r13686}, [%r222], %r155;
	wmma.mma.sync.aligned.row.col.m16n16k16.f32.f32 {%f15490, %f15491, %f15492, %f15493, %f15494, %f15495, %f15496, %f15497}, {%r13671, %r13672, %r13673, %r13674, %r13675, %r13676, %r13677, %r13678}, {%r13679, %r13680, %r13681, %r13682, %r13683, %r13684, %r13685, %r13686}, {%f15426, %f15427, %f15428, %f15429, %f15430, %f15431, %f15432, %f15433};
	wmma.load.b.sync.aligned.col.m16n16k16.shared.f16 	{%r13687, %r13688, %r13689, %r13690, %r13691, %r13692, %r13693, %r13694}, [%r231], %r155;
	wmma.mma.sync.aligned.row.col.m16n16k16.f32.f32 {%f15498, %f15499, %f15500, %f15501, %f15502, %f15503, %f15504, %f15505}, {%r13671, %r13672, %r13673, %r13674, %r13675, %r13676, %r13677, %r13678}, {%r13687, %r13688, %r13689, %r13690, %r13691, %r13692, %r13693, %r13694}, {%f15434, %f15435, %f15436, %f15437, %f15438, %f15439, %f15440, %f15441};
	wmma.load.b.sync.aligned.col.m16n16k16.shared.f16 	{%r13695, %r13696, %r13697, %r13698, %r13699, %r13700, %r13701, %r13702}, [%r240], %r155;
	wmma.mma.sync.aligned.row.col.m16n16k16.f32.f32 {%f15506, %f15507, %f15508, %f15509, %f15510, %f15511, %f15512, %f15513}, {%r13671, %r13672, %r13673, %r13674, %r13675, %r13676, %r13677, %r13678}, {%r13695, %r13696, %r13697, %r13698, %r13699, %r13700, %r13701, %r13702}, {%f15442, %f15443, %f15444, %f15445, %f15446, %f15447, %f15448, %f15449};
	wmma.load.b.sync.aligned.col.m16n16k16.shared.f16 	{%r13703, %r13704, %r13705, %r13706, %r13707, %r13708, %r13709, %r13710}, [%r249], %r155;
	wmma.mma.sync.aligned.row.col.m16n16k16.f32.f32 {%f15514, %f15515, %f15516, %f15517, %f15518, %f15519, %f15520, %f15521}, {%r13671, %r13672, %r13673, %r13674, %r13675, %r13676, %r13677, %r13678}, {%r13703, %r13704, %r13705, %r13706, %r13707, %r13708, %r13709, %r13710}, {%f15450, %f15451, %f15452, %f15453, %f15454, %f15455, %f15456, %f15457};
	wmma.load.a.sync.aligned.row.m16n16k16.shared.f16 	{%r13711, %r13712, %r13713, %r13714, %r13715, %r13716, %r13717, %r13718}, [%r258], %r155;
	wmma.mma.sync.aligned.row.col.m16n16k16.f32.f32 {%f15522, %f15523, %f15524, %f15525, %f15526, %f15527, %f15528, %f15529}, {%r13711, %r13712, %r13713, %r13714, %r13715, %r13716, %r13717, %r13718}, {%r13679, %r13680, %r13681, %r13682, %r13683, %r13684, %r13685, %r13686}, {%f15458, %f15459, %f15460, %f15461, %f15462, %f15463, %f15464, %f15465};
	wmma.mma.sync.aligned.row.col.m16n16k16.f32.f32 {%f15530, %f15531, %f15532, %f15533, %f15534, %f15535, %f15536, %f15537}, {%r13711, %r13712, %r13713, %r13714, %r13715, %r13716, %r13717, %r13718}, {%r13687, %r13688, %r13689, %r13690, %r13691, %r13692, %r13693, %r13694}, {%f15466, %f15467, %f15468, %f15469, %f15470, %f15471, %f15472, %f15473};
	wmma.mma.sync.aligned.row.col.m16n16k16.f32.f32 {%f15538, %f15539, %f15540, %f15541, %f15542, %f15543, %f15544, %f15545}, {%r13711, %r13712, %r13713, %r13714, %r13715, %r13716, %r13717, %r13718}, {%r13695, %r13696, %r13697, %r13698, %r13699, %r13700, %r13701, %r13702}, {%f15474, %f15475, %f15476, %f15477, %f15478, %f15479, %f15480, %f15481};
	wmma.mma.sync.aligned.row.col.m16n16k16.f32.f32 {%f15546, %f15547, %f15548, %f15549, %f15550, %f15551, %f15552, %f15553}, {%r13711, %r13712, %r13713, %r13714, %r13715, %r13716, %r13717, %r13718}, {%r13703, %r13704, %r13705, %r13706, %r13707, %r13708, %r13709, %r13710}, {%f15482, %f15483, %f15484, %f15485, %f15486, %f15487, %f15488, %f15489};
	wmma.load.a.sync.aligned.row.m16n16k16.shared.f16 	{%r13719, %r13720, %r13721, %r13722, %r13723, %r13724, %r13725, %r13726}, [%r267], %r155;
	wmma.load.b.sync.aligned.col.m16n16k16.shared.f16 	{%r13727, %r13728, %r13729, %r13730, %r13731, %r13732, %r13733, %r13734}, [%r276], %r155;
	wmma.mma.sync.aligned.row.col.m16n16k16.f32.f32 {%f15554, %f15555, %f15556, %f15557, %f15558, %f15559, %f15560, %f15561}, {%r13719, %r13720, %r13721, %r13722, %r13723, %r13724, %r13725, %r13726}, {%r13727, %r13728, %r13729, %r13730, %r13731, %r13732, %r13733, %r13734}, {%f15490, %f15491, %f15492, %f15493, %f15494, %f15495, %f15496, %f15497};
	wmma.load.b.sync.aligned.col.m16n16k16.shared.f16 	{%r13735, %r13736, %r13737, %r13738, %r13739, %r13740, %r13741, %r13742}, [%r285], %r155;
	wmma.mma.sync.aligned.row.col.m16n16k16.f32.f32 {%f15562, %f15563, %f15564, %f15565, %f15566, %f15567, %f15568, %f15569}, {%r13719, %r13720, %r13721, %r13722, %r13723, %r13724, %r13725, %r13726}, {%r13735, %r13736, %r13737, %r13738, %r13739, %r13740, %r13741, %r13742}, {%f15498, %f15499, %f15500, %f15501, %f15502, %f15503, %f15504, %f15505};
	wmma.load.b.sync.aligned.col.m16n16k16.shared.f16 	{%r13743, %r13744, %r13745, %r13746, %r13747, %r13748, %r13749, %r13750}, [%r294], %r155;
	wmma.mma.sync.aligned.row.col.m16n16k16.f32.f32 {%f15570, %f15571, %f15572, %f15573, %f15574, %f15575, %f15576, %f15577}, {%r13719, %r13720, %r13721, %r13722, %r13723, %r13724, %r13725, %r13726}, {%r13743, %r13744, %r13745, %r13746, %r13747, %r13748, %r13749, %r13750}, {%f15506, %f15507, %f15508, %f15509, %f15510, %f15511, %f15512, %f15513};
	wmma.load.b.sync.aligned.col.m16n16k16.shared.f16 	{%r13751, %r13752, %r13753, %r13754, %r13755, %r13756, %r13757, %r13758}, [%r303], %r155;
	wmma.mma.sync.aligned.row.col.m16n16k16.f32.f32 {%f15578, %f15579, %f15580, %f15581, %f15582, %f15583, %f15584, %f15585}, {%r13719, %r13720, %r13721, %r13722, %r13723, %r13724, %r13725, %r13726}, {%r13751, %r13752, %r13753, %r13754, %r13755, %r13756, %r13757, %r13758}, {%f15514, %f15515, %f15516, %f15517, %f15518, %f15519, %f15520, %f15521};
	wmma.load.a.sync.aligned.row.m16n16k16.shared.f16 	{%r13759, %r13760, %r13761, %r13762, %r13763, %r13764, %r13765, %r13766}, [%r312], %r155;
	wmma.mma.sync.aligned.row.col.m16n16k16.f32.f32 {%f15586, %f15587, %f15588, %f15589, %f15590, %f15591, %f15592, %f15593}, {%r13759, %r13760, %r13761, %r13762, %r13763, %r13764, %r13765, %r13766}, {%r13727, %r13728, %r13729, %r13730, %r13731, %r13732, %r13733, %r13734}, {%f15522, %f15523, %f15524, %f15525, %f15526, %f15527, %f15528, %f15529};
	wmma.mma.sync.aligned.row.col.m16n16k16.f32.f32 {%f15594, %f15595, %f15596, %f15597, %f15598, %f15599, %f15600, %f15601}, {%r13759, %r13760, %r13761, %r13762, %r13763, %r13764, %r13765, %r13766}, {%r13735, %r13736, %r13737, %r13738, %r13739, %r13740, %r13741, %r13742}, {%f15530, %f15531, %f15532, %f15533, %f15534, %f15535, %f15536, %f15537};
	wmma.mma.sync.aligned.row.col.m16n16k16.f32.f32 {%f15602, %f15603, %f15604, %f15605, %f15606, %f15607, %f15608, %f15609}, {%r13759, %r13760, %r13761, %r13762, %r13763, %r13764, %r13765, %r13766}, {%r13743, %r13744, %r13745, %r13746, %r13747, %r13748, %r13749, %r13750}, {%f15538, %f15539, %f15540, %f15541, %f15542, %f15543, %f15544, %f15545};
	wmma.mma.sync.aligned.row.col.m16n16k16.f32.f32 {%f15610, %f15611, %f15612, %f15613, %f15614, %f15615, %f15616, %f15617}, {%r13759, %r13760, %r13761, %r13762, %r13763, %r13764, %r13765, %r13766}, {%r13751, %r13752, %r13753, %r13754, %r13755, %r13756, %r13757, %r13758}, {%f15546, %f15547, %f15548, %f15549, %f15550, %f15551, %f15552, %f15553};
	wmma.load.a.sync.aligned.row.m16n16k16.shared.f16 	{%r13767, %r13768, %r13769, %r13770, %r13771, %r13772, %r13773, %r13774}, [%r321], %r155;
	wmma.load.b.sync.aligned.col.m16n16k16.shared.f16 	{%r13775, %r13776, %r13777, %r13778, %r13779, %r13780, %r13781, %r13782}, [%r330], %r155;
	wmma.mma.sync.aligned.row.col.m16n16k16.f32.f32 {%f15618, %f15619, %f15620, %f15621, %f15622, %f15623, %f15624, %f15625}, {%r13767, %r13768, %r13769, %r13770, %r13771, %r13772, %r13773, %r13774}, {%r13775, %r13776, %r13777, %r13778, %r13779, %r13780, %r13781, %r13782}, {%f15554, %f15555, %f15556, %f15557, %f15558, %f15559, %f15560, %f15561};
	wmma.load.b.sync.aligned.col.m16n16k16.shared.f16 	{%r13783, %r13784, %r13785, %r13786, %r13787, %r13788, %r13789, %r13790}, [%r339], %r155;
	wmma.mma.sync.aligned.row.col.m16n16k16.f32.f32 {%f15626, %f15627, %f15628, %f15629, %f15630, %f15631, %f15632, %f15633}, {%r13767, %r13768, %r13769, %r13770, %r13771, %r13772, %r13773, %r13774}, {%r13783, %r13784, %r13785, %r13786, %r13787, %r13788, %r13789, %r13790}, {%f15562, %f15563, %f15564, %f15565, %f15566, %f15567, %f15568, %f15569};
	wmma.load.b.sync.aligned.col.m16n16k16.shared.f16 	{%r13791, %r13792, %r13793, %r13794, %r13795, %r13796, %r13797, %r13798}, [%r348], %r155;
	wmma.mma.sync.aligned.row.col.m16n16k16.f32.f32 {%f15634, %f15635, %f15636, %f15637, %f15638, %f15639, %f15640, %f15641}, {%r13767, %r13768, %r13769, %r13770, %r13771, %r13772, %r13773, %r13774}, {%r13791, %r13792, %r13793, %r13794, %r13795, %r13796, %r13797, %r13798}, {%f15570, %f15571, %f15572, %f15573, %f15574, %f15575, %f15576, %f15577};
	wmma.load.b.sync.aligned.col.m16n16k16.shared.f16 	{%r13799, %r13800, %r13801, %r13802, %r13803, %r13804, %r13805, %r13806}, [%r357], %r155;
	wmma.mma.sync.aligned.row.col.m16n16k16.f32.f32 {%f15642, %f15643, %f15644, %f15645, %f15646, %f15647, %f15648, %f15649}, {%r13767, %r13768, %r13769, %r13770, %r13771, %r13772, %r13773, %r13774}, {%r13799, %r13800, %r13801, %r13802, %r13803, %r13804, %r13805, %r13806}, {%f15578, %f15579, %f15580, %f15581, %f15582, %f15583, %f15584, %f15585};
	wmma.load.a.sync.aligned.row.m16n16k16.shared.f16 	{%r13807, %r13808, %r13809, %r13810, %r13811, %r13812, %r13813, %r13814}, [%r366], %r155;
	wmma.mma.sync.aligned.row.col.m16n16k16.f32.f32 {%f15650, %f15651, %f15652, %f15653, %f15654, %f15655, %f15656, %f15657}, {%r13807, %r13808, %r13809, %r13810, %r13811, %r13812, %r13813, %r13814}, {%r13775, %r13776, %r13777, %r13778, %r13779, %r13780, %r13781, %r13782}, {%f15586, %f15587, %f15588, %f15589, %f15590, %f15591, %f15592, %f15593};
	wmma.mma.sync.aligned.row.col.m16n16k16.f32.f32 {%f15658, %f15659, %f15660, %f15661, %f15662, %f15663, %f15664, %f15665}, {%r13807, %r13808, %r13809, %r13810, %r13811, %r13812, %r13813, %r13814}, {%r13783, %r13784, %r13785, %r13786, %r13787, %r13788, %r13789, %r13790}, {%f15594, %f15595, %f15596, %f15597, %f15598, %f15599, %f15600, %f15601};
	wmma.mma.sync.aligned.row.col.m16n16k16.f32.f32 {%f15666, %f15667, %f15668, %f15669, %f15670, %f15671, %f15672, %f15673}, {%r13807, %r13808, %r13809, %r13810, %r13811, %r13812, %r13813, %r13814}, {%r13791, %r13792, %r13793, %r13794, %r13795, %r13796, %r13797, %r13798}, {%f15602, %f15603, %f15604, %f15605, %f15606, %f15607, %f15608, %f15609};
	wmma.mma.sync.aligned.row.col.m16n16k16.f32.f32 {%f15674, %f15675, %f15676, %f15677, %f15678, %f15679, %f15680, %f15681}, {%r13807, %r13808, %r13809, %r13810, %r13811, %r13812, %r13813, %r13814}, {%r13799, %r13800, %r13801, %r13802, %r13803, %r13804, %r13805, %r13806}, {%f15610, %f15611, %f15612, %f15613, %f15614, %f15615, %f15616, %f15617};
	bar.sync 	0;
	ld.global.v4.u32 	{%r13815, %r13816, %r13817, %r13818}, [%rd24+7808];
	st.shared.v4.u32 	[%r9], {%r13815, %r13816, %r13817, %r13818};
	ld.global.v4.u32 	{%r13819, %r13820, %r13821, %r13822}, [%rd24+40576];
	st.shared.v4.u32 	[%r9+640], {%r13819, %r13820, %r13821, %r13822};
	ld.global.v4.u32 	{%r13823, %r13824, %r13825, %r13826}, [%rd24+73344];
	st.shared.v4.u32 	[%r9+1280], {%r13823, %r13824, %r13825, %r13826};
	ld.global.v4.u32 	{%r13827, %r13828, %r13829, %r13830}, [%rd24+106112];
	st.shared.v4.u32 	[%r9+1920], {%r13827, %r13828, %r13829, %r13830};
	ld.global.v4.u32 	{%r13831, %r13832, %r13833, %r13834}, [%rd24+138880];
	st.shared.v4.u32 	[%r9+2560], {%r13831, %r13832, %r13833, %r13834};
	ld.global.v4.u32 	{%r13835, %r13836, %r13837, %r13838}, [%rd24+171648];
	st.shared.v4.u32 	[%r9+3200], {%r13835, %r13836, %r13837, %r13838};
	ld.global.v4.u32 	{%r13839, %r13840, %r13841, %r13842}, [%rd24+204416];
	st.shared.v4.u32 	[%r9+3840], {%r13839, %r13840, %r13841, %r13842};
	ld.global.v4.u32 	{%r13843, %r13844, %r13845, %r13846}, [%rd24+237184];
	st.shared.v4.u32 	[%r9+4480], {%r13843, %r13844, %r13845, %r13846};
	bar.sync 	0;
	wmma.load.a.sync.aligned.row.m16n16k16.shared.f16 	{%r13847, %r13848, %r13849, %r13850, %r13851, %r13852, %r13853, %r13854}, [%r10], %r155;
	wmma.load.b.sync.aligned.col.m16n16k16.shared.f16 	{%r13855, %r13856, %r13857, %r13858, %r13859, %r13860, %r13861, %r13862}, [%r168], %r155;
	wmma.mma.sync.aligned.row.col.m16n16k16.f32.f32 {%f15682, %f15683, %f15684, %f15685, %f15686, %f15687, %f15688, %f15689}, {%r13847, %r13848, %r13849, %r13850, %r13851, %r13852, %r13853, %r13854}, {%r13855, %r13856, %r13857, %r13858, %r13859, %r13860, %r13861, %r13862}, {%f15618, %f15619, %f15620, %f15621, %f15622, %f15623, %f15624, %f15625};
	wmma.load.b.sync.aligned.col.m16n16k16.shared.f16 	{%r13863, %r13864, %r13865, %r13866, %r13867, %r13868, %r13869, %r13870}, [%r177], %r155;
	wmma.mma.sync.aligned.row.col.m16n16k16.f32.f32 {%f15690, %f15691, %f15692, %f15693, %f15694, %f15695, %f15696, %f15697}, {%r13847, %r13848, %r13849, %r13850, %r13851, %r13852, %r13853, %r13854}, {%r13863, %r13864, %r13865, %r13866, %r13867, %r13868, %r13869, %r13870}, {%f15626, %f15627, %f15628, %f15629, %f15630, %f15631, %f15632, %f15633};
	wmma.load.b.sync.aligned.col.m16n16k16.shared.f16 	{%r13871, %r13872, %r13873, %r13874, %r13875, %r13876, %r13877, %r13878}, [%r186], %r155;
	wmma.mma.sync.aligned.row.col.m16n16k16.f32.f32 {%f15698, %f15699, %f15700, %f15701, %f15702, %f15703, %f15704, %f15705}, {%r13847, %r13848, %r13849, %r13850, %r13851, %r13852, %r13853, %r13854}, {%r13871, %r13872, %r13873, %r13874, %r13875, %r13876, %r13877, %r13878}, {%f15634, %f15635, %f15636, %f15637, %f15638, %f15639, %f15640, %f15641};
	wmma.load.b.sync.aligned.col.m16n16k16.shared.f16 	{%r13879, %r13880, %r13881, %r13882, %r13883, %r13884, %r13885, %r13886}, [%r195], %r155;
	wmma.mma.sync.aligned.row.col.m16n16k16.f32.f32 {%f15706, %f15707, %f15708, %f15709, %f15710, %f15711, %f15712, %f15713}, {%r13847, %r13848, %r13849, %r13850, %r13851, %r13852, %r13853, %r13854}, {%r13879, %r13880, %r13881, %r13882, %r13883, %r13884, %r13885, %r13886}, {%f15642, %f15643, %f15644, %f15645, %f15646, %f15647, %f15648, %f15649};
	wmma.load.a.sync.aligned.row.m16n16k16.shared.f16 	{%r13887, %r13888, %r13889, %r13890, %r13891, %r13892, %r13893, %r13894}, [%r204], %r155;
	wmma.mma.sync.aligned.row.col.m16n16k16.f32.f32 {%f15714, %f15715, %f15716, %f15717, %f15718, %f15719, %f15720, %f15721}, {%r13887, %r13888, %r13889, %r13890, %r13891, %r13892, %r13893, %r13894}, {%r13855, %r13856, %r13857, %r13858, %r13859, %r13860, %r13861, %r13862}, {%f15650, %f15651, %f15652, %f15653, %f15654, %f15655, %f15656, %f15657};
	wmma.mma.sync.aligned.row.col.m16n16k16.f32.f32 {%f15722, %f15723, %f15724, %f15725, %f15726, %f15727, %f15728, %f15729}, {%r13887, %r13888, %r13889, %r13890, %r13891, %r13892, %r13893, %r13894}, {%r13863, %r13864, %r13865, %r13866, %r13867, %r13868, %r13869, %r13870}, {%f15658, %f15659, %f15660, %f15661, %f15662, %f15663, %f15664, %f15665};
	wmma.mma.sync.aligned.row.col.m16n16k16.f32.f32 {%f15730, %f15731, %f15732, %f15733, %f15734, %f15735, %f15736, %f15737}, {%r13887, %r13888, %r13889, %r13890, %r13891, %r13892, %r13893, %r13894}, {%r13871, %r13872, %r13873, %r13874, %r13875, %r13876, %r13877, %r13878}, {%f15666, %f15667, %f15668, %f15669, %f15670, %f15671, %f15672, %f15673};
	wmma.mma.sync.aligned.row.col.m16n16k16.f32.f32 {%f15738, %f15739, %f15740, %f15741, %f15742, %f15743, %f15744, %f15745}, {%r13887, %r13888, %r13889, %r13890, %r13891, %r13892, %r13893, %r13894}, {%r13879, %r13880, %r13881, %r13882, %r13883, %r13884, %r13885, %r13886}, {%f15674, %f15675, %f15676, %f15677, %f15678, %f15679, %f15680, %f15681};
	wmma.load.a.sync.aligned.row.m16n16k16.shared.f16 	{%r13895, %r13896, %r13897, %r13898, %r13899, %r13900, %r13901, %r13902}, [%r213], %r155;
	wmma.load.b.sync.aligned.col.m16n16k16.shared.f16 	{%r13903, %r13904, %r13905, %r13906, %r13907, %r13908, %r13909, %r13910}, [%r222], %r155;
	wmma.mma.sync.aligned.row.col.m16n16k16.f32.f32 {%f15746, %f15747, %f15748, %f15749, %f15750, %f15751, %f15752, %f15753}, {%r13895, %r13896, %r13897, %r13898, %r13899, %r13900, %r13901, %r13902}, {%r13903, %r13904, %r13905, %r13906, %r13907, %r13908, %r13909, %r13910}, {%f15682, %f15683, %f15684, %f15685, %f15686, %f15687, %f15688, %f15689};
	wmma.load.b.sync.aligned.col.m16n16k16.shared.f16 	{%r13911, %r13912, %r13913, %r13914, %r13915, %r13916, %r13917, %r13918}, [%r231], %r155;
	wmma.mma.sync.aligned.row.col.m16n16k16.f32.f32 {%f15754, %f15755, %f15756, %f15757, %f15758, %f15759, %f15760, %f15761}, {%r13895, %r13896, %r13897, %r13898, %r13899, %r13900, %r13901, %r13902}, {%r13911, %r13912, %r13913, %r13914, %r13915, %r13916, %r13917, %r13918}, {%f15690, %f15691, %f15692, %f15693, %f15694, %f15695, %f15696, %f15697};
	wmma.load.b.sync.aligned.col.m16n16k16.shared.f16 	{%r13919, %r13920, %r13921, %r13922, %r13923, %r13924, %r13925, %r13926}, [%r240], %r155;
	wmma.mma.sync.aligned.row.col.m16n16k16.f32.f32 {%f15762, %f15763, %f15764, %f15765, %f15766, %f15767, %f15768, %f15769}, {%r13895, %r13896, %r13897, %r13898, %r13899, %r13900, %r13901, %r13902}, {%r13919, %r13920, %r13921, %r13922, %r13923, %r13924, %r13925, %r13926}, {%f15698, %f15699, %f15700, %f15701, %f15702, %f15703, %f15704, %f15705};
	wmma.load.b.sync.aligned.col.m16n16k16.shared.f16 	{%r13927, %r13928, %r13929, %r13930, %r13931, %r13932, %r13933, %r13934}, [%r249], %r155;
	wmma.mma.sync.aligned.row.col.m16n16k16.f32.f32 {%f15770, %f15771, %f15772, %f15773, %f15774, %f15775, %f15776, %f15777}, {%r13895, %r13896, %r13897, %r13898, %r13899, %r13900, %r13901, %r13902}, {%r13927, %r13928, %r13929, %r13930, %r13931, %r13932, %r13933, %r13934}, {%f15706, %f15707, %f15708, %f15709, %f15710, %f15711, %f15712, %f15713};
	wmma.load.a.sync.aligned.row.m16n16k16.shared.f16 	{%r13935, %r13936, %r13937, %r13938, %r13939, %r13940, %r13941, %r13942}, [%r258], %r155;
	wmma.mma.sync.aligned.row.col.m16n16k16.f32.f32 {%f15778, %f15779, %f15780, %f15781, %f15782, %f15783, %f15784, %f15785}, {%r13935, %r13936, %r13937, %r13938, %r13939, %r13940, %r13941, %r13942}, {%r13903, %r13904, %r13905, %r13906, %r13907, %r13908, %r13909, %r13910}, {%f15714, %f15715, %f15716, %f15717, %f15718, %f15719, %f15720, %f15721};
	wmma.mma.sync.aligned.row.col.m16n16k16.f32.f32 {%f15786, %f15787, %f15788, %f15789, %f15790, %f15791, %f15792, %f15793}, {%r13935, %r13936, %r13937, %r13938, %r13939, %r13940, %r13941, %r13942}, {%r13911, %r13912, %r13913, %r13914, %r13915, %r13916, %r13917, %r13918}, {%f15722, %f15723, %f15724, %f15725, %f15726, %f15727, %f15728, %f15729};
	wmma.mma.sync.aligned.row.col.m16n16k16.f32.f32 {%f15794, %f15795, %f15796, %f15797, %f15798, %f15799, %f15800, %f15801}, {%r13935, %r13936, %r13937, %r13938, %r13939, %r13940, %r13941, %r13942}, {%r13919, %r13920, %r13921, %r13922, %r13923, %r13924, %r13925, %r13926}, {%f15730, %f15731, %f15732, %f15733, %f15734, %f15735, %f15736, %f15737};
	wmma.mma.sync.aligned.row.col.m16n16k16.f32.f32 {%f15802, %f15803, %f15804, %f15805, %f15806, %f15807, %f15808, %f15809}, {%r13935, %r13936, %r13937, %r13938, %r13939, %r13940, %r13941, %r13942}, {%r13927, %r13928, %r13929, %r13930, %r13931, %r13932, %r13933, %r13934}, {%f15738, %f15739, %f15740, %f15741, %f15742, %f15743, %f15744, %f15745};
	wmma.load.a.sync.aligned.row.m16n16k16.shared.f16 	{%r13943, %r13944, %r13945, %r13946, %r13947, %r13948, %r13949, %r13950}, [%r267], %r155;
	wmma.load.b.sync.aligned.col.m16n16k16.shared.f16 	{%r13951, %r13952, %r13953, %r13954, %r13955, %r13956, %r13957, %r13958}, [%r276], %r155;
	wmma.mma.sync.aligned.row.col.m16n16k16.f32.f32 {%f15810, %f15811, %f15812, %f15813, %f15814, %f15815, %f15816, %f15817}, {%r13943, %r13944, %r13945, %r13946, %r13947, %r13948, %r13949, %r13950}, {%r13951, %r13952, %r13953, %r13954, %r13955, %r13956, %r13957, %r13958}, {%f15746, %f15747, %f15748, %f15749, %f15750, %f15751, %f15752, %f15753};
	wmma.load.b.sync.aligned.col.m16n16k16.shared.f16 	{%r13959, %r13960, %r13961, %r13962, %r13963, %r13964, %r13965, %r13966}, [%r285], %r155;
	wmma.mma.sync.aligned.row.col.m16n16k16.f32.f32 {%f15818, %f15819, %f15820, %f15821, %f15822, %f15823, %f15824, %f15825}, {%r13943, %r13944, %r13945, %r13946, %r13947, %r13948, %r13949, %r13950}, {%r13959, %r13960, %r13961, %r13962, %r13963, %r13964, %r13965, %r13966}, {%f15754, %f15755, %f15756, %f15757, %f15758, %f15759, %f15760, %f15761};
	wmma.load.b.sync.aligned.col.m16n16k16.shared.f16 	{%r13967, %r13968, %r13969, %r13970, %r13971, %r13972, %r13973, %r13974}, [%r294], %r155;
	wmma.mma.sync.aligned.row.col.m16n16k16.f32.f32 {%f15826, %f15827, %f15828, %f15829, %f15830, %f15831, %f15832, %f15833}, {%r13943, %r13944, %r13945, %r13946, %r13947, %r13948, %r13949, %r13950}, {%r13967, %r13968, %r13969, %r13970, %r13971, %r13972, %r13973, %r13974}, {%f15762, %f15763, %f15764, %f15765, %f15766, %f15767, %f15768, %f15769};
	wmma.load.b.sync.aligned.col.m16n16k16.shared.f16 	{%r13975, %r13976, %r13977, %r13978, %r13979, %r13980, %r13981, %r13982}, [%r303], %r155;
	wmma.mma.sync.aligned.row.col.m16n16k16.f32.f32 {%f15834, %f15835, %f15836, %f15837, %f15838, %f15839, %f15840, %f15841}, {%r13943, %r13944, %r13945, %r13946, %r13947, %r13948, %r13949, %r13950}, {%r13975, %r13976, %r13977, %r13978, %r13979, %r13980, %r13981, %r13982}, {%f15770, %f15771, %f15772, %f15773, %f15774, %f15775, %f15776, %f15777};
	wmma.load.a.sync.aligned.row.m16n16k16.shared.f16 	{%r13983, %r13984, %r13985, %r13986, %r13987, %r13988, %r13989, %r13990}, [%r312], %r155;
	wmma.mma.sync.aligned.row.col.m16n16k16.f32.f32 {%f15842, %f15843, %f15844, %f15845, %f15846, %f15847, %f15848, %f15849}, {%r13983, %r13984, %r13985, %r13986, %r13987, %r13988, %r13989, %r13990}, {%r13951, %r13952, %r13953, %r13954, %r13955, %r13956, %r13957, %r13958}, {%f15778, %f15779, %f15780, %f15781, %f15782, %f15783, %f15784, %f15785};
	wmma.mma.sync.aligned.row.col.m16n16k16.f32.f32 {%f15850, %f15851, %f15852, %f15853, %f15854, %f15855, %f15856, %f15857}, {%r13983, %r13984, %r13985, %r13986, %r13987, %r13988, %r13989, %r13990}, {%r13959, %r13960, %r13961, %r13962, %r13963, %r13964, %r13965, %r13966}, {%f15786, %f15787, %f15788, %f15789, %f15790, %f15791, %f15792, %f15793};
	wmma.mma.sync.aligned.row.col.m16n16k16.f32.f32 {%f15858, %f15859, %f15860, %f15861, %f15862, %f15863, %f15864, %f15865}, {%r13983, %r13984, %r13985, %r13986, %r13987, %r13988, %r13989, %r13990}, {%r13967, %r13968, %r13969, %r13970, %r13971, %r13972, %r13973, %r13974}, {%f15794, %f15795, %f15796, %f15797, %f15798, %f15799, %f15800, %f15801};
	wmma.mma.sync.aligned.row.col.m16n16k16.f32.f32 {%f15866, %f15867, %f15868, %f15869, %f15870, %f15871, %f15872, %f15873}, {%r13983, %r13984, %r13985, %r13986, %r13987, %r13988, %r13989, %r13990}, {%r13975, %r13976, %r13977, %r13978, %r13979, %r13980, %r13981, %r13982}, {%f15802, %f15803, %f15804, %f15805, %f15806, %f15807, %f15808, %f15809};
	wmma.load.a.sync.aligned.row.m16n16k16.shared.f16 	{%r13991, %r13992, %r13993, %r13994, %r13995, %r13996, %r13997, %r13998}, [%r321], %r155;
	wmma.load.b.sync.aligned.col.m16n16k16.shared.f16 	{%r13999, %r14000, %r14001, %r14002, %r14003, %r14004, %r14005, %r14006}, [%r330], %r155;
	wmma.mma.sync.aligned.row.col.m16n16k16.f32.f32 {%f15874, %f15875, %f15876, %f15877, %f15878, %f15879, %f15880, %f15881}, {%r13991, %r13992, %r13993, %r13994, %r13995, %r13996, %r13997, %r13998}, {%r13999, %r14000, %r14001, %r14002, %r14003, %r14004, %r14005, %r14006}, {%f15810, %f15811, %f15812, %f15813, %f15814, %f15815, %f15816, %f15817};
	wmma.load.b.sync.aligned.col.m16n16k16.shared.f16 	{%r14007, %r14008, %r14009, %r14010, %r14011, %r14012, %r14013, %r14014}, [%r339], %r155;
	wmma.mma.sync.aligned.row.col.m16n16k16.f32.f32 {%f15882, %f15883, %f15884, %f15885, %f15886, %f15887, %f15888, %f15889}, {%r13991, %r13992, %r13993, %r13994, %r13995, %r13996, %r13997, %r13998}, {%r14007, %r14008, %r14009, %r14010, %r14011, %r14012, %r14013, %r14014}, {%f15818, %f15819, %f15820, %f15821, %f15822, %f15823, %f15824, %f15825};
	wmma.load.b.sync.aligned.col.m16n16k16.shared.f16 	{%r14015, %r14016, %r14017, %r14018, %r14019, %r14020, %r14021, %r14022}, [%r348], %r155;
	wmma.mma.sync.aligned.row.col.m16n16k16.f32.f32 {%f15890, %f15891, %f15892, %f15893, %f15894, %f15895, %f15896, %f15897}, {%r13991, %r13992, %r13993, %r13994, %r13995, %r13996, %r13997, %r13998}, {%r14015, %r14016, %r14017, %r14018, %r14019, %r14020, %r14021, %r14022}, {%f15826, %f15827, %f15828, %f15829, %f15830, %f15831, %f15832, %f15833};
	wmma.load.b.sync.aligned.col.m16n16k16.shared.f16 	{%r14023, %r14024, %r14025, %r14026, %r14027, %r14028, %r14029, %r14030}, [%r357], %r155;
	wmma.mma.sync.aligned.row.col.m16n16k16.f32.f32 {%f15898, %f15899, %f15900, %f15901, %f15902, %f15903, %f15904, %f15905}, {%r13991, %r13992, %r13993, %r13994, %r13995, %r13996, %r13997, %r13998}, {%r14023, %r14024, %r14025, %r14026, %r14027, %r14028, %r14029, %r14030}, {%f15834, %f15835, %f15836, %f15837, %f15838, %f15839, %f15840, %f15841};
	wmma.load.a.sync.aligned.row.m16n16k16.shared.f16 	{%r14031, %r14032, %r14033, %r14034, %r14035, %r14036, %r14037, %r14038}, [%r366], %r155;
	wmma.mma.sync.aligned.row.col.m16n16k16.f32.f32 {%f15906, %f15907, %f15908, %f15909, %f15910, %f15911, %f15912, %f15913}, {%r14031, %r14032, %r14033, %r14034, %r14035, %r14036, %r14037, %r14038}, {%r13999, %r14000, %r14001, %r14002, %r14003, %r14004, %r14005, %r14006}, {%f15842, %f15843, %f15844, %f15845, %f15846, %f15847, %f15848, %f15849};
	wmma.mma.sync.aligned.row.col.m16n16k16.f32.f32 {%f15914, %f15915, %f15916, %f15917, %f15918, %f15919, %f15920, %f15921}, {%r14031, %r14032, %r14033, %r14034, %r14035, %r14036, %r14037, %r14038}, {%r14007, %r14008, %r14009, %r14010, %r14011, %r14012, %r14013, %r14014}, {%f15850, %f15851, %f15852, %f15853, %f15854, %f15855, %f15856, %f15857};
	wmma.mma.sync.aligned.row.col.m16n16k16.f32.f32 {%f15922, %f15923, %f15924, %f15925, %f15926, %f15927, %f15928, %f15929}, {%r14031, %r14032, %r14033, %r14034, %r14035, %r14036, %r14037, %r14038}, {%r14015, %r14016, %r14017, %r14018, %r14019, %r14020, %r14021, %r14022}, {%f15858, %f15859, %f15860, %f15861, %f15862, %f15863, %f15864, %f15865};
	wmma.mma.sync.aligned.row.col.m16n16k16.f32.f32 {%f15930, %f15931, %f15932, %f15933, %f15934, %f15935, %f15936, %f15937}, {%r14031, %r14032, %r14033, %r14034, %r14035, %r14036, %r14037, %r14038}, {%r14023, %r14024, %r14025, %r14026, %r14027, %r14028, %r14029, %r14030}, {%f15866, %f15867, %f15868, %f15869, %f15870, %f15871, %f15872, %f15873};
	bar.sync 	0;
	ld.global.v4.u32 	{%r14039, %r14040, %r14041, %r14042}, [%rd24+7936];
	st.shared.v4.u32 	[%r9], {%r14039, %r14040, %r14041, %r14042};
	ld.global.v4.u32 	{%r14043, %r14044, %r14045, %r14046}, [%rd24+40704];
	st.shared.v4.u32 	[%r9+640], {%r14043, %r14044, %r14045, %r14046};
	ld.global.v4.u32 	{%r14047, %r14048, %r14049, %r14050}, [%rd24+73472];
	st.shared.v4.u32 	[%r9+1280], {%r14047, %r14048, %r14049, %r14050};
	ld.global.v4.u32 	{%r14051, %r14052, %r14053, %r14054}, [%rd24+106240];
	st.shared.v4.u32 	[%r9+1920], {%r14051, %r14052, %r14053, %r14054};
	ld.global.v4.u32 	{%r14055, %r14056, %r14057, %r14058}, [%rd24+139008];
	st.shared.v4.u32 	[%r9+2560], {%r14055, %r14056, %r14057, %r14058};
	ld.global.v4.u32 	{%r14059, %r14060, %r14061, %r14062}, [%rd24+171776];
	st.shared.v4.u32 	[%r9+3200], {%r14059, %r14060, %r14061, %r14062};
	ld.global.v4.u32 	{%r14063, %r14064, %r14065, %r14066}, [%rd24+204544];
	st.shared.v4.u32 	[%r9+3840], {%r14063, %r14064, %r14065, %r14066};
	ld.global.v4.u32 	{%r14067, %r14068, %r14069, %r14070}, [%rd24+237312];
	st.shared.v4.u32 	[%r9+4480], {%r14067, %r14068, %r14069, %r14070};
	bar.sync 	0;
	wmma.load.a.sync.aligned.row.m16n16k16.shared.f16 	{%r14071, %r14072, %r14073, %r14074, %r14075, %r14076, %r14077, %r14078}, [%r10], %r155;
	wmma.load.b.sync.aligned.col.m16n16k16.shared.f16 	{%r14079, %r14080, %r14081, %r14082, %r14083, %r14084, %r14085, %r14086}, [%r168], %r155;
	wmma.mma.sync.aligned.row.col.m16n16k16.f32.f32 {%f15938, %f15939, %f15940, %f15941, %f15942, %f15943, %f15944, %f15945}, {%r14071, %r14072, %r14073, %r14074, %r14075, %r14076, %r14077, %r14078}, {%r14079, %r14080, %r14081, %r14082, %r14083, %r14084, %r14085, %r14086}, {%f15874, %f15875, %f15876, %f15877, %f15878, %f15879, %f15880, %f15881};
	wmma.load.b.sync.aligned.col.m16n16k16.shared.f16 	{%r14087, %r14088, %r14089, %r14090, %r14091, %r14092, %r14093, %r14094}, [%r177], %r155;
	wmma.mma.sync.aligned.row.col.m16n16k16.f32.f32 {%f15946, %f15947, %f15948, %f15949, %f15950, %f15951, %f15952, %f15953}, {%r14071, %r14072, %r14073, %r14074, %r14075, %r14076, %r14077, %r14078}, {%r14087, %r14088, %r14089, %r14090, %r14091, %r14092, %r14093, %r14094}, {%f15882, %f15883, %f15884, %f15885, %f15886, %f15887, %f15888, %f15889};
	wmma.load.b.sync.aligned.col.m16n16k16.shared.f16 	{%r14095, %r14096, %r14097, %r14098, %r14099, %r14100, %r14101, %r14102}, [%r186], %r155;
	wmma.mma.sync.aligned.row.col.m16n16k16.f32.f32 {%f15954, %f15955, %f15956, %f15957, %f15958, %f15959, %f15960, %f15961}, {%r14071, %r14072, %r14073, %r14074, %r14075, %r14076, %r14077, %r14078}, {%r14095, %r14096, %r14097, %r14098, %r14099, %r14100, %r14101, %r14102}, {%f15890, %f15891, %f15892, %f15893, %f15894, %f15895, %f15896, %f15897};
	wmma.load.b.sync.aligned.col.m16n16k16.shared.f16 	{%r14103, %r14104, %r14105, %r14106, %r14107, %r14108, %r14109, %r14110}, [%r195], %r155;
	wmma.mma.sync.aligned.row.col.m16n16k16.f32.f32 {%f15962, %f15963, %f15964, %f15965, %f15966, %f15967, %f15968, %f15969}, {%r14071, %r14072, %r14073, %r14074, %r14075, %r14076, %r14077, %r14078}, {%r14103, %r14104, %r14105, %r14106, %r14107, %r14108, %r14109, %r14110}, {%f15898, %f15899, %f15900, %f15901, %f15902, %f15903, %f15904, %f15905};
	wmma.load.a.sync.aligned.row.m16n16k16.shared.f16 	{%r14111, %r14112, %r14113, %r14114, %r14115, %r14116, %r14117, %r14118}, [%r204], %r155;
	wmma.mma.sync.aligned.row.col.m16n16k16.f32.f32 {%f15970, %f15971, %f15972, %f15973, %f15974, %f15975, %f15976, %f15977}, {%r14111, %r14112, %r14113, %r14114, %r14115, %r14116, %r14117, %r14118}, {%r14079, %r14080, %r14081, %r14082, %r14083, %r14084, %r14085, %r14086}, {%f15906, %f15907, %f15908, %f15909, %f15910, %f15911, %f15912, %f15913};
	wmma.mma.sync.aligned.row.col.m16n16k16.f32.f32 {%f15978, %f15979, %f15980, %f15981, %f15982, %f15983, %f15984, %f15985}, {%r14111, %r14112, %r14113, %r14114, %r14115, %r14116, %r14117, %r14118}, {%r14087, %r14088, %r14089, %r14090, %r14091, %r14092, %r14093, %r14094}, {%f15914, %f15915, %f15916, %f15917, %f15918, %f15919, %f15920, %f15921};
	wmma.mma.sync.aligned.row.col.m16n16k16.f32.f32 {%f15986, %f15987, %f15988, %f15989, %f15990, %f15991, %f15992, %f15993}, {%r14111, %r14112, %r14113, %r14114, %r14115, %r14116, %r14117, %r14118}, {%r14095, %r14096, %r14097, %r14098, %r14099, %r14100, %r14101, %r14102}, {%f15922, %f15923, %f15924, %f15925, %f15926, %f15927, %f15928, %f15929};
	wmma.mma.sync.aligned.row.col.m16n16k16.f32.f32 {%f15994, %f15995, %f15996, %f15997, %f15998, %f15999, %f16000, %f16001}, {%r14111, %r14112, %r14113, %r14114, %r14115, %r14116, %r14117, %r14118}, {%r14103, %r14104, %r14105, %r14106, %r14107, %r14108, %r14109, %r14110}, {%f15930, %f15931, %f15932, %f15933, %f15934, %f15935, %f15936, %f15937};
	wmma.load.a.sync.aligned.row.m16n16k16.shared.f16 	{%r14119, %r14120, %r14121, %r14122, %r14123, %r14124, %r14125, %r14126}, [%r213], %r155;
	wmma.load.b.sync.aligned.col.m16n16k16.shared.f16 	{%r14127, %r14128, %r14129, %r14130, %r14131, %r14132, %r14133, %r14134}, [%r222], %r155;
	wmma.mma.sync.aligned.row.col.m16n16k16.f32.f32 {%f16002, %f16003, %f16004, %f16005, %f16006, %f16007, %f16008, %f16009}, {%r14119, %r14120, %r14121, %r14122, %r14123, %r14124, %r14125, %r14126}, {%r14127, %r14128, %r14129, %r14130, %r14131, %r14132, %r14133, %r14134}, {%f15938, %f15939, %f15940, %f15941, %f15942, %f15943, %f15944, %f15945};
	wmma.load.b.sync.aligned.col.m16n16k16.shared.f16 	{%r14135, %r14136, %r14137, %r14138, %r14139, %r14140, %r14141, %r14142}, [%r231], %r155;
	wmma.mma.sync.aligned.row.col.m16n16k16.f32.f32 {%f16010, %f16011, %f16012, %f16013, %f16014, %f16015, %f16016, %f16017}, {%r14119, %r14120, %r14121, %r14122, %r14123, %r14124, %r14125, %r14126}, {%r14135, %r14136, %r14137, %r14138, %r14139, %r14140, %r14141, %r14142}, {%f15946, %f15947, %f15948, %f15949, %f15950, %f15951, %f15952, %f15953};
	wmma.load.b.sync.aligned.col.m16n16k16.shared.f16 	{%r14143, %r14144, %r14145, %r14146, %r14147, %r14148, %r14149, %r14150}, [%r240], %r155;
	wmma.mma.sync.aligned.row.col.m16n16k16.f32.f32 {%f16018, %f16019, %f16020, %f16021, %f16022, %f16023, %f16024, %f16025}, {%r14119, %r14120, %r14121, %r14122, %r14123, %r14124, %r14125, %r14126}, {%r14143, %r14144, %r14145, %r14146, %r14147, %r14148, %r14149, %r14150}, {%f15954, %f15955, %f15956, %f15957, %f15958, %f15959, %f15960, %f15961};
	wmma.load.b.sync.aligned.col.m16n16k16.shared.f16 	{%r14151, %r14152, %r14153, %r14154, %r14155, %r14156, %r14157, %r14158}, [%r249], %r155;
	wmma.mma.sync.aligned.row.col.m16n16k16.f32.f32 {%f16026, %f16027, %f16028, %f16029, %f16030, %f16031, %f16032, %f16033}, {%r14119, %r14120, %r14121, %r14122, %r14123, %r14124, %r14125, %r14126}, {%r14151, %r14152, %r14153, %r14154, %r14155, %r14156, %r14157, %r14158}, {%f15962, %f15963, %f15964, %f15965, %f15966, %f15967, %f15968, %f15969};
	wmma.load.a.sync.aligned.row.m16n16k16.shared.f16 	{%r14159, %r14160, %r14161, %r14162, %r14163, %r14164, %r14165, %r14166}, [%r258], %r155;
	wmma.mma.sync.aligned.row.col.m16n16k16.f32.f32 {%f16034, %f16035, %f16036, %f16037, %f16038, %f16039, %f16040, %f16041}, {%r14159, %r14160, %r14161, %r14162, %r14163, %r14164, %r14165, %r14166}, {%r14127, %r14128, %r14129, %r14130, %r14131, %r14132, %r14133, %r14134}, {%f15970, %f15971, %f15972, %f15973, %f15974, %f15975, %f15976, %f15977};
	wmma.mma.sync.aligned.row.col.m16n16k16.f32.f32 {%f16042, %f16043, %f16044, %f16045, %f16046, %f16047, %f16048, %f16049}, {%r14159, %r14160, %r14161, %r14162, %r14163, %r14164, %r14165, %r14166}, {%r14135, %r14136, %r14137, %r14138, %r14139, %r14140, %r14141, %r14142}, {%f15978, %f15979, %f15980, %f15981, %f15982, %f15983, %f15984, %f15985};
	wmma.mma.sync.aligned.row.col.m16n16k16.f32.f32 {%f16050, %f16051, %f16052, %f16053, %f16054, %f16055, %f16056, %f16057}, {%r14159, %r14160, %r14161, %r14162, %r14163, %r14164, %r14165, %r14166}, {%r14143, %r14144, %r14145, %r14146, %r14147, %r14148, %r14149, %r14150}, {%f15986, %f15987, %f15988, %f15989, %f15990, %f15991, %f15992, %f15993};
	wmma.mma.sync.aligned.row.col.m16n16k16.f32.f32 {%f16058, %f16059, %f16060, %f16061, %f16062, %f16063, %f16064, %f16065}, {%r14159, %r14160, %r14161, %r14162, %r14163, %r14164, %r14165, %r14166}, {%r14151, %r14152, %r14153, %r14154, %r14155, %r14156, %r14157, %r14158}, {%f15994, %f15995, %f15996, %f15997, %f15998, %f15999, %f16000, %f16001};
	wmma.load.a.sync.aligned.row.m16n16k16.shared.f16 	{%r14167, %r14168, %r14169, %r14170, %r14171, %r14172, %r14173, %r14174}, [%r267], %r155;
	wmma.load.b.sync.aligned.col.m16n16k16.shared.f16 	{%r14175, %r14176, %r14177, %r14178, %r14179, %r14180, %r14181, %r14182}, [%r276], %r155;
	wmma.mma.sync.aligned.row.col.m16n16k16.f32.f32 {%f16066, %f16067, %f16068, %f16069, %f16070, %f16071, %f16072, %f16073}, {%r14167, %r14168, %r14169, %r14170, %r14171, %r14172, %r14173, %r14174}, {%r14175, %r14176, %r14177, %r14178, %r14179, %r14180, %r14181, %r14182}, {%f16002, %f16003, %f16004, %f16005, %f16006, %f16007, %f16008, %f16009};
	wmma.load.b.sync.aligned.col.m16n16k16.shared.f16 	{%r14183, %r14184, %r14185, %r14186, %r14187, %r14188, %r14189, %r14190}, [%r285], %r155;
	wmma.mma.sync.aligned.row.col.m16n16k16.f32.f32 {%f16074, %f16075, %f16076, %f16077, %f16078, %f16079, %f16080, %f16081}, {%r14167, %r14168, %r14169, %r14170, %r14171, %r14172, %r14173, %r14174}, {%r14183, %r14184, %r14185, %r14186, %r14187, %r14188, %r14189, %r14190}, {%f16010, %f16011, %f16012, %f16013, %f16014, %f16015, %f16016, %f16017};
	wmma.load.b.sync.aligned.col.m16n16k16.shared.f16 	{%r14191, %r14192, %r14193, %r14194, %r14195, %r14196, %r14197, %r14198}, [%r294], %r155;
	wmma.mma.sync.aligned.row.col.m16n16k16.f32.f32 {%f16082, %f16083, %f16084, %f16085, %f16086, %f16087, %f16088, %f16089}, {%r14167, %r14168, %r14169, %r14170, %r14171, %r14172, %r14173, %r14174}, {%r14191, %r14192, %r14193, %r14194, %r14195, %r14196, %r14197, %r14198}, {%f16018, %f16019, %f16020, %f16021, %f16022, %f16023, %f16024, %f16025};
	wmma.load.b.sync.aligned.col.m16n16k16.shared.f16 	{%r14199, %r14200, %r14201, %r14202, %r14203, %r14204, %r14205, %r14206}, [%r303], %r155;
	wmma.mma.sync.aligned.row.col.m16n16k16.f32.f32 {%f16090, %f16091, %f16092, %f16093, %f16094, %f16095, %f16096, %f16097}, {%r14167, %r14168, %r14169, %r14170, %r14171, %r14172, %r14173, %r14174}, {%r14199, %r14200, %r14201, %r14202, %r14203, %r14204, %r14205, %r14206}, {%f16026, %f16027, %f16028, %f16029, %f16030, %f16031, %f16032, %f16033};
	wmma.load.a.sync.aligned.row.m16n16k16.shared.f16 	{%r14207, %r14208, %r14209, %r14210, %r14211, %r14212, %r14213, %r14214}, [%r312], %r155;
	wmma.mma.sync.aligned.row.col.m16n16k16.f32.f32 {%f16098, %f16099, %f16100, %f16101, %f16102, %f16103, %f16104, %f16105}, {%r14207, %r14208, %r14209, %r14210, %r14211, %r14212, %r14213, %r14214}, {%r14175, %r14176, %r14177, %r14178, %r14179, %r14180, %r14181, %r14182}, {%f16034, %f16035, %f16036, %f16037, %f16038, %f16039, %f16040, %f16041};
	wmma.mma.sync.aligned.row.col.m16n16k16.f32.f32 {%f16106, %f16107, %f16108, %f16109, %f16110, %f16111, %f16112, %f16113}, {%r14207, %r14208, %r14209, %r14210, %r14211, %r14212, %r14213, %r14214}, {%r14183, %r14184, %r14185, %r14186, %r14187, %r14188, %r14189, %r14190}, {%f16042, %f16043, %f16044, %f16045, %f16046, %f16047, %f16048, %f16049};
	wmma.mma.sync.aligned.row.col.m16n16k16.f32.f32 {%f16114, %f16115, %f16116, %f16117, %f16118, %f16119, %f16120, %f16121}, {%r14207, %r14208, %r14209, %r14210, %r14211, %r14212, %r14213, %r14214}, {%r14191, %r14192, %r14193, %r14194, %r14195, %r14196, %r14197, %r14198}, {%f16050, %f16051, %f16052, %f16053, %f16054, %f16055, %f16056, %f16057};
	wmma.mma.sync.aligned.row.col.m16n16k16.f32.f32 {%f16122, %f16123, %f16124, %f16125, %f16126, %f16127, %f16128, %f16129}, {%r14207, %r14208, %r14209, %r14210, %r14211, %r14212, %r14213, %r14214}, {%r14199, %r14200, %r14201, %r14202, %r14203, %r14204, %r14205, %r14206}, {%f16058, %f16059, %f16060, %f16061, %f16062, %f16063, %f16064, %f16065};
	wmma.load.a.sync.aligned.row.m16n16k16.shared.f16 	{%r14215, %r14216, %r14217, %r14218, %r14219, %r14220, %r14221, %r14222}, [%r321], %r155;
	wmma.load.b.sync.aligned.col.m16n16k16.shared.f16 	{%r14223, %r14224, %r14225, %r14226, %r14227, %r14228, %r14229, %r14230}, [%r330], %r155;
	wmma.mma.sync.aligned.row.col.m16n16k16.f32.f32 {%f16130, %f16131, %f16132, %f16133, %f16134, %f16135, %f16136, %f16137}, {%r14215, %r14216, %r14217, %r14218, %r14219, %r14220, %r14221, %r14222}, {%r14223, %r14224, %r14225, %r14226, %r14227, %r14228, %r14229, %r14230}, {%f16066, %f16067, %f16068, %f16069, %f16070, %f16071, %f16072, %f16073};
	wmma.load.b.sync.aligned.col.m16n16k16.shared.f16 	{%r14231, %r14232, %r14233, %r14234, %r14235, %r14236, %r14237, %r14238}, [%r339], %r155;
	wmma.mma.sync.aligned.row.col.m16n16k16.f32.f32 {%f16138, %f16139, %f16140, %f16141, %f16142, %f16143, %f16144, %f16145}, {%r14215, %r14216, %r14217, %r14218, %r14219, %r14220, %r14221, %r14222}, {%r14231, %r14232, %r14233, %r14234, %r14235, %r14236, %r14237, %r14238}, {%f16074, %f16075, %f16076, %f16077, %f16078, %f16079, %f16080, %f16081};
	wmma.load.b.sync.aligned.col.m16n16k16.shared.f16 	{%r14239, %r14240, %r14241, %r14242, %r14243, %r14244, %r14245, %r14246}, [%r348], %r155;
	wmma.mma.sync.aligned.row.col.m16n16k16.f32.f32 {%f16146, %f16147, %f16148, %f16149, %f16150, %f16151, %f16152, %f16153}, {%r14215, %r14216, %r14217, %r14218, %r14219, %r14220, %r14221, %r14222}, {%r14239, %r14240, %r14241, %r14242, %r14243, %r14244, %r14245, %r14246}, {%f16082, %f16083, %f16084, %f16085, %f16086, %f16087, %f16088, %f16089};
	wmma.load.b.sync.aligned.col.m16n16k16.shared.f16 	{%r14247, %r14248, %r14249, %r14250, %r14251, %r14252, %r14253, %r14254}, [%r357], %r155;
	wmma.mma.sync.aligned.row.col.m16n16k16.f32.f32 {%f16154, %f16155, %f16156, %f16157, %f16158, %f16159, %f16160, %f16161}, {%r14215, %r14216, %r14217, %r14218, %r14219, %r14220, %r14221, %r14222}, {%r14247, %r14248, %r14249, %r14250, %r14251, %r14252, %r14253, %r14254}, {%f16090, %f16091, %f16092, %f16093, %f16094, %f16095, %f16096, %f16097};
	wmma.load.a.sync.aligned.row.m16n16k16.shared.f16 	{%r14255, %r14256, %r14257, %r14258, %r14259, %r14260, %r14261, %r14262}, [%r366], %r155;
	wmma.mma.sync.aligned.row.col.m16n16k16.f32.f32 {%f16162, %f16163, %f16164, %f16165, %f16166, %f16167, %f16168, %f16169}, {%r14255, %r14256, %r14257, %r14258, %r14259, %r14260, %r14261, %r14262}, {%r14223, %r14224, %r14225, %r14226, %r14227, %r14228, %r14229, %r14230}, {%f16098, %f16099, %f16100, %f16101, %f16102, %f16103, %f16104, %f16105};
	wmma.mma.sync.aligned.row.col.m16n16k16.f32.f32 {%f16170, %f16171, %f16172, %f16173, %f16174, %f16175, %f16176, %f16177}, {%r14255, %r14256, %r14257, %r14258, %r14259, %r14260, %r14261, %r14262}, {%r14231, %r14232, %r14233, %r14234, %r14235, %r14236, %r14237, %r14238}, {%f16106, %f16107, %f16108, %f16109, %f16110, %f16111, %f16112, %f16113};
	wmma.mma.sync.aligned.row.col.m16n16k16.f32.f32 {%f16178, %f16179, %f16180, %f16181, %f16182, %f16183, %f16184, %f16185}, {%r14255, %r14256, %r14257, %r14258, %r14259, %r14260, %r14261, %r14262}, {%r14239, %r14240, %r14241, %r14242, %r14243, %r14244, %r14245, %r14246}, {%f16114, %f16115, %f16116, %f16117, %f16118, %f16119, %f16120, %f16121};
	wmma.mma.sync.aligned.row.col.m16n16k16.f32.f32 {%f16186, %f16187, %f16188, %f16189, %f16190, %f16191, %f16192, %f16193}, {%r14255, %r14256, %r14257, %r14258, %r14259, %r14260, %r14261, %r14262}, {%r14247, %r14248, %r14249, %r14250, %r14251, %r14252, %r14253, %r14254}, {%f16122, %f16123, %f16124, %f16125, %f16126, %f16127, %f16128, %f16129};
	bar.sync 	0;
	ld.global.v4.u32 	{%r14263, %r14264, %r14265, %r14266}, [%rd24+8064];
	st.shared.v4.u32 	[%r9], {%r14263, %r14264, %r14265, %r14266};
	ld.global.v4.u32 	{%r14267, %r14268, %r14269, %r14270}, [%rd24+40832];
	st.shared.v4.u32 	[%r9+640], {%r14267, %r14268, %r14269, %r14270};
	ld.global.v4.u32 	{%r14271, %r14272, %r14273, %r14274}, [%rd24+73600];
	st.shared.v4.u32 	[%r9+1280], {%r14271, %r14272, %r14273, %r14274};
	ld.global.v4.u32 	{%r14275, %r14276, %r14277, %r14278}, [%rd24+106368];
	st.shared.v4.u32 	[%r9+1920], {%r14275, %r14276, %r14277, %r14278};
	ld.global.v4.u32 	{%r14279, %r14280, %r14281, %r14282}, [%rd24+139136];
	st.shared.v4.u32 	[%r9+2560], {%r14279, %r14280, %r14281, %r14282};
	ld.global.v4.u32 	{%r14283, %r14284, %r14285, %r14286}, [%rd24+171904];
	st.shared.v4.u32 	[%r9+3200], {%r14283, %r14284, %r14285, %r14286};
	ld.global.v4.u32 	{%r14287, %r14288, %r14289, %r14290}, [%rd24+204672];
	st.shared.v4.u32 	[%r9+3840], {%r14287, %r14288, %r14289, %r14290};
	ld.global.v4.u32 	{%r14291, %r14292, %r14293, %r14294}, [%rd24+237440];
	st.shared.v4.u32 	[%r9+4480], {%r14291, %r14292, %r14293, %r14294};
	bar.sync 	0;
	wmma.load.a.sync.aligned.row.m16n16k16.shared.f16 	{%r14295, %r14296, %r14297, %r14298, %r14299, %r14300, %r14301, %r14302}, [%r10], %r155;
	wmma.load.b.sync.aligned.col.m16n16k16.shared.f16 	{%r14303, %r14304, %r14305, %r14306, %r14307, %r14308, %r14309, %r14310}, [%r168], %r155;
	wmma.mma.sync.aligned.row.col.m16n16k16.f32.f32 {%f16194, %f16195, %f16196, %f16197, %f16198, %f16199, %f16200, %f16201}, {%r14295, %r14296, %r14297, %r14298, %r14299, %r14300, %r14301, %r14302}, {%r14303, %r14304, %r14305, %r14306, %r14307, %r14308, %r14309, %r14310}, {%f16130, %f16131, %f16132, %f16133, %f16134, %f16135, %f16136, %f16137};
	wmma.load.b.sync.aligned.col.m16n16k16.shared.f16 	{%r14311, %r14312, %r14313, %r14314, %r14315, %r14316, %r14317, %r14318}, [%r177], %r155;
	wmma.mma.sync.aligned.row.col.m16n16k16.f32.f32 {%f16202, %f16203, %f16204, %f16205, %f16206, %f16207, %f16208, %f16209}, {%r14295, %r14296, %r14297, %r14298, %r14299, %r14300, %r14301, %r14302}, {%r14311, %r14312, %r14313, %r14314, %r14315, %r14316, %r14317, %r14318}, {%f16138, %f16139, %f16140, %f16141, %f16142, %f16143, %f16144, %f16145};
	wmma.load.b.sync.aligned.col.m16n16k16.shared.f16 	{%r14319, %r14320, %r14321, %r14322, %r14323, %r14324, %r14325, %r14326}, [%r186], %r155;
	wmma.mma.sync.aligned.row.col.m16n16k16.f32.f32 {%f16210, %f16211, %f16212, %f16213, %f16214, %f16215, %f16216, %f16217}, {%r14295, %r14296, %r14297, %r14298, %r14299, %r14300, %r14301, %r14302}, {%r14319, %r14320, %r14321, %r14322, %r14323, %r14324, %r14325, %r14326}, {%f16146, %f16147, %f16148, %f16149, %f16150, %f16151, %f16152, %f16153};
	wmma.load.b.sync.aligned.col.m16n16k16.shared.f16 	{%r14327, %r14328, %r14329, %r14330, %r14331, %r14332, %r14333, %r14334}, [%r195], %r155;
	wmma.mma.sync.aligned.row.col.m16n16k16.f32.f32 {%f16218, %f16219, %f16220, %f16221, %f16222, %f16223, %f16224, %f16225}, {%r14295, %r14296, %r14297, %r14298, %r14299, %r14300, %r14301, %r14302}, {%r14327, %r14328, %r14329, %r14330, %r14331, %r14332, %r14333, %r14334}, {%f16154, %f16155, %f16156, %f16157, %f16158, %f16159, %f16160, %f16161};
	wmma.load.a.sync.aligned.row.m16n16k16.shared.f16 	{%r14335, %r14336, %r14337, %r14338, %r14339, %r14340, %r14341, %r14342}, [%r204], %r155;
	wmma.mma.sync.aligned.row.col.m16n16k16.f32.f32 {%f16226, %f16227, %f16228, %f16229, %f16230, %f16231, %f16232, %f16233}, {%r14335, %r14336, %r14337, %r14338, %r14339, %r14340, %r14341, %r14342}, {%r14303, %r14304, %r14305, %r14306, %r14307, %r14308, %r14309, %r14310}, {%f16162, %f16163, %f16164, %f16165, %f16166, %f16167, %f16168, %f16169};
	wmma.mma.sync.aligned.row.col.m16n16k16.f32.f32 {%f16234, %f16235, %f16236, %f16237, %f16238, %f16239, %f16240, %f16241}, {%r14335, %r14336, %r14337, %r14338, %r14339, %r14340, %r14341, %r14342}, {%r14311, %r14312, %r14313, %r14314, %r14315, %r14316, %r14317, %r14318}, {%f16170, %f16171, %f16172, %f16173, %f16174, %f16175, %f16176, %f16177};
	wmma.mma.sync.aligned.row.col.m16n16k16.f32.f32 {%f16242, %f16243, %f16244, %f16245, %f16246, %f16247, %f16248, %f16249}, {%r14335, %r14336, %r14337, %r14338, %r14339, %r14340, %r14341, %r14342}, {%r14319, %r14320, %r14321, %r14322, %r14323, %r14324, %r14325, %r14326}, {%f16178, %f16179, %f16180, %f16181, %f16182, %f16183, %f16184, %f16185};
	wmma.mma.sync.aligned.row.col.m16n16k16.f32.f32 {%f16250, %f16251, %f16252, %f16253, %f16254, %f16255, %f16256, %f16257}, {%r14335, %r14336, %r14337, %r14338, %r14339, %r14340, %r14341, %r14342}, {%r14327, %r14328, %r14329, %r14330, %r14331, %r14332, %r14333, %r14334}, {%f16186, %f16187, %f16188, %f16189, %f16190, %f16191, %f16192, %f16193};
	wmma.load.a.sync.aligned.row.m16n16k16.shared.f16 	{%r14343, %r14344, %r14345, %r14346, %r14347, %r14348, %r14349, %r14350}, [%r213], %r155;
	wmma.load.b.sync.aligned.col.m16n16k16.shared.f16 	{%r14351, %r14352, %r14353, %r14354, %r14355, %r14356, %r14357, %r14358}, [%r222], %r155;
	wmma.mma.sync.aligned.row.col.m16n16k16.f32.f32 {%f16258, %f16259, %f16260, %f16261, %f16262, %f16263, %f16264, %f16265}, {%r14343, %r14344, %r14345, %r14346, %r14347, %r14348, %r14349, %r14350}, {%r14351, %r14352, %r14353, %r14354, %r14355, %r14356, %r14357, %r14358}, {%f16194, %f16195, %f16196, %f16197, %f16198, %f16199, %f16200, %f16201};
	wmma.load.b.sync.aligned.col.m16n16k16.shared.f16 	{%r14359, %r14360, %r14361, %r14362, %r14363, %r14364, %r14365, %r14366}, [%r231], %r155;
	wmma.mma.sync.aligned.row.col.m16n16k16.f32.f32 {%f16266, %f16267, %f16268, %f16269, %f16270, %f16271, %f16272, %f16273}, {%r14343, %r14344, %r14345, %r14346, %r14347, %r14348, %r14349, %r14350}, {%r14359, %r14360, %r14361, %r14362, %r14363, %r14364, %r14365, %r14366}, {%f16202, %f16203, %f16204, %f16205, %f16206, %f16207, %f16208, %f16209};
	wmma.load.b.sync.aligned.col.m16n16k16.shared.f16 	{%r14367, %r14368, %r14369, %r14370, %r14371, %r14372, %r14373, %r14374}, [%r240], %r155;
	wmma.mma.sync.aligned.row.col.m16n16k16.f32.f32 {%f16274, %f16275, %f16276, %f16277, %f16278, %f16279, %f16280, %f16281}, {%r14343, %r14344, %r14345, %r14346, %r14347, %r14348, %r14349, %r14350}, {%r14367, %r14368, %r14369, %r14370, %r14371, %r14372, %r14373, %r14374}, {%f16210, %f16211, %f16212, %f16213, %f16214, %f16215, %f16216, %f16217};
	wmma.load.b.sync.aligned.col.m16n16k16.shared.f16 	{%r14375, %r14376, %r14377, %r14378, %r14379, %r14380, %r14381, %r14382}, [%r249], %r155;
	wmma.mma.sync.aligned.row.col.m16n16k16.f32.f32 {%f16282, %f16283, %f16284, %f16285, %f16286, %f16287, %f16288, %f16289}, {%r14343, %r14344, %r14345, %r14346, %r14347, %r14348, %r14349, %r14350}, {%r14375, %r14376, %r14377, %r14378, %r14379, %r14380, %r14381, %r14382}, {%f16218, %f16219, %f16220, %f16221, %f16222, %f16223, %f16224, %f16225};
	wmma.load.a.sync.aligned.row.m16n16k16.shared.f16 	{%r14383, %r14384, %r14385, %r14386, %r14387, %r14388, %r14389, %r14390}, [%r258], %r155;
	wmma.mma.sync.aligned.row.col.m16n16k16.f32.f32 {%f16290, %f16291, %f16292, %f16293, %f16294, %f16295, %f16296, %f16297}, {%r14383, %r14384, %r14385, %r14386, %r14387, %r14388, %r14389, %r14390}, {%r14351, %r14352, %r14353, %r14354, %r14355, %r14356, %r14357, %r14358}, {%f16226, %f16227, %f16228, %f16229, %f16230, %f16231, %f16232, %f16233};
	wmma.mma.sync.aligned.row.col.m16n16k16.f32.f32 {%f16298, %f16299, %f16300, %f16301, %f16302, %f16303, %f16304, %f16305}, {%r14383, %r14384, %r14385, %r14386, %r14387, %r14388, %r14389, %r14390}, {%r14359, %r14360, %r14361, %r14362, %r14363, %r14364, %r14365, %r14366}, {%f16234, %f16235, %f16236, %f16237, %f16238, %f16239, %f16240, %f16241};
	wmma.mma.sync.aligned.row.col.m16n16k16.f32.f32 {%f16306, %f16307, %f16308, %f16309, %f16310, %f16311, %f16312, %f16313}, {%r14383, %r14384, %r14385, %r14386, %r14387, %r14388, %r14389, %r14390}, {%r14367, %r14368, %r14369, %r14370, %r14371, %r14372, %r14373, %r14374}, {%f16242, %f16243, %f16244, %f16245, %f16246, %f16247, %f16248, %f16249};
	wmma.mma.sync.aligned.row.col.m16n16k16.f32.f32 {%f16314, %f16315, %f16316, %f16317, %f16318, %f16319, %f16320, %f16321}, {%r14383, %r14384, %r14385, %r14386, %r14387, %r14388, %r14389, %r14390}, {%r14375, %r14376, %r14377, %r14378, %r14379, %r14380, %r14381, %r14382}, {%f16250, %f16251, %f16252, %f16253, %f16254, %f16255, %f16256, %f16257};
	wmma.load.a.sync.aligned.row.m16n16k16.shared.f16 	{%r14391, %r14392, %r14393, %r14394, %r14395, %r14396, %r14397, %r14398}, [%r267], %r155;
	wmma.load.b.sync.aligned.col.m16n16k16.shared.f16 	{%r14399, %r14400, %r14401, %r14402, %r14403, %r14404, %r14405, %r14406}, [%r276], %r155;
	wmma.mma.sync.aligned.row.col.m16n16k16.f32.f32 {%f16322, %f16323, %f16324, %f16325, %f16326, %f16327, %f16328, %f16329}, {%r14391, %r14392, %r14393, %r14394, %r14395, %r14396, %r14397, %r14398}, {%r14399, %r14400, %r14401, %r14402, %r14403, %r14404, %r14405, %r14406}, {%f16258, %f16259, %f16260, %f16261, %f16262, %f16263, %f16264, %f16265};
	wmma.load.b.sync.aligned.col.m16n16k16.shared.f16 	{%r14407, %r14408, %r14409, %r14410, %r14411, %r14412, %r14413, %r14414}, [%r285], %r155;
	wmma.mma.sync.aligned.row.col.m16n16k16.f32.f32 {%f16330, %f16331, %f16332, %f16333, %f16334, %f16335, %f16336, %f16337}, {%r14391, %r14392, %r14393, %r14394, %r14395, %r14396, %r14397, %r14398}, {%r14407, %r14408, %r14409, %r14410, %r14411, %r14412, %r14413, %r14414}, {%f16266, %f16267, %f16268, %f16269, %f16270, %f16271, %f16272, %f16273};
	wmma.load.b.sync.aligned.col.m16n16k16.shared.f16 	{%r14415, %r14416, %r14417, %r14418, %r14419, %r14420, %r14421, %r14422}, [%r294], %r155;
	wmma.mma.sync.aligned.row.col.m16n16k16.f32.f32 {%f16338, %f16339, %f16340, %f16341, %f16342, %f16343, %f16344, %f16345}, {%r14391, %r14392, %r14393, %r14394, %r14395, %r14396, %r14397, %r14398}, {%r14415, %r14416, %r14417, %r14418, %r14419, %r14420, %r14421, %r14422}, {%f16274, %f16275, %f16276, %f16277, %f16278, %f16279, %f16280, %f16281};
	wmma.load.b.sync.aligned.col.m16n16k16.shared.f16 	{%r14423, %r14424, %r14425, %r14426, %r14427, %r14428, %r14429, %r14430}, [%r303], %r155;
	wmma.mma.sync.aligned.row.col.m16n16k16.f32.f32 {%f16346, %f16347, %f16348, %f16349, %f16350, %f16351, %f16352, %f16353}, {%r14391, %r14392, %r14393, %r14394, %r14395, %r14396, %r14397, %r14398}, {%r14423, %r14424, %r14425, %r14426, %r14427, %r14428, %r14429, %r14430}, {%f16282, %f16283, %f16284, %f16285, %f16286, %f16287, %f16288, %f16289};
	wmma.load.a.sync.aligned.row.m16n16k16.shared.f16 	{%r14431, %r14432, %r14433, %r14434, %r14435, %r14436, %r14437, %r14438}, [%r312], %r155;
	wmma.mma.sync.aligned.row.col.m16n16k16.f32.f32 {%f16354, %f16355, %f16356, %f16357, %f16358, %f16359, %f16360, %f16361}, {%r14431, %r14432, %r14433, %r14434, %r14435, %r14436, %r14437, %r14438}, {%r14399, %r14400, %r14401, %r14402, %r14403, %r14404, %r14405, %r14406}, {%f16290, %f16291, %f16292, %f16293, %f16294, %f16295, %f16296, %f16297};
	wmma.mma.sync.aligned.row.col.m16n16k16.f32.f32 {%f16362, %f16363, %f16364, %f16365, %f16366, %f16367, %f16368, %f16369}, {%r14431, %r14432, %r14433, %r14434, %r14435, %r14436, %r14437, %r14438}, {%r14407, %r14408, %r14409, %r14410, %r14411, %r14412, %r14413, %r14414}, {%f16298, %f16299, %f16300, %f16301, %f16302, %f16303, %f16304, %f16305};
	wmma.mma.sync.aligned.row.col.m16n16k16.f32.f32 {%f16370, %f16371, %f16372, %f16373, %f16374, %f16375, %f16376, %f16377}, {%r14431, %r14432, %r14433, %r14434, %r14435, %r14436, %r14437, %r14438}, {%r14415, %r14416, %r14417, %r14418, %r14419, %r14420, %r14421, %r14422}, {%f16306, %f16307, %f16308, %f16309, %f16310, %f16311, %f16312, %f16313};
	wmma.mma.sync.aligned.row.col.m16n16k16.f32.f32 {%f16378, %f16379, %f16380, %f16381, %f16382, %f16383, %f16384, %f16385}, {%r14431, %r14432, %r14433, %r14434, %r14435, %r14436, %r14437, %r14438}, {%r14423, %r14424, %r14425, %r14426, %r14427, %r14428, %r14429, %r14430}, {%f16314, %f16315, %f16316, %f16317, %f16318, %f16319, %f16320, %f16321};
	wmma.load.a.sync.aligned.row.m16n16k16.shared.f16 	{%r14439, %r14440, %r14441, %r14442, %r14443, %r14444, %r14445, %r14446}, [%r321], %r155;
	wmma.load.b.sync.aligned.col.m16n16k16.shared.f16 	{%r14447, %r14448, %r14449, %r14450, %r14451, %r14452, %r14453, %r14454}, [%r330], %r155;
	wmma.mma.sync.aligned.row.col.m16n16k16.f32.f32 {%f16386, %f16387, %f16388, %f16389, %f16390, %f16391, %f16392, %f16393}, {%r14439, %r14440, %r14441, %r14442, %r14443, %r14444, %r14445, %r14446}, {%r14447, %r14448, %r14449, %r14450, %r14451, %r14452, %r14453, %r14454}, {%f16322, %f16323, %f16324, %f16325, %f16326, %f16327, %f16328, %f16329};
	wmma.load.b.sync.aligned.col.m16n16k16.shared.f16 	{%r14455, %r14456, %r14457, %r14458, %r14459, %r14460, %r14461, %r14462}, [%r339], %r155;
	wmma.mma.sync.aligned.row.col.m16n16k16.f32.f32 {%f16394, %f16395, %f16396, %f16397, %f16398, %f16399, %f16400, %f16401}, {%r14439, %r14440, %r14441, %r14442, %r14443, %r14444, %r14445, %r14446}, {%r14455, %r14456, %r14457, %r14458, %r14459, %r14460, %r14461, %r14462}, {%f16330, %f16331, %f16332, %f16333, %f16334, %f16335, %f16336, %f16337};
	wmma.load.b.sync.aligned.col.m16n16k16.shared.f16 	{%r14463, %r14464, %r14465, %r14466, %r14467, %r14468, %r14469, %r14470}, [%r348], %r155;
	wmma.mma.sync.aligned.row.col.m16n16k16.f32.f32 {%f16402, %f16403, %f16404, %f16405, %f16406, %f16407, %f16408, %f16409}, {%r14439, %r14440, %r14441, %r14442, %r14443, %r14444, %r14445, %r14446}, {%r14463, %r14464, %r14465, %r14466, %r14467, %r14468, %r14469, %r14470}, {%f16338, %f16339, %f16340, %f16341, %f16342, %f16343, %f16344, %f16345};
	wmma.load.b.sync.aligned.col.m16n16k16.shared.f16 	{%r14471, %r14472, %r14473, %r14474, %r14475, %r14476, %r14477, %r14478}, [%r357], %r155;
	wmma.mma.sync.aligned.row.col.m16n16k16.f32.f32 {%f16410, %f16411, %f16412, %f16413, %f16414, %f16415, %f16416, %f16417}, {%r14439, %r14440, %r14441, %r14442, %r14443, %r14444, %r14445, %r14446}, {%r14471, %r14472, %r14473, %r14474, %r14475, %r14476, %r14477, %r14478}, {%f16346, %f16347, %f16348, %f16349, %f16350, %f16351, %f16352, %f16353};
	wmma.load.a.sync.aligned.row.m16n16k16.shared.f16 	{%r14479, %r14480, %r14481, %r14482, %r14483, %r14484, %r14485, %r14486}, [%r366], %r155;
	wmma.mma.sync.aligned.row.col.m16n16k16.f32.f32 {%f16418, %f16419, %f16420, %f16421, %f16422, %f16423, %f16424, %f16425}, {%r14479, %r14480, %r14481, %r14482, %r14483, %r14484, %r14485, %r14486}, {%r14447, %r14448, %r14449, %r14450, %r14451, %r14452, %r14453, %r14454}, {%f16354, %f16355, %f16356, %f16357, %f16358, %f16359, %f16360, %f16361};
	wmma.mma.sync.aligned.row.col.m16n16k16.f32.f32 {%f16426, %f16427, %f16428, %f16429, %f16430, %f16431, %f16432, %f16433}, {%r14479, %r14480, %r14481, %r14482, %r14483, %r14484, %r14485, %r14486}, {%r14455, %r14456, %r14457, %r14458, %r14459, %r14460, %r14461, %r14462}, {%f16362, %f16363, %f16364, %f16365, %f16366, %f16367, %f16368, %f16369};
	wmma.mma.sync.aligned.row.col.m16n16k16.f32.f32 {%f16434, %f16435, %f16436, %f16437, %f16438, %f16439, %f16440, %f16441}, {%r14479, %r14480, %r14481, %r14482, %r14483, %r14484, %r14485, %r14486}, {%r14463, %r14464, %r14465, %r14466, %r14467, %r14468, %r14469, %r14470}, {%f16370, %f16371, %f16372, %f16373, %f16374, %f16375, %f16376, %f16377};
	wmma.mma.sync.aligned.row.col.m16n16k16.f32.f32 {%f16442, %f16443, %f16444, %f16445, %f16446, %f16447, %f16448, %f16449}, {%r14479, %r14480, %r14481, %r14482, %r14483, %r14484, %r14485, %r14486}, {%r14471, %r14472, %r14473, %r14474, %r14475, %r14476, %r14477, %r14478}, {%f16378, %f16379, %f16380, %f16381, %f16382, %f16383, %f16384, %f16385};
	bar.sync 	0;
	mul.f32 	%f16450, %f16514, %f16386;
	mul.f32 	%f16451, %f16514, %f16387;
	mul.f32 	%f16452, %f16514, %f16388;
	mul.f32 	%f16453, %f16514, %f16389;
	mul.f32 	%f16454, %f16514, %f16390;
	mul.f32 	%f16455, %f16514, %f16391;
	mul.f32 	%f16456, %f16514, %f16392;
	mul.f32 	%f16457, %f16514, %f16393;
	mov.b32 	%r14487, 128;
	wmma.store.d.sync.aligned.row.m16n16k16.shared.f32 	[%r5], {%f16450, %f16451, %f16452, %f16453, %f16454, %f16455, %f16456, %f16457}, %r14487;
	mul.f32 	%f16458, %f16514, %f16394;
	mul.f32 	%f16459, %f16514, %f16395;
	mul.f32 	%f16460, %f16514, %f16396;
	mul.f32 	%f16461, %f16514, %f16397;
	mul.f32 	%f16462, %f16514, %f16398;
	mul.f32 	%f16463, %f16514, %f16399;
	mul.f32 	%f16464, %f16514, %f16400;
	mul.f32 	%f16465, %f16514, %f16401;
	add.s32 	%r14488, %r5, 64;
	wmma.store.d.sync.aligned.row.m16n16k16.shared.f32 	[%r14488], {%f16458, %f16459, %f16460, %f16461, %f16462, %f16463, %f16464, %f16465}, %r14487;
	mul.f32 	%f16466, %f16514, %f16402;
	mul.f32 	%f16467, %f16514, %f16403;
	mul.f32 	%f16468, %f16514, %f16404;
	mul.f32 	%f16469, %f16514, %f16405;
	mul.f32 	%f16470, %f16514, %f16406;
	mul.f32 	%f16471, %f16514, %f16407;
	mul.f32 	%f16472, %f16514, %f16408;
	mul.f32 	%f16473, %f16514, %f16409;
	add.s32 	%r14489, %r5, 128;
	wmma.store.d.sync.aligned.row.m16n16k16.shared.f32 	[%r14489], {%f16466, %f16467, %f16468, %f16469, %f16470, %f16471, %f16472, %f16473}, %r14487;
	mul.f32 	%f16474, %f16514, %f16410;
	mul.f32 	%f16475, %f16514, %f16411;
	mul.f32 	%f16476, %f16514, %f16412;
	mul.f32 	%f16477, %f16514, %f16413;
	mul.f32 	%f16478, %f16514, %f16414;
	mul.f32 	%f16479, %f16514, %f16415;
	mul.f32 	%f16480, %f16514, %f16416;
	mul.f32 	%f16481, %f16514, %f16417;
	add.s32 	%r14490, %r5, 192;
	wmma.store.d.sync.aligned.row.m16n16k16.shared.f32 	[%r14490], {%f16474, %f16475, %f16476, %f16477, %f16478, %f16479, %f16480, %f16481}, %r14487;
	mul.f32 	%f16482, %f16514, %f16418;
	mul.f32 	%f16483, %f16514, %f16419;
	mul.f32 	%f16484, %f16514, %f16420;
	mul.f32 	%f16485, %f16514, %f16421;
	mul.f32 	%f16486, %f16514, %f16422;
	mul.f32 	%f16487, %f16514, %f16423;
	mul.f32 	%f16488, %f16514, %f16424;
	mul.f32 	%f16489, %f16514, %f16425;
	add.s32 	%r14491, %r5, 8192;
	wmma.store.d.sync.aligned.row.m16n16k16.shared.f32 	[%r14491], {%f16482, %f16483, %f16484, %f16485, %f16486, %f16487, %f16488, %f16489}, %r14487;
	mul.f32 	%f16490, %f16514, %f16426;
	mul.f32 	%f16491, %f16514, %f16427;
	mul.f32 	%f16492, %f16514, %f16428;
	mul.f32 	%f16493, %f16514, %f16429;
	mul.f32 	%f16494, %f16514, %f16430;
	mul.f32 	%f16495, %f16514, %f16431;
	mul.f32 	%f16496, %f16514, %f16432;
	mul.f32 	%f16497, %f16514, %f16433;
	add.s32 	%r14492, %r5, 8256;
	wmma.store.d.sync.aligned.row.m16n16k16.shared.f32 	[%r14492], {%f16490, %f16491, %f16492, %f16493, %f16494, %f16495, %f16496, %f16497}, %r14487;
	mul.f32 	%f16498, %f16514, %f16434;
	mul.f32 	%f16499, %f16514, %f16435;
	mul.f32 	%f16500, %f16514, %f16436;
	mul.f32 	%f16501, %f16514, %f16437;
	mul.f32 	%f16502, %f16514, %f16438;
	mul.f32 	%f16503, %f16514, %f16439;
	mul.f32 	%f16504, %f16514, %f16440;
	mul.f32 	%f16505, %f16514, %f16441;
	add.s32 	%r14493, %r5, 8320;
	wmma.store.d.sync.aligned.row.m16n16k16.shared.f32 	[%r14493], {%f16498, %f16499, %f16500, %f16501, %f16502, %f16503, %f16504, %f16505}, %r14487;
	mul.f32 	%f16506, %f16514, %f16442;
	mul.f32 	%f16507, %f16514, %f16443;
	mul.f32 	%f16508, %f16514, %f16444;
	mul.f32 	%f16509, %f16514, %f16445;
	mul.f32 	%f16510, %f16514, %f16446;
	mul.f32 	%f16511, %f16514, %f16447;
	mul.f32 	%f16512, %f16514, %f16448;
	mul.f32 	%f16513, %f16514, %f16449;
	add.s32 	%r14494, %r5, 8384;
	wmma.store.d.sync.aligned.row.m16n16k16.shared.f32 	[%r14494], {%f16506, %f16507, %f16508, %f16509, %f16510, %f16511, %f16512, %f16513}, %r14487;
	bar.sync 	0;
	mul.wide.u32 	%rd25, %r14, 4;
	add.s64 	%rd26, %rd2, %rd25;
	ld.shared.v4.u32 	{%r14495, %r14496, %r14497, %r14498}, [%r6];
	st.global.v4.u32 	[%rd26], {%r14495, %r14496, %r14497, %r14498};
	ld.shared.v4.u32 	{%r14499, %r14500, %r14501, %r14502}, [%r6+512];
	st.global.v4.u32 	[%rd26+16384], {%r14499, %r14500, %r14501, %r14502};
	ld.shared.v4.u32 	{%r14503, %r14504, %r14505, %r14506}, [%r6+1024];
	st.global.v4.u32 	[%rd26+32768], {%r14503, %r14504, %r14505, %r14506};
	ld.shared.v4.u32 	{%r14507, %r14508, %r14509, %r14510}, [%r6+1536];
	st.global.v4.u32 	[%rd26+49152], {%r14507, %r14508, %r14509, %r14510};
	ld.shared.v4.u32 	{%r14511, %r14512, %r14513, %r14514}, [%r6+2048];
	st.global.v4.u32 	[%rd26+65536], {%r14511, %r14512, %r14513, %r14514};
	ld.shared.v4.u32 	{%r14515, %r14516, %r14517, %r14518}, [%r6+2560];
	st.global.v4.u32 	[%rd26+81920], {%r14515, %r14516, %r14517, %r14518};
	ld.shared.v4.u32 	{%r14519, %r14520, %r14521, %r14522}, [%r6+3072];
	st.global.v4.u32 	[%rd26+98304], {%r14519, %r14520, %r14521, %r14522};
	ld.shared.v4.u32 	{%r14523, %r14524, %r14525, %r14526}, [%r6+3584];
	st.global.v4.u32 	[%rd26+114688], {%r14523, %r14524, %r14525, %r14526};
	ld.shared.v4.u32 	{%r14527, %r14528, %r14529, %r14530}, [%r6+4096];
	st.global.v4.u32 	[%rd26+131072], {%r14527, %r14528, %r14529, %r14530};
	ld.shared.v4.u32 	{%r14531, %r14532, %r14533, %r14534}, [%r6+4608];
	st.global.v4.u32 	[%rd26+147456], {%r14531, %r14532, %r14533, %r14534};
	ld.shared.v4.u32 	{%r14535, %r14536, %r14537, %r14538}, [%r6+5120];
	st.global.v4.u32 	[%rd26+163840], {%r14535, %r14536, %r14537, %r14538};
	ld.shared.v4.u32 	{%r14539, %r14540, %r14541, %r14542}, [%r6+5632];
	st.global.v4.u32 	[%rd26+180224], {%r14539, %r14540, %r14541, %r14542};
	ld.shared.v4.u32 	{%r14543, %r14544, %r14545, %r14546}, [%r6+6144];
	st.global.v4.u32 	[%rd26+196608], {%r14543, %r14544, %r14545, %r14546};
	ld.shared.v4.u32 	{%r14547, %r14548, %r14549, %r14550}, [%r6+6656];
	st.global.v4.u32 	[%rd26+212992], {%r14547, %r14548, %r14549, %r14550};
	ld.shared.v4.u32 	{%r14551, %r14552, %r14553, %r14554}, [%r6+7168];
	st.global.v4.u32 	[%rd26+229376], {%r14551, %r14552, %r14553, %r14554};
	ld.shared.v4.u32 	{%r14555, %r14556, %r14557, %r14558}, [%r6+7680];
	st.global.v4.u32 	[%rd26+245760], {%r14555, %r14556, %r14557, %r14558};
	bar.sync 	0;
	mov.u32 	%r14559, %nctaid.x;
	add.s32 	%r14562, %r14562, %r14559;
	shr.u32 	%r14560, %r14562, 2;
	and.b32  	%r14561, %r14560, 134217720;
	setp.lt.u32 	%p4, %r14561, 256;
	@%p4 bra 	$L__BB0_2;
$L__BB0_6:
	ret;

}


// ===== COMPILED SASS (sm_100) =====

	.target	sm_100

	.elftype	@"ET_EXEC"


//--------------------- .note.nv.tkinfo           --------------------------
	.section	.note.nv.tkinfo,"",@"SHT_NOTE"
	.sectionflags	@"SHF_NOTE_NV_TKINFO"
	.tkinfo
        /*0018*/ 	.word	0x00000002
        /*0030*/ 	.string	""
        /*0030*/ 	.string	"ptxas"
        /*0030*/ 	.string	"Cuda compilation tools, release 13.0, V13.0.88"
        /*0030*/ 	.string	"Build cuda_13.0.r13.0/compiler.36424714_0"
        /*0030*/ 	.string	"-arch sm_100 -m 64 "



//--------------------- .note.nv.cuinfo           --------------------------
	.section	.note.nv.cuinfo,"",@"SHT_NOTE"
	.sectionflags	@"SHF_NOTE_NV_CUINFO"
        /*0018*/ 	.short	0x0002
        /*001a*/ 	.short	0x0064
        /*001c*/ 	.short	0x0082
	.zero		2


//--------------------- .nv.info                  --------------------------
	.section	.nv.info,"",@"SHT_CUDA_INFO"
	.align	4


	//----- nvinfo : EIATTR_REGCOUNT
	.align		4
        /*0000*/ 	.byte	0x04, 0x2f
        /*0002*/ 	.short	(.L_1 - .L_0)
	.align		4
.L_0:
        /*0004*/ 	.word	index@(_Z12compute_gemmPK6__halfS1_PfS2_ff)
        /*0008*/ 	.word	0x00000096


	//----- nvinfo : EIATTR_FRAME_SIZE
	.align		4
.L_1:
        /*000c*/ 	.byte	0x04, 0x11
        /*000e*/ 	.short	(.L_3 - .L_2)
	.align		4
.L_2:
        /*0010*/ 	.word	index@(_Z12compute_gemmPK6__halfS1_PfS2_ff)
        /*0014*/ 	.word	0x00000000


	//----- nvinfo : EIATTR_MIN_STACK_SIZE
	.align		4
.L_3:
        /*0018*/ 	.byte	0x04, 0x12
        /*001a*/ 	.short	(.L_5 - .L_4)
	.align		4
.L_4:
        /*001c*/ 	.word	index@(_Z12compute_gemmPK6__halfS1_PfS2_ff)
        /*0020*/ 	.word	0x00000000
.L_5:


//--------------------- .nv.compat                --------------------------
	.section	.nv.compat,"",@"SHT_CUDA_COMPAT_INFO"
	.align	4
        /*0000*/ 	.byte	0x02, 0x09, 0x00, 0x00, 0x02, 0x02, 0x01, 0x00, 0x02, 0x05, 0x05, 0x00, 0x03, 0x07, 0x01, 0x01
        /*0010*/ 	.byte	0x02, 0x03, 0x00, 0x00, 0x02, 0x06, 0x01, 0x00, 0x04, 0x0b, 0x08, 0x00, 0x09, 0x00, 0x00, 0x00
        /*0020*/ 	.byte	0x00, 0x00, 0x00, 0x00


//--------------------- .nv.info._Z12compute_gemmPK6__halfS1_PfS2_ff --------------------------
	.section	.nv.info._Z12compute_gemmPK6__halfS1_PfS2_ff,"",@"SHT_CUDA_INFO"
	.sectionflags	@""
	.align	4


	//----- nvinfo : EIATTR_CUDA_API_VERSION
	.align		4
        /*0000*/ 	.byte	0x04, 0x37
        /*0002*/ 	.short	(.L_7 - .L_6)
.L_6:
        /*0004*/ 	.word	0x00000082


	//----- nvinfo : EIATTR_KPARAM_INFO
	.align		4
.L_7:
        /*0008*/ 	.byte	0x04, 0x17
        /*000a*/ 	.short	(.L_9 - .L_8)
.L_8:
        /*000c*/ 	.word	0x00000000
        /*0010*/ 	.short	0x0005
        /*0012*/ 	.short	0x0024
        /*0014*/ 	.byte	0x00, 0xf0, 0x11, 0x00


	//----- nvinfo : EIATTR_KPARAM_INFO
	.align		4
.L_9:
        /*0018*/ 	.byte	0x04, 0x17
        /*001a*/ 	.short	(.L_11 - .L_10)
.L_10:
        /*001c*/ 	.word	0x00000000
        /*0020*/ 	.short	0x0004
        /*0022*/ 	.short	0x0020
        /*0024*/ 	.byte	0x00, 0xf0, 0x11, 0x00


	//----- nvinfo : EIATTR_KPARAM_INFO
	.align		4
.L_11:
        /*0028*/ 	.byte	0x04, 0x17
        /*002a*/ 	.short	(.L_13 - .L_12)
.L_12:
        /*002c*/ 	.word	0x00000000
        /*0030*/ 	.short	0x0003
        /*0032*/ 	.short	0x0018
        /*0034*/ 	.byte	0x00, 0xf5, 0x21, 0x00


	//----- nvinfo : EIATTR_KPARAM_INFO
	.align		4
.L_13:
        /*0038*/ 	.byte	0x04, 0x17
        /*003a*/ 	.short	(.L_15 - .L_14)
.L_14:
        /*003c*/ 	.word	0x00000000
        /*0040*/ 	.short	0x0002
        /*0042*/ 	.short	0x0010
        /*0044*/ 	.byte	0x00, 0xf5, 0x21, 0x00


	//----- nvinfo : EIATTR_KPARAM_INFO
	.align		4
.L_15:
        /*0048*/ 	.byte	0x04, 0x17
        /*004a*/ 	.short	(.L_17 - .L_16)
.L_16:
        /*004c*/ 	.word	0x00000000
        /*0050*/ 	.short	0x0001
        /*0052*/ 	.short	0x0008
        /*0054*/ 	.byte	0x00, 0xf5, 0x21, 0x00


	//----- nvinfo : EIATTR_KPARAM_INFO
	.align		4
.L_17:
        /*0058*/ 	.byte	0x04, 0x17
        /*005a*/ 	.short	(.L_19 - .L_18)
.L_18:
        /*005c*/ 	.word	0x00000000
        /*0060*/ 	.short	0x0000
        /*0062*/ 	.short	0x0000
        /*0064*/ 	.byte	0x00, 0xf5, 0x21, 0x00


	//----- nvinfo : EIATTR_SPARSE_MMA_MASK
	.align		4
.L_19:
        /*0068*/ 	.byte	0x03, 0x50
        /*006a*/ 	.short	0x0000


	//----- nvinfo : EIATTR_WMMA_USED
	.align		4
        /*006c*/ 	.byte	0x01, 0x2b
	.zero		2


	//----- nvinfo : EIATTR_MAXREG_COUNT
	.align		4
        /*0070*/ 	.byte	0x03, 0x1b
        /*0072*/ 	.short	0x00ff


	//----- nvinfo : EIATTR_NUM_BARRIERS
	.align		4
        /*0074*/ 	.byte	0x02, 0x4c
        /*0076*/ 	.byte	0x01
	.zero		1


	//----- nvinfo : EIATTR_MERCURY_ISA_VERSION
	.align		4
        /*0078*/ 	.byte	0x03, 0x5f
        /*007a*/ 	.short	0x0101


	//----- nvinfo : EIATTR_VRC_CTA_INIT_COUNT
	.align		4
        /*007c*/ 	.byte	0x02, 0x4a
	.zero		1
	.zero		1


	//----- nvinfo : EIATTR_EXIT_INSTR_OFFSETS
	.align		4
        /*0080*/ 	.byte	0x04, 0x1c
        /*0082*/ 	.short	(.L_21 - .L_20)


	//   ....[0]....
.L_20:
        /*0084*/ 	.word	0x00000050


	//   ....[1]....
        /*0088*/ 	.word	0x0001c250


	//----- nvinfo : EIATTR_CBANK_PARAM_SIZE
	.align		4
.L_21:
        /*008c*/ 	.byte	0x03, 0x19
        /*008e*/ 	.short	0x0028


	//----- nvinfo : EIATTR_PARAM_CBANK
	.align		4
        /*0090*/ 	.byte	0x04, 0x0a
        /*0092*/ 	.short	(.L_23 - .L_22)
	.align		4
.L_22:
        /*0094*/ 	.word	index@(.nv.constant0._Z12compute_gemmPK6__halfS1_PfS2_ff)
        /*0098*/ 	.short	0x0380
        /*009a*/ 	.short	0x0028


	//----- nvinfo : EIATTR_SW_WAR
	.align		4
.L_23:
        /*009c*/ 	.byte	0x04, 0x36
        /*009e*/ 	.short	(.L_25 - .L_24)
.L_24:
        /*00a0*/ 	.word	0x00000008
.L_25:


//--------------------- .nv.callgraph             --------------------------
	.section	.nv.callgraph,"",@"SHT_CUDA_CALLGRAPH"
	.align	4
	.sectionentsize	8
	.align		4
        /*0000*/ 	.word	0x00000000
	.align		4
        /*0004*/ 	.word	0xffffffff
	.align		4
        /*0008*/ 	.word	0x00000000
	.align		4
        /*000c*/ 	.word	0xfffffffe
	.align		4
        /*0010*/ 	.word	0x00000000
	.align		4
        /*0014*/ 	.word	0xfffffffd
	.align		4
        /*0018*/ 	.word	0x00000000
	.align		4
        /*001c*/ 	.word	0xfffffffc


//--------------------- .text._Z12compute_gemmPK6__halfS1_PfS2_ff --------------------------
	.section	.text._Z12compute_gemmPK6__halfS1_PfS2_ff,"ax",@progbits
	.align	128
        .global         _Z12compute_gemmPK6__halfS1_PfS2_ff
        .type           _Z12compute_gemmPK6__halfS1_PfS2_ff,@function
        .size           _Z12compute_gemmPK6__halfS1_PfS2_ff,(.L_x_2 - _Z12compute_gemmPK6__halfS1_PfS2_ff)
        .other          _Z12compute_gemmPK6__halfS1_PfS2_ff,@"STO_CUDA_ENTRY STV_DEFAULT"
_Z12compute_gemmPK6__halfS1_PfS2_ff:
.text._Z12compute_gemmPK6__halfS1_PfS2_ff:
[----:B------:R-:W-:Y:S01]  /*0000*/  LDC R1, c[0x0][0x37c] ;  /* 0x0000df00ff017b82 */ /* 0x000fe20000000800 */
[----:B------:R-:W0:Y:S02]  /*0010*/  S2R R6, SR_CTAID.X ;  /* 0x0000000000067919 */ /* 0x000e240000002500 */
[----:B0-----:R-:W-:-:S04]  /*0020*/  SHF.R.U32.HI R0, RZ, 0x2, R6 ;  /* 0x00000002ff007819 */ /* 0x001fc80000011606 */
[----:B------:R-:W-:-:S04]  /*0030*/  LOP3.LUT R4, R0, 0x7fffff8, RZ, 0xc0, !PT ;  /* 0x07fffff800047812 */ /* 0x000fc800078ec0ff */
[----:B------:R-:W-:-:S13]  /*0040*/  ISETP.GT.U32.AND P0, PT, R4, 0xff, PT ;  /* 0x000000ff0400780c */ /* 0x000fda0003f04070 */
[----:B------:R-:W-:Y:S05]  /*0050*/  @P0 EXIT ;  /* 0x000000000000094d */ /* 0x000fea0003800000 */
[----:B------:R-:W0:Y:S01]  /*0060*/  S2R R0, SR_TID.X ;  /* 0x0000000000007919 */ /* 0x000e220000002100 */
[----:B------:R-:W1:Y:S01]  /*0070*/  S2UR UR5, SR_CgaCtaId ;  /* 0x00000000000579c3 */ /* 0x000e620000008800 */
[----:B------:R-:W-:Y:S01]  /*0080*/  UMOV UR4, 0x400 ;  /* 0x0000040000047882 */ /* 0x000fe20000000000 */
[----:B------:R-:W-:Y:S01]  /*0090*/  IMAD.MOV.U32 R27, RZ, RZ, R4 ;  /* 0x000000ffff1b7224 */ /* 0x000fe200078e0004 */
[----:B------:R-:W2:Y:S01]  /*00a0*/  LDCU.64 UR6, c[0x0][0x358] ;  /* 0x00006b00ff0677ac */ /* 0x000ea20008000a00 */
[----:B------:R-:W3:Y:S01]  /*00b0*/  LDCU UR8, c[0x0][0x3a0] ;  /* 0x00007400ff0877ac */ /* 0x000ee20008000800 */
[----:B------:R-:W4:Y:S01]  /*00c0*/  LDCU.64 UR12, c[0x0][0x398] ;  /* 0x00007300ff0c77ac */ /* 0x000f220008000a00 */
[----:B------:R-:W0:Y:S01]  /*00d0*/  LDCU.64 UR10, c[0x0][0x390] ;  /* 0x00007200ff0a77ac */ /* 0x000e220008000a00 */
[----:B-1----:R-:W-:Y:S01]  /*00e0*/  ULEA UR4, UR5, UR4, 0x18 ;  /* 0x0000000405047291 */ /* 0x002fe2000f8ec0ff */
[C---:B0-----:R-:W-:Y:S02]  /*00f0*/  ISETP.GE.U32.AND P0, PT, R0.reuse, 0x80, PT ;  /* 0x000000800000780c */ /* 0x041fe40003f06070 */
[----:B------:R-:W-:-:S02]  /*0100*/  LOP3.LUT R5, R0, 0x60, RZ, 0xc0, !PT ;  /* 0x0000006000057812 */ /* 0x000fc400078ec0ff */
[C---:B------:R-:W-:Y:S02]  /*0110*/  SHF.L.U32 R3, R0.reuse, 0x4, RZ ;  /* 0x0000000400037819 */ /* 0x040fe400000006ff */
[----:B------:R-:W-:Y:S02]  /*0120*/  LOP3.LUT R2, R0, 0x1f, RZ, 0xc0, !PT ;  /* 0x0000001f00027812 */ /* 0x000fe400078ec0ff */
[----:B------:R-:W-:-:S05]  /*0130*/  LOP3.LUT R3, R3, 0x70, RZ, 0xc0, !PT ;  /* 0x0000007003037812 */ /* 0x000fca00078ec0ff */
[----:B------:R-:W-:Y:S01]  /*0140*/  @P0 LOP3.LUT R5, R5, 0x80, RZ, 0xfc, !PT ;  /* 0x0000008005050812 */ /* 0x000fe200078efcff */
[----:B------:R-:W-:-:S03]  /*0150*/  VIADD R3, R3, UR4 ;  /* 0x0000000403037c36 */ /* 0x000fc60008000000 */
[----:B------:R-:W-:-:S05]  /*0160*/  LEA.HI R2, R2, R5, RZ, 0x1d ;  /* 0x0000000502027211 */ /* 0x000fca00078fe8ff */
[----:B------:R-:W-:Y:S01]  /*0170*/  IMAD R2, R2, 0xa0, R3 ;  /* 0x000000a002027824 */ /* 0x000fe200078e0203 */
[----:B--234-:R-:W-:-:S07]  /*0180*/  MOV R3, R6 ;  /* 0x0000000600037202 */ /* 0x01cfce0000000f00 */
.L_x_0:
[C---:B------:R-:W-:Y:S02]  /*0190*/  SHF.L.U32 R4, R0.reuse, 0x4, RZ ;  /* 0x0000000400047819 */ /* 0x040fe400000006ff */
[----:B0-----:R-:W-:Y:S02]  /*01a0*/  LEA.HI R112, R0, R27, RZ, 0x1b ;  /* 0x0000001b00707211 */ /* 0x001fe400078fd8ff */
[----:B------:R-:W-:Y:S01]  /*01b0*/  LOP3.LUT R28, R4, 0x1f0, RZ, 0xc0, !PT ;  /* 0x000001f0041c7812 */ /* 0x000fe200078ec0ff */
[----:B------:R-:W-:-:S03]  /*01c0*/  IMAD.SHL.U32 R4, R3, 0x80, RZ ;  /* 0x0000008003047824 */ /* 0x000fc600078e00ff */
[----:B------:R-:W-:Y:S02]  /*01d0*/  IADD3 R24, P0, PT, R28, UR10, RZ ;  /* 0x0000000a1c187c10 */ /* 0x000fe4000ff1e0ff */
[----:B------:R-:W-:Y:S02]  /*01e0*/  LOP3.LUT R5, R4, 0xf80, RZ, 0xc0, !PT ;  /* 0x00000f8004057812 */ /* 0x000fe400078ec0ff */
[----:B------:R-:W-:-:S03]  /*01f0*/  IADD3.X R25, PT, PT, RZ, UR11, RZ, P0, !PT ;  /* 0x0000000bff197c10 */ /* 0x000fc600087fe4ff */
[----:B------:R-:W-:-:S04]  /*0200*/  IMAD R112, R112, 0x10000, R5 ;  /* 0x0001000070707824 */ /* 0x000fc800078e0205 */
[----:B------:R-:W-:-:S05]  /*0210*/  IMAD.WIDE.U32 R24, R112, 0x4, R24 ;  /* 0x0000000470187825 */ /* 0x000fca00078e0018 */
[----:B------:R-:W2:Y:S04]  /*0220*/  LDG.E.128 R48, desc[UR6][R24.64] ;  /* 0x0000000618307981 */ /* 0x000ea8000c1e1d00 */
[----:B------:R-:W3:Y:S04]  /*0230*/  LDG.E.128 R52, desc[UR6][R24.64+0x4000] ;  /* 0x0040000618347981 */ /* 0x000ee8000c1e1d00 */
[----:B------:R-:W4:Y:S04]  /*0240*/  LDG.E.128 R72, desc[UR6][R24.64+0x8000] ;  /* 0x0080000618487981 */ /* 0x000f28000c1e1d00 */
[----:B------:R-:W5:Y:S04]  /*0250*/  LDG.E.128 R68, desc[UR6][R24.64+0xc000] ;  /* 0x00c0000618447981 */ /* 0x000f68000c1e1d00 */
        /* <DEDUP_REMOVED lines=11> */
[----:B------:R0:W5:Y:S01]  /*0310*/  LDG.E.128 R32, desc[UR6][R24.64+0x3c000] ;  /* 0x03c0000618207981 */ /* 0x000162000c1e1d00 */
[----:B------:R-:W-:-:S02]  /*0320*/  MOV R116, 0x400 ;  /* 0x0000040000747802 */ /* 0x000fc40000000f00 */
[C---:B------:R-:W-:Y:S01]  /*0330*/  ISETP.GT.U32.AND P0, PT, R0.reuse, 0x7f, PT ;  /* 0x0000007f0000780c */ /* 0x040fe20003f04070 */
[----:B------:R-:W1:Y:S01]  /*0340*/  S2R R29, SR_CgaCtaId ;  /* 0x00000000001d7919 */ /* 0x000e620000008800 */
[----:B------:R-:W-:Y:S01]  /*0350*/  SHF.R.U32.HI R79, RZ, 0x5, R0 ;  /* 0x00000005ff4f7819 */ /* 0x000fe20000011600 */
[----:B------:R-:W1:Y:S03]  /*0360*/  S2R R88, SR_LANEID ;  /* 0x0000000000587919 */ /* 0x000e660000000000 */
[----:B------:R-:W-:Y:S01]  /*0370*/  SHF.L.U32 R76, R79, 0x6, RZ ;  /* 0x000000064f4c7819 */ /* 0x000fe200000006ff */
[----:B0-----:R-:W-:Y:S01]  /*0380*/  IMAD.SHL.U32 R25, R0, 0x40, RZ ;  /* 0x0000004000197824 */ /* 0x001fe200078e00ff */
[----:B------:R-:W-:Y:S02]  /*0390*/  SHF.L.U32 R24, R3, 0x3, RZ ;  /* 0x0000000303187819 */ /* 0x000fe400000006ff */
[----:B------:R-:W-:-:S02]  /*03a0*/  LOP3.LUT R76, R76, 0x40, RZ, 0xc0, !PT ;  /* 0x000000404c4c7812 */ /* 0x000fc400078ec0ff */
[----:B------:R-:W-:Y:S01]  /*03b0*/  LOP3.LUT R77, R24, 0xf8, RZ, 0xc0, !PT ;  /* 0x000000f8184d7812 */ /* 0x000fe200078ec0ff */
[----:B------:R-:W0:Y:S01]  /*03c0*/  @!P0 LDC.64 R30, c[0x0][0x380] ;  /* 0x0000e000ff1e8b82 */ /* 0x000e220000000a00 */
[----:B-1----:R-:W-:Y:S02]  /*03d0*/  LEA R116, R29, R116, 0x18 ;  /* 0x000000741d747211 */ /* 0x002fe400078ec0ff */
[----:B------:R-:W-:Y:S02]  /*03e0*/  SHF.R.U32.HI R26, RZ, 0x2, R88 ;  /* 0x00000002ff1a7819 */ /* 0x000fe40000011658 */
[----:B------:R-:W-:-:S05]  /*03f0*/  LOP3.LUT R29, R88, 0x3, RZ, 0xc0, !PT ;  /* 0x00000003581d7812 */ /* 0x000fca00078ec0ff */
[----:B------:R-:W-:Y:S01]  /*0400*/  IMAD R89, R26, 0x40, R29 ;  /* 0x000000401a597824 */ /* 0x000fe200078e021d */
[C---:B------:R-:W-:Y:S01]  /*0410*/  SHF.L.U32 R26, R79.reuse, 0x11, RZ ;  /* 0x000000114f1a7819 */ /* 0x040fe200000006ff */
[--C-:B------:R-:W-:Y:S01]  /*0420*/  IMAD R79, R79, 0x2000, R116.reuse ;  /* 0x000020004f4f7824 */ /* 0x100fe200078e0274 */
[----:B------:R-:W-:Y:S02]  /*0430*/  LOP3.LUT R29, R76, 0xf000, R25, 0xf8, !PT ;  /* 0x0000f0004c1d7812 */ /* 0x000fe400078ef819 */
[----:B------:R-:W-:Y:S02]  /*0440*/  @!P0 LEA R25, R27, R26, 0x10 ;  /* 0x0000001a1b198211 */ /* 0x000fe400078e80ff */
[----:B------:R-:W-:Y:S01]  /*0450*/  IADD3 R86, PT, PT, R79, R28, RZ ;  /* 0x0000001c4f567210 */ /* 0x000fe20007ffe0ff */
[----:B------:R-:W-:Y:S01]  /*0460*/  IMAD R84, R29, 0x4, R116 ;  /* 0x000000041d547824 */ /* 0x000fe200078e0274 */
[----:B------:R-:W-:Y:S01]  /*0470*/  @P0 LOP3.LUT R24, R26, 0x60000, RZ, 0xc0, !PT ;  /* 0x000600001a180812 */ /* 0x000fe200078ec0ff */
[----:B0-----:R-:W-:Y:S01]  /*0480*/  @!P0 IMAD.WIDE.U32 R30, R25, 0x2, R30 ;  /* 0x00000002191e8825 */ /* 0x001fe200078e001e */
[----:B------:R-:W0:Y:S02]  /*0490*/  @P0 LDC.64 R26, c[0x0][0x388] ;  /* 0x0000e200ff1a0b82 */ /* 0x000e240000000a00 */
[C---:B------:R-:W-:Y:S01]  /*04a0*/  IADD3 R76, PT, PT, R84.reuse, 0xc0, RZ ;  /* 0x000000c0544c7810 */ /* 0x040fe20007ffe0ff */
[----:B------:R-:W-:Y:S01]  /*04b0*/  @P0 IMAD R77, R77, 0x10000, R24 ;  /* 0x000100004d4d0824 */ /* 0x000fe200078e0218 */
[C---:B------:R-:W-:Y:S01]  /*04c0*/  IADD3 R24, PT, PT, R84.reuse, 0x40, RZ ;  /* 0x0000004054187810 */ /* 0x040fe20007ffe0ff */
[C---:B------:R-:W-:Y:S01]  /*04d0*/  VIADD R28, R84.reuse, 0x80 ;  /* 0x00000080541c7836 */ /* 0x040fe20000000000 */
[C---:B------:R-:W-:Y:S01]  /*04e0*/  IADD3 R80, PT, PT, R84.reuse, 0x2040, RZ ;  /* 0x0000204054507810 */ /* 0x040fe20007ffe0ff */
[C---:B------:R-:W-:Y:S01]  /*04f0*/  VIADD R78, R84.reuse, 0x2000 ;  /* 0x00002000544e7836 */ /* 0x040fe20000000000 */
[C---:B------:R-:W-:Y:S01]  /*0500*/  LEA R90, R89.reuse, R84, 0x3 ;  /* 0x00000054595a7211 */ /* 0x040fe200078e18ff */
[C---:B------:R-:W-:Y:S01]  /*0510*/  VIADD R82, R84.reuse, 0x2080 ;  /* 0x0000208054527836 */ /* 0x040fe20000000000 */
[C---:B------:R-:W-:Y:S01]  /*0520*/  LEA R83, R89.reuse, R24, 0x3 ;  /* 0x0000001859537211 */ /* 0x040fe200078e18ff */
[----:B------:R-:W-:Y:S01]  /*0530*/  VIADD R84, R84, 0x20c0 ;  /* 0x000020c054547836 */ /* 0x000fe20000000000 */
[C---:B------:R-:W-:Y:S01]  /*0540*/  LEA R29, R89.reuse, R76, 0x3 ;  /* 0x0000004c591d7211 */ /* 0x040fe200078e18ff */
[C---:B------:R-:W-:Y:S01]  /*0550*/  IMAD.U32 R81, R89.reuse, 0x8, R28 ;  /* 0x0000000859517824 */ /* 0x040fe200078e001c */
[C---:B------:R-:W-:Y:S01]  /*0560*/  LEA R24, R89.reuse, R80, 0x3 ;  /* 0x0000005059187211 */ /* 0x040fe200078e18ff */
[----:B------:R-:W-:-:S02]  /*0570*/  IMAD.U32 R25, R89, 0x8, R78 ;  /* 0x0000000859197824 */ /* 0x000fc400078e004e */
[C---:B------:R-:W-:Y:S01]  /*0580*/  IMAD.U32 R28, R89.reuse, 0x8, R82 ;  /* 0x00000008591c7824 */ /* 0x040fe200078e0052 */
[----:B------:R-:W-:Y:S01]  /*0590*/  LEA R89, R89, R84, 0x3 ;  /* 0x0000005459597211 */ /* 0x000fe200078e18ff */
[----:B0-----:R-:W-:Y:S01]  /*05a0*/  @P0 IMAD.WIDE.U32 R30, R77, 0x2, R26 ;  /* 0x000000024d1e0825 */ /* 0x001fe200078e001a */
[----:B------:R-:W-:-:S03]  /*05b0*/  LOP3.LUT R27, R0, 0x7, RZ, 0xc0, !PT ;  /* 0x00000007001b7812 */ /* 0x000fc600078ec0ff */
[----:B------:R-:W-:Y:S02]  /*05c0*/  IMAD.SHL.U32 R26, R0, 0x400, RZ ;  /* 0x00000400001a7824 */ /* 0x000fe400078e00ff */
[----:B------:R-:W-:-:S03]  /*05d0*/  IMAD.WIDE.U32 R30, R27, 0x10, R30 ;  /* 0x000000101b1e7825 */ /* 0x000fc600078e001e */
[----:B------:R-:W-:-:S04]  /*05e0*/  LOP3.LUT R147, R26, 0x6000, RZ, 0xc0, !PT ;  /* 0x000060001a937812 */ /* 0x000fc800078ec0ff */
[----:B------:R-:W-:-:S04]  /*05f0*/  IADD3 R146, P0, PT, R30, R147, RZ ;  /* 0x000000931e927210 */ /* 0x000fc80007f1e0ff */
[----:B------:R-:W-:Y:S01]  /*0600*/  IADD3.X R147, PT, PT, RZ, R31, RZ, P0, !PT ;  /* 0x0000001fff937210 */ /* 0x000fe200007fe4ff */
[----:B--2---:R-:W-:Y:S04]  /*0610*/  STS.128 [R86], R48 ;  /* 0x0000003056007388 */ /* 0x004fe80000000c00 */
[----:B---3--:R-:W-:Y:S04]  /*0620*/  STS.128 [R86+0x200], R52 ;  /* 0x0002003456007388 */ /* 0x008fe80000000c00 */
[----:B----4-:R0:W-:Y:S04]  /*0630*/  STS.128 [R86+0x400], R72 ;  /* 0x0004004856007388 */ /* 0x0101e80000000c00 */
[----:B-----5:R-:W-:Y:S04]  /*0640*/  STS.128 [R86+0x600], R68 ;  /* 0x0006004456007388 */ /* 0x020fe80000000c00 */
[----:B------:R-:W-:Y:S04]  /*0650*/  STS.128 [R86+0x800], R64 ;  /* 0x0008004056007388 */ /* 0x000fe80000000c00 */
        /* <DEDUP_REMOVED lines=10> */
[----:B------:R-:W-:Y:S01]  /*0700*/  STS.128 [R86+0x1e00], R32 ;  /* 0x001e002056007388 */ /* 0x000fe20000000c00 */
[----:B------:R-:W-:Y:S06]  /*0710*/  BAR.SYNC.DEFER_BLOCKING 0x0 ;  /* 0x0000000000007b1d */ /* 0x000fec0000010000 */
[----:B------:R-:W-:Y:S04]  /*0720*/  LDS.64 R64, [R83] ;  /* 0x0000000053407984 */ /* 0x000fe80000000a00 */
[----:B------:R-:W-:Y:S04]  /*0730*/  LDS.64 R66, [R83+0x1000] ;  /* 0x0010000053427984 */ /* 0x000fe80000000a00 */
[----:B------:R-:W-:Y:S04]  /*0740*/  LDS.64 R76, [R83+0x20] ;  /* 0x00002000534c7984 */ /* 0x000fe80000000a00 */
[----:B------:R-:W-:Y:S04]  /*0750*/  LDS.64 R78, [R83+0x1020] ;  /* 0x00102000534e7984 */ /* 0x000fe80000000a00 */
        /* <DEDUP_REMOVED lines=19> */
[----:B------:R1:W-:Y:S04]  /*0890*/  LDS.64 R34, [R24+0x1020] ;  /* 0x0010200018227984 */ /* 0x0003e80000000a00 */
[----:B------:R-:W-:Y:S04]  /*08a0*/  LDS.64 R36, [R28] ;  /* 0x000000001c247984 */ /* 0x000fe80000000a00 */
[----:B------:R-:W-:Y:S04]  /*08b0*/  LDS.64 R38, [R28+0x1000] ;  /* 0x001000001c267984 */ /* 0x000fe80000000a00 */
[----:B------:R-:W-:Y:S04]  /*08c0*/  LDS.64 R4, [R28+0x20] ;  /* 0x000020001c047984 */ /* 0x000fe80000000a00 */
[----:B------:R2:W-:Y:S04]  /*08d0*/  LDS.64 R6, [R28+0x1020] ;  /* 0x001020001c067984 */ /* 0x0005e80000000a00 */
[----:B------:R-:W-:Y:S04]  /*08e0*/  LDS.64 R44, [R89] ;  /* 0x00000000592c7984 */ /* 0x000fe80000000a00 */
[----:B------:R-:W-:Y:S04]  /*08f0*/  LDS.64 R46, [R89+0x1000] ;  /* 0x00100000592e7984 */ /* 0x000fe80000000a00 */
[----:B------:R-:W-:Y:S04]  /*0900*/  LDS.64 R80, [R89+0x20] ;  /* 0x0000200059507984 */ /* 0x000fe80000000a00 */
[----:B------:R3:W-:Y:S01]  /*0910*/  LDS.64 R82, [R89+0x1020] ;  /* 0x0010200059527984 */ /* 0x0007e20000000a00 */
[----:B------:R-:W-:Y:S06]  /*0920*/  BAR.SYNC.DEFER_BLOCKING 0x0 ;  /* 0x0000000000007b1d */ /* 0x000fec0000010000 */
[----:B0-----:R-:W4:Y:S04]  /*0930*/  LDG.E.128 R72, desc[UR6][R146.64] ;  /* 0x0000000692487981 */ /* 0x001f28000c1e1d00 */
[----:B-1----:R-:W5:Y:S04]  /*0940*/  LDG.E.128 R24, desc[UR6][R146.64+0x8000] ;  /* 0x0080000692187981 */ /* 0x002f68000c1e1d00 */
[----:B------:R-:W5:Y:S04]  /*0950*/  LDG.E.128 R16, desc[UR6][R146.64+0x10000] ;  /* 0x0100000692107981 */ /* 0x000f68000c1e1d00 */
[----:B------:R-:W5:Y:S04]  /*0960*/  LDG.E.128 R68, desc[UR6][R146.64+0x18000] ;  /* 0x0180000692447981 */ /* 0x000f68000c1e1d00 */
[----:B------:R-:W5:Y:S04]  /*0970*/  LDG.E.128 R8, desc[UR6][R146.64+0x20000] ;  /* 0x0200000692087981 */ /* 0x000f68000c1e1d00 */
[----:B------:R-:W5:Y:S04]  /*0980*/  LDG.E.128 R60, desc[UR6][R146.64+0x28000] ;  /* 0x02800006923c7981 */ /* 0x000f68000c1e1d00 */
[----:B------:R-:W5:Y:S04]  /*0990*/  LDG.E.128 R48, desc[UR6][R146.64+0x30000] ;  /* 0x0300000692307981 */ /* 0x000f68000c1e1d00 */
[----:B--2---:R-:W2:Y:S01]  /*09a0*/  LDG.E.128 R28, desc[UR6][R146.64+0x38000] ;  /* 0x03800006921c7981 */ /* 0x004ea2000c1e1d00 */
[----:B------:R-:W-:Y:S01]  /*09b0*/  MOV R90, 0x400 ;  /* 0x00000400005a7802 */ /* 0x000fe20000000f00 */
[C---:B------:R-:W-:Y:S01]  /*09c0*/  IMAD.SHL.U32 R100, R0.reuse, 0x2, RZ ;  /* 0x0000000200647824 */ /* 0x040fe200078e00ff */
[----:B------:R-:W-:Y:S01]  /*09d0*/  SHF.R.U32.HI R102, RZ, 0x1, R0 ;  /* 0x00000001ff667819 */ /* 0x000fe20000011600 */
[----:B------:R-:W0:Y:S01]  /*09e0*/  S2R R91, SR_CgaCtaId ;  /* 0x00000000005b7919 */ /* 0x000e220000008800 */
[----:B------:R-:W-:-:S02]  /*09f0*/  SHF.L.U32 R120, R0, 0x1, RZ ;  /* 0x0000000100787819 */ /* 0x000fc400000006ff */
[----:B------:R-:W-:Y:S01]  /*0a00*/  LOP3.LUT R103, R102, 0x1e0, RZ, 0xc0, !PT ;  /* 0x000001e066677812 */ /* 0x000fe200078ec0ff */
[----:B------:R-:W1:Y:S01]  /*0a10*/  S2R R117, SR_LANEID ;  /* 0x0000000000757919 */ /* 0x000e620000000000 */
[----:B------:R-:W-:-:S03]  /*0a20*/  LOP3.LUT R100, R100, 0x40, RZ, 0xc0, !PT ;  /* 0x0000004064647812 */ /* 0x000fc600078ec0ff */
[----:B------:R-:W-:Y:S01]  /*0a30*/  IMAD R116, R103, 0xa0, R116 ;  /* 0x000000a067747824 */ /* 0x000fe200078e0274 */
[----:B---3--:R-:W3:Y:S04]  /*0a40*/  S2R R89, SR_CgaCtaId ;  /* 0x0000000000597919 */ /* 0x008ee80000008800 */
[C---:B------:R-:W-:Y:S02]  /*0a50*/  IADD3 R138, PT, PT, R116.reuse, 0xa00, RZ ;  /* 0x00000a00748a7810 */ /* 0x040fe40007ffe0ff */
[C---:B------:R-:W-:Y:S02]  /*0a60*/  IADD3 R134, PT, PT, R116.reuse, 0x40, RZ ;  /* 0x0000004074867810 */ /* 0x040fe40007ffe0ff */
[C---:B------:R-:W-:Y:S02]  /*0a70*/  IADD3 R136, PT, PT, R116.reuse, 0x60, RZ ;  /* 0x0000006074887810 */ /* 0x040fe40007ffe0ff */
[----:B------:R-:W-:-:S02]  /*0a80*/  IADD3 R128, PT, PT, R116, 0xa60, RZ ;  /* 0x00000a6074807810 */ /* 0x000fc40007ffe0ff */
[----:B0-----:R-:W-:Y:S02]  /*0a90*/  LEA R101, R91, R90, 0x18 ;  /* 0x0000005a5b657211 */ /* 0x001fe400078ec0ff */
[--C-:B------:R-:W-:Y:S02]  /*0aa0*/  SHF.R.U32.HI R90, RZ, 0x3, R88.reuse ;  /* 0x00000003ff5a7819 */ /* 0x100fe40000011658 */
[----:B------:R-:W-:Y:S01]  /*0ab0*/  LOP3.LUT R91, R88, 0x7, RZ, 0xc0, !PT ;  /* 0x00000007585b7812 */ /* 0x000fe200078ec0ff */
[----:B------:R-:W-:Y:S01]  /*0ac0*/  IMAD R100, R100, 0xa0, R101 ;  /* 0x000000a064647824 */ /* 0x000fe200078e0265 */
[C---:B------:R-:W-:Y:S01]  /*0ad0*/  SHF.L.U32 R102, R90.reuse, 0x3, RZ ;  /* 0x000000035a667819 */ /* 0x040fe200000006ff */
[----:B------:R-:W-:Y:S01]  /*0ae0*/  IMAD.SHL.U32 R108, R90, 0x8, RZ ;  /* 0x000000085a6c7824 */ /* 0x000fe200078e00ff */
[----:B------:R-:W-:Y:S02]  /*0af0*/  SHF.R.U32.HI R88, RZ, 0x4, R88 ;  /* 0x00000004ff587819 */ /* 0x000fe40000011658 */
[----:B------:R-:W-:-:S02]  /*0b00*/  LOP3.LUT R90, R102, 0x8, R91, 0xe2, !PT ;  /* 0x00000008665a7812 */ /* 0x000fc400078ee25b */
[C---:B------:R-:W-:Y:S01]  /*0b10*/  LEA R91, R88.reuse, R91, 0x3 ;  /* 0x0000005b585b7211 */ /* 0x040fe200078e18ff */
[----:B------:R-:W-:Y:S01]  /*0b20*/  IMAD.SHL.U32 R109, R88, 0x8, RZ ;  /* 0x00000008586d7824 */ /* 0x000fe200078e00ff */
[----:B------:R-:W-:Y:S02]  /*0b30*/  LOP3.LUT R88, R108, 0x8, RZ, 0xe2, !PT ;  /* 0x000000086c587812 */ /* 0x000fe400078ee2ff */
[----:B------:R-:W-:Y:S01]  /*0b40*/  IADD3 R101, PT, PT, R100, 0x5000, RZ ;  /* 0x0000500064657810 */ /* 0x000fe20007ffe0ff */
[----:B------:R-:W-:Y:S01]  /*0b50*/  IMAD R109, R90, 0x50, R109 ;  /* 0x000000505a6d7824 */ /* 0x000fe200078e026d */
[C---:B------:R-:W-:Y:S01]  /*0b60*/  IADD3 R103, PT, PT, R100.reuse, 0x6400, RZ ;  /* 0x0000640064677810 */ /* 0x040fe20007ffe0ff */
[----:B------:R-:W-:Y:S01]  /*0b70*/  IMAD R88, R91, 0x50, R88 ;  /* 0x000000505b587824 */ /* 0x000fe200078e0258 */
[----:B-1----:R-:W-:Y:S01]  /*0b80*/  SHF.R.U32.HI R119, RZ, 0x3, R117 ;  /* 0x00000003ff777819 */ /* 0x002fe20000011675 */
[----:B------:R-:W-:Y:S01]  /*0b90*/  VIADD R91, R100, 0x5a00 ;  /* 0x00005a00645b7836 */ /* 0x000fe20000000000 */
[----:B------:R-:W-:Y:S01]  /*0ba0*/  MOV R90, 0x400 ;  /* 0x00000400005a7802 */ /* 0x000fe20000000f00 */
[----:B------:R-:W-:Y:S01]  /*0bb0*/  IMAD.U32 R102, R109, 0x2, R116 ;  /* 0x000000026d667824 */ /* 0x000fe200078e0074 */
[----:B------:R-:W-:Y:S01]  /*0bc0*/  LOP3.LUT R118, R117, 0x7, RZ, 0xc0, !PT ;  /* 0x0000000775767812 */ /* 0x000fe200078ec0ff */
[----:B------:R-:W-:Y:S01]  /*0bd0*/  IMAD.U32 R138, R109, 0x2, R138 ;  /* 0x000000026d8a7824 */ /* 0x000fe200078e008a */
[C---:B------:R-:W-:Y:S01]  /*0be0*/  LEA R100, R88.reuse, R91, 0x1 ;  /* 0x0000005b58647211 */ /* 0x040fe200078e08ff */
[C---:B------:R-:W-:Y:S01]  /*0bf0*/  IMAD.U32 R101, R88.reuse, 0x2, R101 ;  /* 0x0000000258657824 */ /* 0x040fe200078e0065 */
[----:B------:R-:W-:Y:S01]  /*0c00*/  SHF.R.U32.HI R117, RZ, 0x4, R117 ;  /* 0x00000004ff757819 */ /* 0x000fe20000011675 */
[----:B------:R-:W-:Y:S01]  /*0c10*/  IMAD.SHL.U32 R130, R119, 0x8, RZ ;  /* 0x0000000877827824 */ /* 0x000fe200078e00ff */
[----:B---3--:R-:W-:Y:S01]  /*0c20*/  LEA R89, R89, R90, 0x18 ;  /* 0x0000005a59597211 */ /* 0x008fe200078ec0ff */
[----:B------:R-:W-:Y:S01]  /*0c30*/  IMAD.U32 R88, R88, 0x2, R103 ;  /* 0x0000000258587824 */ /* 0x000fe200078e0067 */
[----:B------:R-:W-:Y:S01]  /*0c40*/  LOP3.LUT R108, R120, 0x40, RZ, 0xc0, !PT ;  /* 0x00000040786c7812 */ /* 0x000fe200078ec0ff */
[C---:B------:R-:W-:Y:S01]  /*0c50*/  IMAD.U32 R134, R109.reuse, 0x2, R134 ;  /* 0x000000026d867824 */ /* 0x040fe200078e0086 */
[----:B------:R-:W-:Y:S01]  /*0c60*/  LOP3.LUT R130, R130, 0x8, RZ, 0xe2, !PT ;  /* 0x0000000882827812 */ /* 0x000fe200078ee2ff */
[----:B------:R-:W-:Y:S01]  /*0c70*/  IMAD.U32 R136, R109, 0x2, R136 ;  /* 0x000000026d887824 */ /* 0x000fe200078e0088 */
[----:B------:R-:W-:Y:S01]  /*0c80*/  LEA R91, R117, R118, 0x3 ;  /* 0x00000076755b7211 */ /* 0x000fe200078e18ff */
[----:B------:R-:W-:Y:S01]  /*0c90*/  IMAD R108, R108, 0xa0, R89 ;  /* 0x000000a06c6c7824 */ /* 0x000fe200078e0259 */
[----:B------:R-:W-:-:S03]  /*0ca0*/  LEA R128, R109, R128, 0x1 ;  /* 0x000000806d807211 */ /* 0x000fc600078e08ff */
[----:B------:R-:W-:Y:S01]  /*0cb0*/  IMAD R130, R91, 0x50, R130 ;  /* 0x000000505b827824 */ /* 0x000fe200078e0282 */
[C---:B------:R-:W-:Y:S01]  /*0cc0*/  IADD3 R129, PT, PT, R108.reuse, 0x6440, RZ ;  /* 0x000064406c817810 */ /* 0x040fe20007ffe0ff */
[C---:B------:R-:W-:Y:S01]  /*0cd0*/  VIADD R139, R108.reuse, 0x6e00 ;  /* 0x00006e006c8b7836 */ /* 0x040fe20000000000 */
[C---:B------:R-:W-:Y:S01]  /*0ce0*/  IADD3 R137, PT, PT, R108.reuse, 0x5060, RZ ;  /* 0x000050606c897810 */ /* 0x040fe20007ffe0ff */
[----:B------:R-:W-:Y:S01]  /*0cf0*/  VIADD R113, R108, 0x5a20 ;  /* 0x00005a206c717836 */ /* 0x000fe20000000000 */
[----:B------:R-:W-:Y:S01]  /*0d00*/  LEA R129, R130, R129, 0x1 ;  /* 0x0000008182817211 */ /* 0x000fe200078e08ff */
[----:B------:R-:W-:Y:S01]  /*0d10*/  VIADD R115, R108, 0x5020 ;  /* 0x000050206c737836 */ /* 0x000fe20000000000 */
[----:B------:R-:W-:Y:S01]  /*0d20*/  LEA R139, R130, R139, 0x1 ;  /* 0x0000008b828b7211 */ /* 0x000fe200078e08ff */
[----:B------:R-:W-:Y:S01]  /*0d30*/  VIADD R131, R108, 0x5a40 ;  /* 0x00005a406c837836 */ /* 0x000fe20000000000 */
[----:B------:R-:W-:Y:S01]  /*0d40*/  LEA R113, R130, R113, 0x1 ;  /* 0x0000007182717211 */ /* 0x000fe200078e08ff */
[----:B------:R-:W-:Y:S01]  /*0d50*/  VIADD R135, R108, 0x5a60 ;  /* 0x00005a606c877836 */ /* 0x000fe20000000000 */
[C---:B------:R-:W-:Y:S01]  /*0d60*/  LEA R115, R130.reuse, R115, 0x1 ;  /* 0x0000007382737211 */ /* 0x040fe200078e08ff */
[----:B------:R-:W-:Y:S01]  /*0d70*/  IMAD.U32 R131, R130, 0x2, R131 ;  /* 0x0000000282837824 */ /* 0x000fe200078e0083 */
[----:B------:R-:W-:Y:S01]  /*0d80*/  IADD3 R133, PT, PT, R108, 0x6460, RZ ;  /* 0x000064606c857810 */ /* 0x000fe20007ffe0ff */
[C---:B------:R-:W-:Y:S01]  /*0d90*/  IMAD.U32 R137, R130.reuse, 0x2, R137 ;  /* 0x0000000282897824 */ /* 0x040fe200078e0089 */
[----:B------:R-:W-:-:S02]  /*0da0*/  LEA R135, R130, R135, 0x1 ;  /* 0x0000008782877211 */ /* 0x000fc400078e08ff */
[----:B------:R-:W-:Y:S01]  /*0db0*/  LEA R133, R130, R133, 0x1 ;  /* 0x0000008582857211 */ /* 0x000fe200078e08ff */
[----:B----4-:R-:W-:Y:S04]  /*0dc0*/  STS.128 [R2], R72 ;  /* 0x0000004802007388 */ /* 0x010fe80000000c00 */
[----:B-----5:R-:W-:Y:S04]  /*0dd0*/  STS.128 [R2+0x280], R24 ;  /* 0x0002801802007388 */ /* 0x020fe80000000c00 */
[----:B------:R-:W-:Y:S04]  /*0de0*/  STS.128 [R2+0x500], R16 ;  /* 0x0005001002007388 */ /* 0x000fe80000000c00 */
[----:B------:R-:W-:Y:S04]  /*0df0*/  STS.128 [R2+0x780], R68 ;  /* 0x0007804402007388 */ /* 0x000fe80000000c00 */
[----:B------:R-:W-:Y:S04]  /*0e00*/  STS.128 [R2+0xa00], R8 ;  /* 0x000a000802007388 */ /* 0x000fe80000000c00 */
[----:B------:R0:W-:Y:S04]  /*0e10*/  STS.128 [R2+0xc80], R60 ;  /* 0x000c803c02007388 */ /* 0x0001e80000000c00 */
[----:B------:R-:W-:Y:S04]  /*0e20*/  STS.128 [R2+0xf00], R48 ;  /* 0x000f003002007388 */ /* 0x000fe80000000c00 */
[----:B--2---:R-:W-:Y:S01]  /*0e30*/  STS.128 [R2+0x1180], R28 ;  /* 0x0011801c02007388 */ /* 0x004fe20000000c00 */
[----:B------:R-:W-:Y:S01]  /*0e40*/  BAR.SYNC.DEFER_BLOCKING 0x0 ;  /* 0x0000000000007b1d */ /* 0x000fe20000010000 */
[----:B0-----:R-:W-:-:S02]  /*0e50*/  IADD3 R63, PT, PT, R108, 0x6420, RZ ;  /* 0x000064206c3f7810 */ /* 0x001fc40007ffe0ff */
[----:B------:R-:W-:-:S03]  /*0e60*/  IADD3 R60, PT, PT, R116, 0xa40, RZ ;  /* 0x00000a40743c7810 */ /* 0x000fc60007ffe0ff */
[----:B------:R-:W-:Y:S02]  /*0e70*/  IMAD.U32 R63, R130, 0x2, R63 ;  /* 0x00000002823f7824 */ /* 0x000fe400078e003f */
[----:B------:R-:W-:Y:S01]  /*0e80*/  IMAD.U32 R60, R109, 0x2, R60 ;  /* 0x000000026d3c7824 */ /* 0x000fe200078e003c */
[----:B------:R-:W-:Y:S04]  /*0e90*/  LDSM.16.M88.4 R24, [R102] ;  /* 0x000000006618783b */ /* 0x000fe80000000200 */
[----:B------:R-:W0:Y:S04]  /*0ea0*/  LDSM.16.M88.4 R8, [R100] ;  /* 0x000000006408783b */ /* 0x000e280000000200 */
[----:B------:R-:W1:Y:S04]  /*0eb0*/  LDSM.16.M88.4 R68, [R138] ;  /* 0x000000008a44783b */ /* 0x000e680000000200 */
[----:B------:R-:W2:Y:S04]  /*0ec0*/  LDSM.16.M88.4 R16, [R101] ;  /* 0x000000006510783b */ /* 0x000ea80000000200 */
[----:B------:R-:W3:Y:S04]  /*0ed0*/  LDSM.16.M88.4 R88, [R88] ;  /* 0x000000005858783b */ /* 0x000ee80000000200 */
[----:B------:R-:W4:Y:S04]  /*0ee0*/  LDSM.16.M88.4 R48, [R139] ;  /* 0x000000008b30783b */ /* 0x000f280000000200 */
[----:B------:R-:W-:Y:S01]  /*0ef0*/  LDSM.16.M88.4 R100, [R63] ;  /* 0x000000003f64783b */ /* 0x000fe20000000200 */
[-C--:B0-----:R-:W-:Y:S08]  /*0f00*/  HMMA.16816.F32 R64, R24, R8.reuse, R64 ;  /* 0x000000081840723c */ /* 0x081ff00000001840 */
[----:B-1----:R-:W-:Y:S01]  /*0f10*/  HMMA.16816.F32 R20, R68, R8, R20 ;  /* 0x000000084414723c */ /* 0x002fe20000001814 */
[----:B------:R-:W-:Y:S01]  /*0f20*/  IADD3 R8, PT, PT, R116, 0x20, RZ ;  /* 0x0000002074087810 */ /* 0x000fe20007ffe0ff */
[----:B------:R-:W-:-:S04]  /*0f30*/  VIADD R9, R108, 0x6e20 ;  /* 0x00006e206c097836 */ /* 0x000fc80000000000 */
[C---:B------:R-:W-:Y:S01]  /*0f40*/  IMAD.U32 R28, R109.reuse, 0x2, R8 ;  /* 0x000000026d1c7824 */ /* 0x040fe200078e0008 */
[----:B------:R-:W-:Y:S01]  /*0f50*/  LEA R62, R130, R9, 0x1 ;  /* 0x00000009823e7211 */ /* 0x000fe200078e08ff */
[-C--:B--2---:R-:W-:Y:S04]  /*0f60*/  HMMA.16816.F32 R52, R24, R16.reuse, R52 ;  /* 0x000000101834723c */ /* 0x084fe80000001834 */
[----:B------:R-:W0:Y:S04]  /*0f70*/  LDSM.16.M88.4 R28, [R28] ;  /* 0x000000001c1c783b */ /* 0x000e280000000200 */
[----:B------:R-:W-:Y:S01]  /*0f80*/  HMMA.16816.F32 R12, R68, R16, R12 ;  /* 0x00000010440c723c */ /* 0x000fe2000000180c */
[----:B------:R-:W-:Y:S01]  /*0f90*/  IADD3 R16, PT, PT, R116, 0xa20, RZ ;  /* 0x00000a2074107810 */ /* 0x000fe20007ffe0ff */
[----:B------:R-:W-:Y:S04]  /*0fa0*/  LDSM.16.M88.4 R72, [R62] ;  /* 0x000000003e48783b */ /* 0x000fe80000000200 */
[----:B------:R-:W-:-:S02]  /*0fb0*/  IMAD.U32 R61, R109, 0x2, R16 ;  /* 0x000000026d3d7824 */ /* 0x000fc400078e0010 */
[-C--:B------:R-:W-:Y:S08]  /*0fc0*/  HMMA.16816.F32 R56, R24, R18.reuse, R56 ;  /* 0x000000121838723c */ /* 0x080ff00000001838 */
[----:B------:R-:W-:Y:S01]  /*0fd0*/  HMMA.16816.F32 R40, R68, R18, R40 ;  /* 0x000000124428723c */ /* 0x000fe20000001828 */
[----:B------:R-:W1:Y:S07]  /*0fe0*/  LDSM.16.M88.4 R16, [R61] ;  /* 0x000000003d10783b */ /* 0x000e6e0000000200 */
[-C--:B------:R-:W-:Y:S08]  /*0ff0*/  HMMA.16816.F32 R76, R24, R10.reuse, R76 ;  /* 0x0000000a184c723c */ /* 0x080ff0000000184c */
[----:B------:R-:W-:Y:S01]  /*1000*/  HMMA.16816.F32 R32, R68, R10, R32 ;  /* 0x0000000a4420723c */ /* 0x000fe20000001820 */
[----:B------:R-:W2:Y:S07]  /*1010*/  LDSM.16.M88.4 R8, [R113] ;  /* 0x000000007108783b */ /* 0x000eae0000000200 */
[C---:B---3--:R-:W-:Y:S08]  /*1020*/  HMMA.16816.F32 R84, R24.reuse, R88, R84 ;  /* 0x000000581854723c */ /* 0x048ff00000001854 */
[----:B------:R-:W-:Y:S08]  /*1030*/  HMMA.16816.F32 R92, R24, R90, R92 ;  /* 0x0000005a185c723c */ /* 0x000ff0000000185c */
[C---:B------:R-:W-:Y:S08]  /*1040*/  HMMA.16816.F32 R36, R68.reuse, R88, R36 ;  /* 0x000000584424723c */ /* 0x040ff00000001824 */
[----:B------:R-:W-:Y:S08]  /*1050*/  HMMA.16816.F32 R4, R68, R90, R4 ;  /* 0x0000005a4404723c */ /* 0x000ff00000001804 */
[C---:B----4-:R-:W-:Y:S08]  /*1060*/  HMMA.16816.F32 R96, R24.reuse, R48, R96 ;  /* 0x000000301860723c */ /* 0x050ff00000001860 */
[----:B------:R-:W-:Y:S01]  /*1070*/  HMMA.16816.F32 R104, R24, R50, R104 ;  /* 0x000000321868723c */ /* 0x000fe20000001868 */
[----:B------:R-:W3:Y:S07]  /*1080*/  LDSM.16.M88.4 R24, [R115] ;  /* 0x000000007318783b */ /* 0x000eee0000000200 */
[C---:B0-----:R-:W-:Y:S08]  /*1090*/  HMMA.16816.F32 R84, R28.reuse, R100, R84 ;  /* 0x000000641c54723c */ /* 0x041ff00000001854 */
[----:B------:R-:W-:Y:S08]  /*10a0*/  HMMA.16816.F32 R92, R28, R102, R92 ;  /* 0x000000661c5c723c */ /* 0x000ff0000000185c */
[C---:B-1----:R-:W-:Y:S08]  /*10b0*/  HMMA.16816.F32 R36, R16.reuse, R100, R36 ;  /* 0x000000641024723c */ /* 0x042ff00000001824 */
[----:B------:R-:W-:Y:S01]  /*10c0*/  HMMA.16816.F32 R100, R16, R102, R4 ;  /* 0x000000661064723c */ /* 0x000fe20000001804 */
[----:B------:R-:W-:-:S05]  /*10d0*/  VIADD R5, R108, 0x5040 ;  /* 0x000050406c057836 */ /* 0x000fca0000000000 */
[----:B------:R-:W-:Y:S02]  /*10e0*/  LEA R132, R130, R5, 0x1 ;  /* 0x0000000582847211 */ /* 0x000fe400078e08ff */
[----:B------:R-:W-:Y:S01]  /*10f0*/  IADD3 R5, PT, PT, R108, 0x6e40, RZ ;  /* 0x00006e406c057810 */ /* 0x000fe20007ffe0ff */
[C---:B------:R-:W-:Y:S03]  /*1100*/  HMMA.16816.F32 R44, R68.reuse, R48, R44 ;  /* 0x00000030442c723c */ /* 0x040fe6000000182c */
[----:B------:R-:W-:Y:S02]  /*1110*/  LEA R114, R130, R5, 0x1 ;  /* 0x0000000582727211 */ /* 0x000fe400078e08ff */
[----:B------:R-:W-:Y:S03]  /*1120*/  LDSM.16.M88.4 R4, [R60] ;  /* 0x000000003c04783b */ /* 0x000fe60000000200 */
[----:B------:R-:W-:Y:S01]  /*1130*/  HMMA.16816.F32 R80, R68, R50, R80 ;  /* 0x000000324450723c */ /* 0x000fe20000001850 */
[----:B------:R-:W-:Y:S04]  /*1140*/  LDSM.16.M88.4 R68, [R134] ;  /* 0x000000008644783b */ /* 0x000fe80000000200 */
[----:B------:R-:W-:Y:S03]  /*1150*/  LDSM.16.M88.4 R48, [R132] ;  /* 0x000000008430783b */ /* 0x000fe60000000200 */
[C---:B--2---:R-:W-:Y:S08]  /*1160*/  HMMA.16816.F32 R64, R28.reuse, R8, R64 ;  /* 0x000000081c40723c */ /* 0x044ff00000001840 */
[----:B------:R-:W-:Y:S08]  /*1170*/  HMMA.16816.F32 R76, R28, R10, R76 ;  /* 0x0000000a1c4c723c */ /* 0x000ff0000000184c */
[C---:B------:R-:W-:Y:S08]  /*1180*/  HMMA.16816.F32 R20, R16.reuse, R8, R20 ;  /* 0x000000081014723c */ /* 0x040ff00000001814 */
[----:B------:R-:W-:Y:S01]  /*1190*/  HMMA.16816.F32 R32, R16, R10, R32 ;  /* 0x0000000a1020723c */ /* 0x000fe20000001820 */
[----:B------:R-:W0:Y:S07]  /*11a0*/  LDSM.16.M88.4 R8, [R114] ;  /* 0x000000007208783b */ /* 0x000e2e0000000200 */
[C---:B---3--:R-:W-:Y:S08]  /*11b0*/  HMMA.16816.F32 R52, R28.reuse, R24, R52 ;  /* 0x000000181c34723c */ /* 0x048ff00000001834 */
[C---:B------:R-:W-:Y:S08]  /*11c0*/  HMMA.16816.F32 R56, R28.reuse, R26, R56 ;  /* 0x0000001a1c38723c */ /* 0x040ff00000001838 */
[C---:B------:R-:W-:Y:S08]  /*11d0*/  HMMA.16816.F32 R96, R28.reuse, R72, R96 ;  /* 0x000000481c60723c */ /* 0x040ff00000001860 */
[----:B------:R-:W-:Y:S01]  /*11e0*/  HMMA.16816.F32 R104, R28, R74, R104 ;  /* 0x0000004a1c68723c */ /* 0x000fe20000001868 */
[----:B------:R-:W1:Y:S07]  /*11f0*/  LDSM.16.M88.4 R28, [R131] ;  /* 0x00000000831c783b */ /* 0x000e6e0000000200 */
[C---:B------:R-:W-:Y:S08]  /*1200*/  HMMA.16816.F32 R12, R16.reuse, R24, R12 ;  /* 0x00000018100c723c */ /* 0x040ff0000000180c */
[C---:B------:R-:W-:Y:S01]  /*1210*/  HMMA.16816.F32 R40, R16.reuse, R26, R40 ;  /* 0x0000001a1028723c */ /* 0x040fe20000001828 */
[----:B------:R-:W2:Y:S07]  /*1220*/  LDSM.16.M88.4 R24, [R129] ;  /* 0x000000008118783b */ /* 0x000eae0000000200 */
[C---:B------:R-:W-:Y:S08]  /*1230*/  HMMA.16816.F32 R44, R16.reuse, R72, R44 ;  /* 0x00000048102c723c */ /* 0x040ff0000000182c */
[----:B------:R-:W-:Y:S01]  /*1240*/  HMMA.16816.F32 R16, R16, R74, R80 ;  /* 0x0000004a1010723c */ /* 0x000fe20000001850 */
[----:B------:R-:W-:Y:S07]  /*1250*/  LDSM.16.M88.4 R72, [R135] ;  /* 0x000000008748783b */ /* 0x000fee0000000200 */
[-C--:B0-----:R-:W-:Y:S08]  /*1260*/  HMMA.16816.F32 R96, R68, R8.reuse, R96 ;  /* 0x000000084460723c */ /* 0x081ff00000001860 */
[----:B------:R-:W-:Y:S01]  /*1270*/  HMMA.16816.F32 R44, R4, R8, R44 ;  /* 0x00000008042c723c */ /* 0x000fe2000000182c */
[----:B------:R-:W-:-:S05]  /*1280*/  IADD3 R9, PT, PT, R108, 0x6e60, RZ ;  /* 0x00006e606c097810 */ /* 0x000fca0007ffe0ff */
[----:B------:R-:W-:Y:S02]  /*1290*/  IMAD.U32 R130, R130, 0x2, R9 ;  /* 0x0000000282827824 */ /* 0x000fe400078e0009 */
[C---:B------:R-:W-:Y:S08]  /*12a0*/  HMMA.16816.F32 R104, R68.reuse, R10, R104 ;  /* 0x0000000a4468723c */ /* 0x040ff00000001868 */
[C---:B------:R-:W-:Y:S08]  /*12b0*/  HMMA.16816.F32 R52, R68.reuse, R48, R52 ;  /* 0x000000304434723c */ /* 0x040ff00000001834 */
[C---:B------:R-:W-:Y:S08]  /*12c0*/  HMMA.16816.F32 R56, R68.reuse, R50, R56 ;  /* 0x000000324438723c */ /* 0x040ff00000001838 */
[C---:B-1----:R-:W-:Y:S08]  /*12d0*/  HMMA.16816.F32 R64, R68.reuse, R28, R64 ;  /* 0x0000001c4440723c */ /* 0x042ff00000001840 */
[C---:B------:R-:W-:Y:S08]  /*12e0*/  HMMA.16816.F32 R76, R68.reuse, R30, R76 ;  /* 0x0000001e444c723c */ /* 0x040ff0000000184c */
[C---:B--2---:R-:W-:Y:S08]  /*12f0*/  HMMA.16816.F32 R84, R68.reuse, R24, R84 ;  /* 0x000000184454723c */ /* 0x044ff00000001854 */
[----:B------:R-:W-:Y:S08]  /*1300*/  HMMA.16816.F32 R92, R68, R26, R92 ;  /* 0x0000001a445c723c */ /* 0x000ff0000000185c */
[C---:B------:R-:W-:Y:S08]  /*1310*/  HMMA.16816.F32 R12, R4.reuse, R48, R12 ;  /* 0x00000030040c723c */ /* 0x040ff0000000180c */
[C---:B------:R-:W-:Y:S01]  /*1320*/  HMMA.16816.F32 R40, R4.reuse, R50, R40 ;  /* 0x000000320428723c */ /* 0x040fe20000001828 */
[----:B------:R-:W-:Y:S07]  /*1330*/  LDSM.16.M88.4 R48, [R136] ;  /* 0x000000008830783b */ /* 0x000fee0000000200 */
[C---:B------:R-:W-:Y:S08]  /*1340*/  HMMA.16816.F32 R20, R4.reuse, R28, R20 ;  /* 0x0000001c0414723c */ /* 0x040ff00000001814 */
[C---:B------:R-:W-:Y:S01]  /*1350*/  HMMA.16816.F32 R32, R4.reuse, R30, R32 ;  /* 0x0000001e0420723c */ /* 0x040fe20000001820 */
[----:B------:R-:W0:Y:S07]  /*1360*/  LDSM.16.M88.4 R28, [R137] ;  /* 0x00000000891c783b */ /* 0x000e2e0000000200 */
[C---:B------:R-:W-:Y:S08]  /*1370*/  HMMA.16816.F32 R36, R4.reuse, R24, R36 ;  /* 0x000000180424723c */ /* 0x040ff00000001824 */
[C---:B------:R-:W-:Y:S01]  /*1380*/  HMMA.16816.F32 R100, R4.reuse, R26, R100 ;  /* 0x0000001a0464723c */ /* 0x040fe20000001864 */
[----:B------:R-:W1:Y:S07]  /*1390*/  LDSM.16.M88.4 R24, [R133] ;  /* 0x000000008518783b */ /* 0x000e6e0000000200 */
[----:B------:R-:W-:Y:S01]  /*13a0*/  HMMA.16816.F32 R8, R4, R10, R16 ;  /* 0x0000000a0408723c */ /* 0x000fe20000001810 */
[----:B------:R-:W-:Y:S04]  /*13b0*/  LDSM.16.M88.4 R4, [R128] ;  /* 0x000000008004783b */ /* 0x000fe80000000200 */
[----:B------:R-:W2:Y:S01]  /*13c0*/  LDSM.16.M88.4 R16, [R130] ;  /* 0x000000008210783b */ /* 0x000ea20000000200 */
[----:B------:R-:W-:Y:S06]  /*13d0*/  BAR.SYNC.DEFER_BLOCKING 0x0 ;  /* 0x0000000000007b1d */ /* 0x000fec0000010000 */
[----:B------:R-:W3:Y:S01]  /*13e0*/  LDG.E.128 R80, desc[UR6][R146.64+0x80] ;  /* 0x0000800692507981 */ /* 0x000ee2000c1e1d00 */
[C---:B0-----:R-:W-:Y:S03]  /*13f0*/  HMMA.16816.F32 R52, R48.reuse, R28, R52 ;  /* 0x0000001c3034723c */ /* 0x041fe60000001834 */
[----:B------:R-:W4:Y:S04]  /*1400*/  LDG.E.128 R108, desc[UR6][R146.64+0x8080] ;  /* 0x00808006926c7981 */ /* 0x000f28000c1e1d00 */
[----:B------:R-:W5:Y:S01]  /*1410*/  LDG.E.128 R68, desc[UR6][R146.64+0x10080] ;  /* 0x0100800692447981 */ /* 0x000f62000c1e1d00 */
[C---:B------:R-:W-:Y:S03]  /*1420*/  HMMA.16816.F32 R56, R48.reuse, R30, R56 ;  /* 0x0000001e3038723c */ /* 0x040fe60000001838 */
[----:B------:R-:W5:Y:S05]  /*1430*/  LDG.E.128 R88, desc[UR6][R146.64+0x38080] ;  /* 0x0380800692587981 */ /* 0x000f6a000c1e1d00 */
[C---:B------:R-:W-:Y:S08]  /*1440*/  HMMA.16816.F32 R64, R48.reuse, R72, R64 ;  /* 0x000000483040723c */ /* 0x040ff00000001840 */
[C---:B------:R-:W-:Y:S08]  /*1450*/  HMMA.16816.F32 R76, R48.reuse, R74, R76 ;  /* 0x0000004a304c723c */ /* 0x040ff0000000184c */
[C---:B-1----:R-:W-:Y:S08]  /*1460*/  HMMA.16816.F32 R84, R48.reuse, R24, R84 ;  /* 0x000000183054723c */ /* 0x042ff00000001854 */
[C---:B------:R-:W-:Y:S08]  /*1470*/  HMMA.16816.F32 R92, R48.reuse, R26, R92 ;  /* 0x0000001a305c723c */ /* 0x040ff0000000185c */
[C---:B--2---:R-:W-:Y:S08]  /*1480*/  HMMA.16816.F32 R96, R48.reuse, R16, R96 ;  /* 0x000000103060723c */ /* 0x044ff00000001860 */
[----:B------:R-:W-:Y:S01]  /*1490*/  HMMA.16816.F32 R104, R48, R18, R104 ;  /* 0x000000123068723c */ /* 0x000fe20000001868 */
[----:B------:R-:W2:Y:S07]  /*14a0*/  LDG.E.128 R48, desc[UR6][R146.64+0x18080] ;  /* 0x0180800692307981 */ /* 0x000eae000c1e1d00 */
[C---:B------:R-:W-:Y:S08]  /*14b0*/  HMMA.16816.F32 R12, R4.reuse, R28, R12 ;  /* 0x0000001c040c723c */ /* 0x040ff0000000180c */
[C---:B------:R-:W-:Y:S01]  /*14c0*/  HMMA.16816.F32 R40, R4.reuse, R30, R40 ;  /* 0x0000001e0428723c */ /* 0x040fe20000001828 */
[----:B------:R-:W2:Y:S07]  /*14d0*/  LDG.E.128 R28, desc[UR6][R146.64+0x20080] ;  /* 0x02008006921c7981 */ /* 0x000eae000c1e1d00 */
[C---:B------:R-:W-:Y:S08]  /*14e0*/  HMMA.16816.F32 R20, R4.reuse, R72, R20 ;  /* 0x000000480414723c */ /* 0x040ff00000001814 */
[C---:B------:R-:W-:Y:S01]  /*14f0*/  HMMA.16816.F32 R32, R4.reuse, R74, R32 ;  /* 0x0000004a0420723c */ /* 0x040fe20000001820 */
[----:B------:R-:W2:Y:S04]  /*1500*/  LDG.E.128 R72, desc[UR6][R146.64+0x28080] ;  /* 0x0280800692487981 */ /* 0x000ea8000c1e1d00 */
[----:B---3--:R0:W-:Y:S04]  /*1510*/  STS.128 [R2], R80 ;  /* 0x0000005002007388 */ /* 0x0081e80000000c00 */
[----:B0-----:R-:W3:Y:S01]  /*1520*/  LDG.E.128 R80, desc[UR6][R146.64+0x30080] ;  /* 0x0300800692507981 */ /* 0x001ee2000c1e1d00 */
[C---:B------:R-:W-:Y:S01]  /*1530*/  HMMA.16816.F32 R36, R4.reuse, R24, R36 ;  /* 0x000000180424723c */ /* 0x040fe20000001824 */
[----:B------:R-:W0:Y:S01]  /*1540*/  S2R R24, SR_CgaCtaId ;  /* 0x0000000000187919 */ /* 0x000e220000008800 */
[----:B------:R-:W-:Y:S01]  /*1550*/  MOV R25, 0x400 ;  /* 0x0000040000197802 */ /* 0x000fe20000000f00 */
[----:B----4-:R1:W-:Y:S04]  /*1560*/  STS.128 [R2+0x280], R108 ;  /* 0x0002806c02007388 */ /* 0x0103e80000000c00 */
[----:B-----5:R-:W-:Y:S04]  /*1570*/  STS.128 [R2+0x500], R68 ;  /* 0x0005004402007388 */ /* 0x020fe80000000c00 */
[----:B------:R-:W-:Y:S01]  /*1580*/  STS.128 [R2+0x1180], R88 ;  /* 0x0011805802007388 */ /* 0x000fe20000000c00 */
[----:B------:R-:W-:Y:S01]  /*1590*/  HMMA.16816.F32 R100, R4, R26, R100 ;  /* 0x0000001a0464723c */ /* 0x000fe20000001864 */
[----:B-1----:R-:W-:-:S02]  /*15a0*/  SHF.L.U32 R109, R117, 0x3, RZ ;  /* 0x00000003756d7819 */ /* 0x002fc400000006ff */
[----:B0-----:R-:W-:Y:S02]  /*15b0*/  LEA R25, R24, R25, 0x18 ;  /* 0x0000001918197211 */ /* 0x001fe400078ec0ff */
[----:B------:R-:W-:Y:S01]  /*15c0*/  LOP3.LUT R24, R120, 0x40, RZ, 0xc0, !PT ;  /* 0x0000004078187812 */ /* 0x000fe200078ec0ff */
[----:B--2---:R-:W-:Y:S04]  /*15d0*/  STS.128 [R2+0x780], R48 ;  /* 0x0007803002007388 */ /* 0x004fe80000000c00 */
[----:B------:R-:W-:Y:S01]  /*15e0*/  IMAD R24, R24, 0xa0, R25 ;  /* 0x000000a018187824 */ /* 0x000fe200078e0219 */
[C---:B------:R-:W-:Y:S02]  /*15f0*/  SHF.L.U32 R25, R119.reuse, 0x3, RZ ;  /* 0x0000000377197819 */ /* 0x040fe400000006ff */
[----:B------:R-:W-:-:S02]  /*1600*/  SHF.L.U32 R119, R119, 0x3, RZ ;  /* 0x0000000377777819 */ /* 0x000fc400000006ff */
[--C-:B------:R-:W-:Y:S01]  /*1610*/  LOP3.LUT R26, R25, 0x8, R118.reuse, 0xe2, !PT ;  /* 0x00000008191a7812 */ /* 0x100fe200078ee276 */
[----:B------:R-:W-:Y:S01]  /*1620*/  STS.128 [R2+0xa00], R28 ;  /* 0x000a001c02007388 */ /* 0x000fe20000000c00 */
[----:B------:R-:W-:Y:S01]  /*1630*/  LOP3.LUT R25, R119, 0x8, RZ, 0xe2, !PT ;  /* 0x0000000877197812 */ /* 0x000fe200078ee2ff */
[----:B------:R-:W-:Y:S02]  /*1640*/  IMAD R118, R117, 0x8, R118 ;  /* 0x0000000875767824 */ /* 0x000fe400078e0276 */
[----:B------:R-:W-:Y:S01]  /*1650*/  STS.128 [R2+0xc80], R72 ;  /* 0x000c804802007388 */ /* 0x000fe20000000c00 */
[----:B------:R-:W-:Y:S01]  /*1660*/  IMAD R109, R26, 0x50, R109 ;  /* 0x000000501a6d7824 */ /* 0x000fe200078e026d */
[----:B------:R-:W-:Y:S01]  /*1670*/  HMMA.16816.F32 R44, R4, R16, R44 ;  /* 0x00000010042c723c */ /* 0x000fe2000000182c */
[----:B------:R-:W-:Y:S01]  /*1680*/  IMAD R25, R118, 0x50, R25 ;  /* 0x0000005076197824 */ /* 0x000fe200078e0219 */
[C---:B------:R-:W-:Y:S01]  /*1690*/  IADD3 R142, PT, PT, R24.reuse, 0x5000, RZ ;  /* 0x00005000188e7810 */ /* 0x040fe20007ffe0ff */
[C---:B------:R-:W-:Y:S01]  /*16a0*/  VIADD R16, R24.reuse, 0x5a00 ;  /* 0x00005a0018107836 */ /* 0x040fe20000000000 */
[----:B------:R-:W-:-:S02]  /*16b0*/  IADD3 R140, PT, PT, R24, 0x6400, RZ ;  /* 0x00006400188c7810 */ /* 0x000fc40007ffe0ff */
[C---:B------:R-:W-:Y:S01]  /*16c0*/  LEA R142, R25.reuse, R142, 0x1 ;  /* 0x0000008e198e7211 */ /* 0x040fe200078e08ff */
[C---:B------:R-:W-:Y:S01]  /*16d0*/  IMAD.U32 R141, R25.reuse, 0x2, R16 ;  /* 0x00000002198d7824 */ /* 0x040fe200078e0010 */
[----:B------:R-:W-:Y:S02]  /*16e0*/  LEA R140, R25, R140, 0x1 ;  /* 0x0000008c198c7211 */ /* 0x000fe400078e08ff */
[----:B------:R-:W-:Y:S01]  /*16f0*/  LEA R143, R109, R116, 0x1 ;  /* 0x000000746d8f7211 */ /* 0x000fe200078e08ff */
[----:B------:R-:W-:Y:S01]  /*1700*/  HMMA.16816.F32 R8, R4, R18, R8 ;  /* 0x000000120408723c */ /* 0x000fe20000001808 */
[----:B------:R-:W-:-:S05]  /*1710*/  VIADD R144, R116, 0x20 ;  /* 0x0000002074907836 */ /* 0x000fca0000000000 */
[----:B------:R-:W-:Y:S01]  /*1720*/  LEA R144, R109, R144, 0x1 ;  /* 0x000000906d907211 */ /* 0x000fe200078e08ff */
[----:B---3--:R-:W-:Y:S01]  /*1730*/  STS.128 [R2+0xf00], R80 ;  /* 0x000f005002007388 */ /* 0x008fe20000000c00 */
[----:B------:R-:W-:Y:S06]  /*1740*/  BAR.SYNC.DEFER_BLOCKING 0x0 ;  /* 0x0000000000007b1d */ /* 0x000fec0000010000 */
[----:B------:R-:W-:Y:S04]  /*1750*/  LDSM.16.M88.4 R68, [R143] ;  /* 0x000000008f44783b */ /* 0x000fe80000000200 */
[----:B------:R-:W0:Y:S04]  /*1760*/  LDSM.16.M88.4 R48, [R142] ;  /* 0x000000008e30783b */ /* 0x000e280000000200 */
[----:B------:R-:W1:Y:S04]  /*1770*/  LDSM.16.M88.4 R28, [R141] ;  /* 0x000000008d1c783b */ /* 0x000e680000000200 */
[----:B------:R-:W2:Y:S04]  /*1780*/  LDSM.16.M88.4 R24, [R140] ;  /* 0x000000008c18783b */ /* 0x000ea80000000200 */
[----:B------:R-:W3:Y:S04]  /*1790*/  LDSM.16.M88.4 R4, [R139] ;  /* 0x000000008b04783b */ /* 0x000ee80000000200 */
[----:B------:R-:W4:Y:S01]  /*17a0*/  LDSM.16.M88.4 R16, [R138] ;  /* 0x000000008a10783b */ /* 0x000f220000000200 */
[C---:B0-----:R-:W-:Y:S08]  /*17b0*/  HMMA.16816.F32 R52, R68.reuse, R48, R52 ;  /* 0x000000304434723c */ /* 0x041ff00000001834 */
[C---:B------:R-:W-:Y:S08]  /*17c0*/  HMMA.16816.F32 R56, R68.reuse, R50, R56 ;  /* 0x000000324438723c */ /* 0x040ff00000001838 */
[C---:B-1----:R-:W-:Y:S08]  /*17d0*/  HMMA.16816.F32 R64, R68.reuse, R28, R64 ;  /* 0x0000001c4440723c */ /* 0x042ff00000001840 */
[C---:B------:R-:W-:Y:S08]  /*17e0*/  HMMA.16816.F32 R76, R68.reuse, R30, R76 ;  /* 0x0000001e444c723c */ /* 0x040ff0000000184c */
[C---:B--2---:R-:W-:Y:S08]  /*17f0*/  HMMA.16816.F32 R84, R68.reuse, R24, R84 ;  /* 0x000000184454723c */ /* 0x044ff00000001854 */
[C---:B------:R-:W-:Y:S08]  /*1800*/  HMMA.16816.F32 R92, R68.reuse, R26, R92 ;  /* 0x0000001a445c723c */ /* 0x040ff0000000185c */
[C---:B---3--:R-:W-:Y:S08]  /*1810*/  HMMA.16816.F32 R96, R68.reuse, R4, R96 ;  /* 0x000000044460723c */ /* 0x048ff00000001860 */
[----:B------:R-:W-:Y:S01]  /*1820*/  HMMA.16816.F32 R104, R68, R6, R104 ;  /* 0x000000064468723c */ /* 0x000fe20000001868 */
[----:B------:R-:W-:Y:S07]  /*1830*/  LDSM.16.M88.4 R68, [R144] ;  /* 0x000000009044783b */ /* 0x000fee0000000200 */
[C---:B----4-:R-:W-:Y:S08]  /*1840*/  HMMA.16816.F32 R12, R16.reuse, R48, R12 ;  /* 0x00000030100c723c */ /* 0x050ff0000000180c */
[C---:B------:R-:W-:Y:S01]  /*1850*/  HMMA.16816.F32 R40, R16.reuse, R50, R40 ;  /* 0x000000321028723c */ /* 0x040fe20000001828 */
[----:B------:R-:W0:Y:S07]  /*1860*/  LDSM.16.M88.4 R48, [R115] ;  /* 0x000000007330783b */ /* 0x000e2e0000000200 */
[C---:B------:R-:W-:Y:S08]  /*1870*/  HMMA.16816.F32 R20, R16.reuse, R28, R20 ;  /* 0x0000001c1014723c */ /* 0x040ff00000001814 */
[C---:B------:R-:W-:Y:S01]  /*1880*/  HMMA.16816.F32 R32, R16.reuse, R30, R32 ;  /* 0x0000001e1020723c */ /* 0x040fe20000001820 */
[----:B------:R-:W1:Y:S07]  /*1890*/  LDSM.16.M88.4 R28, [R113] ;  /* 0x00000000711c783b */ /* 0x000e6e0000000200 */
[C---:B------:R-:W-:Y:S08]  /*18a0*/  HMMA.16816.F32 R36, R16.reuse, R24, R36 ;  /* 0x000000181024723c */ /* 0x040ff00000001824 */
[C---:B------:R-:W-:Y:S01]  /*18b0*/  HMMA.16816.F32 R100, R16.reuse, R26, R100 ;  /* 0x0000001a1064723c */ /* 0x040fe20000001864 */
[----:B------:R-:W2:Y:S07]  /*18c0*/  LDSM.16.M88.4 R24, [R63] ;  /* 0x000000003f18783b */ /* 0x000eae0000000200 */
[C---:B------:R-:W-:Y:S08]  /*18d0*/  HMMA.16816.F32 R44, R16.reuse, R4, R44 ;  /* 0x00000004102c723c */ /* 0x040ff0000000182c */
[----:B------:R-:W-:Y:S01]  /*18e0*/  HMMA.16816.F32 R8, R16, R6, R8 ;  /* 0x000000061008723c */ /* 0x000fe20000001808 */
[----:B------:R-:W3:Y:S04]  /*18f0*/  LDSM.16.M88.4 R4, [R62] ;  /* 0x000000003e04783b */ /* 0x000ee80000000200 */
[----:B------:R-:W4:Y:S03]  /*1900*/  LDSM.16.M88.4 R16, [R61] ;  /* 0x000000003d10783b */ /* 0x000f260000000200 */
        /* <DEDUP_REMOVED lines=43> */
[----:B------:R-:W4:Y:S01]  /*1bc0*/  LDSM.16.M88.4 R16, [R128] ;  /* 0x000000008010783b */ /* 0x000f220000000200 */
[----:B------:R-:W-:Y:S02]  /*1bd0*/  BAR.SYNC.DEFER_BLOCKING 0x0 ;  /* 0x0000000000007b1d */ /* 0x000fe40000010000 */
[C---:B0-----:R-:W-:Y:S08]  /*1be0*/  HMMA.16816.F32 R52, R68.reuse, R48, R52 ;  /* 0x000000304434723c */ /* 0x041ff00000001834 */
[C---:B------:R-:W-:Y:S08]  /*1bf0*/  HMMA.16816.F32 R56, R68.reuse, R50, R56 ;  /* 0x000000324438723c */ /* 0x040ff00000001838 */
[C---:B-1----:R-:W-:Y:S01]  /*1c00*/  HMMA.16816.F32 R64, R68.reuse, R28, R64 ;  /* 0x0000001c4440723c */ /* 0x042fe20000001840 */
[----:B------:R-:W5:Y:S07]  /*1c10*/  LDG.E.128 R120, desc[UR6][R146.64+0x100] ;  /* 0x0001000692787981 */ /* 0x000f6e000c1e1d00 */
[C---:B------:R-:W-:Y:S01]  /*1c20*/  HMMA.16816.F32 R76, R68.reuse, R30, R76 ;  /* 0x0000001e444c723c */ /* 0x040fe2000000184c */
[----:B------:R-:W5:Y:S04]  /*1c30*/  LDG.E.128 R116, desc[UR6][R146.64+0x8100] ;  /* 0x0081000692747981 */ /* 0x000f68000c1e1d00 */
[----:B------:R-:W5:Y:S03]  /*1c40*/  LDG.E.128 R108, desc[UR6][R146.64+0x20100] ;  /* 0x02010006926c7981 */ /* 0x000f66000c1e1d00 */
[C---:B--2---:R-:W-:Y:S01]  /*1c50*/  HMMA.16816.F32 R84, R68.reuse, R24, R84 ;  /* 0x000000184454723c */ /* 0x044fe20000001854 */
[----:B------:R-:W2:Y:S04]  /*1c60*/  LDG.E.128 R72, desc[UR6][R146.64+0x28100] ;  /* 0x0281000692487981 */ /* 0x000ea8000c1e1d00 */
[----:B------:R-:W2:Y:S03]  /*1c70*/  LDG.E.128 R80, desc[UR6][R146.64+0x30100] ;  /* 0x0301000692507981 */ /* 0x000ea6000c1e1d00 */
[C---:B------:R-:W-:Y:S01]  /*1c80*/  HMMA.16816.F32 R92, R68.reuse, R26, R92 ;  /* 0x0000001a445c723c */ /* 0x040fe2000000185c */
[----:B------:R-:W2:Y:S07]  /*1c90*/  LDG.E.128 R88, desc[UR6][R146.64+0x38100] ;  /* 0x0381000692587981 */ /* 0x000eae000c1e1d00 */
[C---:B---3--:R-:W-:Y:S08]  /*1ca0*/  HMMA.16816.F32 R96, R68.reuse, R4, R96 ;  /* 0x000000044460723c */ /* 0x048ff00000001860 */
[----:B------:R-:W-:Y:S01]  /*1cb0*/  HMMA.16816.F32 R104, R68, R6, R104 ;  /* 0x000000064468723c */ /* 0x000fe20000001868 */
[----:B------:R-:W3:Y:S07]  /*1cc0*/  LDG.E.128 R68, desc[UR6][R146.64+0x10100] ;  /* 0x0101000692447981 */ /* 0x000eee000c1e1d00 */
[C---:B----4-:R-:W-:Y:S08]  /*1cd0*/  HMMA.16816.F32 R12, R16.reuse, R48, R12 ;  /* 0x00000030100c723c */ /* 0x050ff0000000180c */
[C---:B------:R-:W-:Y:S01]  /*1ce0*/  HMMA.16816.F32 R40, R16.reuse, R50, R40 ;  /* 0x000000321028723c */ /* 0x040fe20000001828 */
[----:B------:R-:W4:Y:S07]  /*1cf0*/  LDG.E.128 R48, desc[UR6][R146.64+0x18100] ;  /* 0x0181000692307981 */ /* 0x000f2e000c1e1d00 */
[C---:B------:R-:W-:Y:S08]  /*1d00*/  HMMA.16816.F32 R20, R16.reuse, R28, R20 ;  /* 0x0000001c1014723c */ /* 0x040ff00000001814 */
[C---:B------:R-:W-:Y:S08]  /*1d10*/  HMMA.16816.F32 R32, R16.reuse, R30, R32 ;  /* 0x0000001e1020723c */ /* 0x040ff00000001820 */
[C---:B------:R-:W-:Y:S08]  /*1d20*/  HMMA.16816.F32 R36, R16.reuse, R24, R36 ;  /* 0x000000181024723c */ /* 0x040ff00000001824 */
[C---:B------:R-:W-:Y:S08]  /*1d30*/  HMMA.16816.F32 R100, R16.reuse, R26, R100 ;  /* 0x0000001a1064723c */ /* 0x040ff00000001864 */
[C---:B------:R-:W-:Y:S08]  /*1d40*/  HMMA.16816.F32 R44, R16.reuse, R4, R44 ;  /* 0x00000004102c723c */ /* 0x040ff0000000182c */
[----:B------:R-:W-:Y:S01]  /*1d50*/  HMMA.16816.F32 R8, R16, R6, R8 ;  /* 0x000000061008723c */ /* 0x000fe20000001808 */
[----:B-----5:R-:W-:Y:S04]  /*1d60*/  STS.128 [R2], R120 ;  /* 0x0000007802007388 */ /* 0x020fe80000000c00 */
[----:B------:R-:W-:Y:S04]  /*1d70*/  STS.128 [R2+0x280], R116 ;  /* 0x0002807402007388 */ /* 0x000fe80000000c00 */
[----:B------:R-:W-:Y:S04]  /*1d80*/  STS.128 [R2+0xa00], R108 ;  /* 0x000a006c02007388 */ /* 0x000fe80000000c00 */
[----:B--2---:R-:W-:Y:S04]  /*1d90*/  STS.128 [R2+0xc80], R72 ;  /* 0x000c804802007388 */ /* 0x004fe80000000c00 */
[----:B------:R-:W-:Y:S04]  /*1da0*/  STS.128 [R2+0xf00], R80 ;  /* 0x000f005002007388 */ /* 0x000fe80000000c00 */
[----:B------:R-:W-:Y:S04]  /*1db0*/  STS.128 [R2+0x1180], R88 ;  /* 0x0011805802007388 */ /* 0x000fe80000000c00 */
[----:B---3--:R-:W-:Y:S04]  /*1dc0*/  STS.128 [R2+0x500], R68 ;  /* 0x0005004402007388 */ /* 0x008fe80000000c00 */
[----:B----4-:R-:W-:Y:S01]  /*1dd0*/  STS.128 [R2+0x780], R48 ;  /* 0x0007803002007388 */ /* 0x010fe20000000c00 */
        /* <DEDUP_REMOVED lines=3567> */
[C---:B------:R-:W-:Y:S08]  /*fcd0*/  HMMA.16816.F32 R44, R16.reuse, R4, R44 ;  /* 0x00000004102c723c */ /* 0x040ff0000000182c */
[----:B------:R-:W-:Y:S01]  /*fce0*/  HMMA.16816.F32 R8, R16, R6, R8 ;  /* 0x000000061008723c */ /* 0x000fe20000001808 */
[----:B------:R-:W2:Y:S04]  /*fcf0*/  LDSM.16.M88.4 R16, [R133] ;  /* 0x000000008510783b */ /* 0x000ea80000000200 */
[----:B------:R-:W3:Y:S01]  /*fd00*/  LDSM.16.M88.4 R4, [R130] ;  /* 0x000000008204783b */ /* 0x000ee20000000200 */
[----:B------:R-:W-:Y:S02]  /*fd10*/  BAR.SYNC.DEFER_BLOCKING 0x0 ;  /* 0x0000000000007b1d */ /* 0x000fe40000010000 */
[C---:B0-----:R-:W-:Y:S08]  /*fd20*/  HMMA.16816.F32 R52, R68.reuse, R28, R52 ;  /* 0x0000001c4434723c */ /* 0x041ff00000001834 */
[C---:B------:R-:W-:Y:S08]  /*fd30*/  HMMA.16816.F32 R56, R68.reuse, R30, R56 ;  /* 0x0000001e4438723c */ /* 0x040ff00000001838 */
[C---:B-1----:R-:W-:Y:S01]  /*fd40*/  HMMA.16816.F32 R64, R68.reuse, R24, R64 ;  /* 0x000000184440723c */ /* 0x042fe20000001840 */
[----:B------:R-:W4:Y:S07]  /*fd50*/  LDG.E.128 R120, desc[UR6][R146.64+0x1200] ;  /* 0x0012000692787981 */ /* 0x000f2e000c1e1d00 */
        /* <DEDUP_REMOVED lines=11> */
[C---:B------:R-:W-:Y:S08]  /*fe10*/  HMMA.16816.F32 R12, R48.reuse, R28, R12 ;  /* 0x0000001c300c723c */ /* 0x040ff0000000180c */
[C---:B------:R-:W-:Y:S01]  /*fe20*/  HMMA.16816.F32 R40, R48.reuse, R30, R40 ;  /* 0x0000001e3028723c */ /* 0x040fe20000001828 */
[----:B------:R-:W3:Y:S07]  /*fe30*/  LDG.E.128 R28, desc[UR6][R146.64+0x19200] ;  /* 0x01920006921c7981 */ /* 0x000eee000c1e1d00 */
[C---:B------:R-:W-:Y:S08]  /*fe40*/  HMMA.16816.F32 R20, R48.reuse, R24, R20 ;  /* 0x000000183014723c */ /* 0x040ff00000001814 */
[C---:B------:R-:W-:Y:S08]  /*fe50*/  HMMA.16816.F32 R32, R48.reuse, R26, R32 ;  /* 0x0000001a3020723c */ /* 0x040ff00000001820 */
[C---:B------:R-:W-:Y:S08]  /*fe60*/  HMMA.16816.F32 R36, R48.reuse, R16, R36 ;  /* 0x000000103024723c */ /* 0x040ff00000001824 */
[C---:B------:R-:W-:Y:S08]  /*fe70*/  HMMA.16816.F32 R100, R48.reuse, R18, R100 ;  /* 0x000000123064723c */ /* 0x040ff00000001864 */
[C---:B------:R-:W-:Y:S08]  /*fe80*/  HMMA.16816.F32 R44, R48.reuse, R4, R44 ;  /* 0x00000004302c723c */ /* 0x040ff0000000182c */
[----:B------:R-:W-:Y:S01]  /*fe90*/  HMMA.16816.F32 R8, R48, R6, R8 ;  /* 0x000000063008723c */ /* 0x000fe20000001808 */
[----:B----4-:R-:W-:Y:S04]  /*fea0*/  STS.128 [R2], R120 ;  /* 0x0000007802007388 */ /* 0x010fe80000000c00 */
[----:B-----5:R-:W-:Y:S04]  /*feb0*/  STS.128 [R2+0x280], R116 ;  /* 0x0002807402007388 */ /* 0x020fe80000000c00 */
[----:B------:R-:W-:Y:S04]  /*fec0*/  STS.128 [R2+0x500], R108 ;  /* 0x0005006c02007388 */ /* 0x000fe80000000c00 */
[----:B--2---:R-:W-:Y:S04]  /*fed0*/  STS.128 [R2+0xc80], R72 ;  /* 0x000c804802007388 */ /* 0x004fe80000000c00 */
[----:B------:R-:W-:Y:S04]  /*fee0*/  STS.128 [R2+0xf00], R80 ;  /* 0x000f005002007388 */ /* 0x000fe80000000c00 */
[----:B------:R-:W-:Y:S04]  /*fef0*/  STS.128 [R2+0x1180], R88 ;  /* 0x0011805802007388 */ /* 0x000fe80000000c00 */
[----:B---3--:R-:W-:Y:S04]  /*ff00*/  STS.128 [R2+0xa00], R68 ;  /* 0x000a004402007388 */ /* 0x008fe80000000c00 */
[----:B------:R-:W-:Y:S01]  /*ff10*/  STS.128 [R2+0x780], R28 ;  /* 0x0007801c02007388 */ /* 0x000fe20000000c00 */
[----:B------:R-:W-:Y:S06]  /*ff20*/  BAR.SYNC.DEFER_BLOCKING 0x0 ;  /* 0x0000000000007b1d */ /* 0x000fec0000010000 */
[----:B------:R-:W-:Y:S04]  /*ff30*/  LDSM.16.M88.4 R28, [R143] ;  /* 0x000000008f1c783b */ /* 0x000fe80000000200 */
[----:B------:R-:W0:Y:S04]  /*ff40*/  LDSM.16.M88.4 R24, [R142] ;  /* 0x000000008e18783b */ /* 0x000e280000000200 */
[----:B------:R-:W1:Y:S04]  /*ff50*/  LDSM.16.M88.4 R16, [R141] ;  /* 0x000000008d10783b */ /* 0x000e680000000200 */
[----:B------:R-:W2:Y:S04]  /*ff60*/  LDSM.16.M88.4 R4, [R140] ;  /* 0x000000008c04783b */ /* 0x000ea80000000200 */
[----:B------:R-:W3:Y:S04]  /*ff70*/  LDSM.16.M88.4 R48, [R139] ;  /* 0x000000008b30783b */ /* 0x000ee80000000200 */
[----:B------:R-:W4:Y:S04]  /*ff80*/  LDSM.16.M88.4 R68, [R138] ;  /* 0x000000008a44783b */ /* 0x000f280000000200 */
[----:B------:R-:W-:Y:S01]  /*ff90*/  LDSM.16.M88.4 R88, [R62] ;  /* 0x000000003e58783b */ /* 0x000fe20000000200 */
        /* <DEDUP_REMOVED lines=19> */
[----:B------:R-:W-:Y:S08]  /*100d0*/  HMMA.16816.F32 R8, R68, R50, R8 ;  /* 0x000000324408723c */ /* 0x000ff00000001808 */
[C---:B0-----:R-:W-:Y:S08]  /*100e0*/  HMMA.16816.F32 R84, R24.reuse, R28, R84 ;  /* 0x0000001c1854723c */ /* 0x041ff00000001854 */
[C---:B-1----:R-:W-:Y:S08]  /*100f0*/  HMMA.16816.F32 R52, R24.reuse, R16, R52 ;  /* 0x000000101834723c */ /* 0x042ff00000001834 */
[C---:B------:R-:W-:Y:S08]  /*10100*/  HMMA.16816.F32 R56, R24.reuse, R18, R56 ;  /* 0x000000121838723c */ /* 0x040ff00000001838 */
[C---:B--2---:R-:W-:Y:S08]  /*10110*/  HMMA.16816.F32 R64, R24.reuse, R4, R64 ;  /* 0x000000041840723c */ /* 0x044ff00000001840 */
[C---:B------:R-:W-:Y:S08]  /*10120*/  HMMA.16816.F32 R76, R24.reuse, R6, R76 ;  /* 0x00000006184c723c */ /* 0x040ff0000000184c */
[C---:B------:R-:W-:Y:S08]  /*10130*/  HMMA.16816.F32 R92, R24.reuse, R30, R92 ;  /* 0x0000001e185c723c */ /* 0x040ff0000000185c */
[C---:B------:R-:W-:Y:S08]  /*10140*/  HMMA.16816.F32 R96, R24.reuse, R88, R96 ;  /* 0x000000581860723c */ /* 0x040ff00000001860 */
[----:B------:R-:W-:Y:S01]  /*10150*/  HMMA.16816.F32 R104, R24, R90, R104 ;  /* 0x0000005a1868723c */ /* 0x000fe20000001868 */
[----:B------:R-:W0:Y:S04]  /*10160*/  LDSM.16.M88.4 R24, [R61] ;  /* 0x000000003d18783b */ /* 0x000e280000000200 */
[----:B------:R-:W-:Y:S03]  /*10170*/  LDSM.16.M88.4 R48, [R134] ;  /* 0x000000008630783b */ /* 0x000fe60000000200 */
[C---:B0-----:R-:W-:Y:S08]  /*10180*/  HMMA.16816.F32 R12, R24.reuse, R16, R12 ;  /* 0x00000010180c723c */ /* 0x041ff0000000180c */
[C---:B------:R-:W-:Y:S08]  /*10190*/  HMMA.16816.F32 R20, R24.reuse, R4, R20 ;  /* 0x000000041814723c */ /* 0x040ff00000001814 */
[C---:B------:R-:W-:Y:S08]  /*101a0*/  HMMA.16816.F32 R44, R24.reuse, R88, R44 ;  /* 0x00000058182c723c */ /* 0x040ff0000000182c */
[C---:B------:R-:W-:Y:S01]  /*101b0*/  HMMA.16816.F32 R16, R24.reuse, R18, R40 ;  /* 0x000000121810723c */ /* 0x040fe20000001828 */
[----:B------:R-:W0:Y:S07]  /*101c0*/  LDSM.16.M88.4 R40, [R132] ;  /* 0x000000008428783b */ /* 0x000e2e0000000200 */
[C---:B------:R-:W-:Y:S01]  /*101d0*/  HMMA.16816.F32 R4, R24.reuse, R6, R32 ;  /* 0x000000061804723c */ /* 0x040fe20000001820 */
[----:B------:R-:W1:Y:S07]  /*101e0*/  LDSM.16.M88.4 R32, [R131] ;  /* 0x000000008320783b */ /* 0x000e6e0000000200 */
[C---:B------:R-:W-:Y:S08]  /*101f0*/  HMMA.16816.F32 R36, R24.reuse, R28, R36 ;  /* 0x0000001c1824723c */ /* 0x040ff00000001824 */
[C---:B------:R-:W-:Y:S01]  /*10200*/  HMMA.16816.F32 R100, R24.reuse, R30, R100 ;  /* 0x0000001e1864723c */ /* 0x040fe20000001864 */
[----:B------:R-:W2:Y:S07]  /*10210*/  LDSM.16.M88.4 R28, [R129] ;  /* 0x00000000811c783b */ /* 0x000eae0000000200 */
        /* <DEDUP_REMOVED lines=25> */
[C---:B0-----:R-:W-:Y:S01]  /*103b0*/  HMMA.16816.F32 R52, R48.reuse, R40, R52 ;  /* 0x000000283034723c */ /* 0x041fe20000001834 */
[----:B------:R-:W-:Y:S07]  /*103c0*/  BAR.SYNC.DEFER_BLOCKING 0x0 ;  /* 0x0000000000007b1d */ /* 0x000fee0000010000 */
[C---:B------:R-:W-:Y:S08]  /*103d0*/  HMMA.16816.F32 R56, R48.reuse, R42, R56 ;  /* 0x0000002a3038723c */ /* 0x040ff00000001838 */
[C---:B-1----:R-:W-:Y:S08]  /*103e0*/  HMMA.16816.F32 R64, R48.reuse, R32, R64 ;  /* 0x000000203040723c */ /* 0x042ff00000001840 */
[C---:B------:R-:W-:Y:S01]  /*103f0*/  HMMA.16816.F32 R76, R48.reuse, R34, R76 ;  /* 0x00000022304c723c */ /* 0x040fe2000000184c */
[----:B------:R-:W5:Y:S04]  /*10400*/  LDG.E.128 R120, desc[UR6][R146.64+0x1280] ;  /* 0x0012800692787981 */ /* 0x000f68000c1e1d00 */
[----:B------:R-:W5:Y:S03]  /*10410*/  LDG.E.128 R116, desc[UR6][R146.64+0x9280] ;  /* 0x0092800692747981 */ /* 0x000f66000c1e1d00 */
[C---:B--2---:R-:W-:Y:S01]  /*10420*/  HMMA.16816.F32 R84, R48.reuse, R28, R84 ;  /* 0x0000001c3054723c */ /* 0x044fe20000001854 */
[----:B------:R-:W2:Y:S04]  /*10430*/  LDG.E.128 R108, desc[UR6][R146.64+0x21280] ;  /* 0x02128006926c7981 */ /* 0x000ea8000c1e1d00 */
[----:B------:R-:W2:Y:S03]  /*10440*/  LDG.E.128 R68, desc[UR6][R146.64+0x29280] ;  /* 0x0292800692447981 */ /* 0x000ea6000c1e1d00 */
[C---:B------:R-:W-:Y:S01]  /*10450*/  HMMA.16816.F32 R92, R48.reuse, R30, R92 ;  /* 0x0000001e305c723c */ /* 0x040fe2000000185c */
[----:B------:R-:W2:Y:S04]  /*10460*/  LDG.E.128 R72, desc[UR6][R146.64+0x31280] ;  /* 0x0312800692487981 */ /* 0x000ea8000c1e1d00 */
[----:B------:R-:W2:Y:S03]  /*10470*/  LDG.E.128 R80, desc[UR6][R146.64+0x39280] ;  /* 0x0392800692507981 */ /* 0x000ea6000c1e1d00 */
        /* <DEDUP_REMOVED lines=14> */
[----:B--2---:R-:W-:Y:S04]  /*10560*/  STS.128 [R2+0xa00], R108 ;  /* 0x000a006c02007388 */ /* 0x004fe80000000c00 */
[----:B------:R-:W-:Y:S04]  /*10570*/  STS.128 [R2+0xc80], R68 ;  /* 0x000c804402007388 */ /* 0x000fe80000000c00 */
        /* <DEDUP_REMOVED lines=2714> */
[----:B------:R-:W0:Y:S07]  /*1af20*/  LDSM.16.M88.4 R48, [R136] ;  /* 0x000000008830783b */ /* 0x000e2e0000000200 */
[C---:B----4-:R-:W-:Y:S08]  /*1af30*/  HMMA.16816.F32 R12, R24.reuse, R40, R12 ;  /* 0x00000028180c723c */ /* 0x050ff0000000180c */
[C---:B------:R-:W-:Y:S01]  /*1af40*/  HMMA.16816.F32 R16, R24.reuse, R42, R16 ;  /* 0x0000002a1810723c */ /* 0x040fe20000001810 */
[----:B------:R-:W-:Y:S07]  /*1af50*/  LDSM.16.M88.4 R40, [R130] ;  /* 0x000000008228783b */ /* 0x000fee0000000200 */
        /* <DEDUP_REMOVED lines=8> */
[----:B------:R-:W3:Y:S01]  /*1afe0*/  LDSM.16.M88.4 R28, [R128] ;  /* 0x00000000801c783b */ /* 0x000ee20000000200 */
[----:B------:R-:W-:Y:S06]  /*1aff0*/  BAR.SYNC.DEFER_BLOCKING 0x0 ;  /* 0x0000000000007b1d */ /* 0x000fec0000010000 */
[C---:B0-----:R-:W-:Y:S08]  /*1b000*/  HMMA.16816.F32 R84, R48.reuse, R68, R84 ;  /* 0x000000443054723c */ /* 0x041ff00000001854 */
[C---:B-1----:R-:W-:Y:S08]  /*1b010*/  HMMA.16816.F32 R64, R48.reuse, R32, R64 ;  /* 0x000000203040723c */ /* 0x042ff00000001840 */
[C---:B------:R-:W-:Y:S01]  /*1b020*/  HMMA.16816.F32 R76, R48.reuse, R34, R76 ;  /* 0x00000022304c723c */ /* 0x040fe2000000184c */
[----:B------:R-:W4:Y:S07]  /*1b030*/  LDG.E.128 R24, desc[UR6][R146.64+0x39f80] ;  /* 0x039f800692187981 */ /* 0x000f2e000c1e1d00 */
[C---:B--2---:R-:W-:Y:S01]  /*1b040*/  HMMA.16816.F32 R52, R48.reuse, R8, R52 ;  /* 0x000000083034723c */ /* 0x044fe20000001834 */
[----:B------:R-:W2:Y:S04]  /*1b050*/  LDG.E.128 R72, desc[UR6][R146.64+0x9f80] ;  /* 0x009f800692487981 */ /* 0x000ea8000c1e1d00 */
[----:B------:R-:W5:Y:S03]  /*1b060*/  LDG.E.128 R80, desc[UR6][R146.64+0x11f80] ;  /* 0x011f800692507981 */ /* 0x000f66000c1e1d00 */
[C---:B------:R-:W-:Y:S01]  /*1b070*/  HMMA.16816.F32 R56, R48.reuse, R10, R56 ;  /* 0x0000000a3038723c */ /* 0x040fe20000001838 */
[----:B------:R-:W5:Y:S04]  /*1b080*/  LDG.E.128 R124, desc[UR6][R146.64+0x19f80] ;  /* 0x019f8006927c7981 */ /* 0x000f68000c1e1d00 */
[----:B------:R-:W5:Y:S03]  /*1b090*/  LDG.E.128 R120, desc[UR6][R146.64+0x21f80] ;  /* 0x021f800692787981 */ /* 0x000f66000c1e1d00 */
[C---:B------:R-:W-:Y:S01]  /*1b0a0*/  HMMA.16816.F32 R92, R48.reuse, R70, R92 ;  /* 0x00000046305c723c */ /* 0x040fe2000000185c */
[----:B------:R-:W5:Y:S04]  /*1b0b0*/  LDG.E.128 R108, desc[UR6][R146.64+0x29f80] ;  /* 0x029f8006926c7981 */ /* 0x000f68000c1e1d00 */
[----:B------:R-:W5:Y:S03]  /*1b0c0*/  LDG.E.128 R116, desc[UR6][R146.64+0x31f80] ;  /* 0x031f800692747981 */ /* 0x000f66000c1e1d00 */
[C---:B------:R-:W-:Y:S08]  /*1b0d0*/  HMMA.16816.F32 R96, R48.reuse, R40, R96 ;  /* 0x000000283060723c */ /* 0x040ff00000001860 */
[----:B------:R-:W-:Y:S01]  /*1b0e0*/  HMMA.16816.F32 R104, R48, R42, R104 ;  /* 0x0000002a3068723c */ /* 0x000fe20000001868 */
[----:B------:R-:W5:Y:S07]  /*1b0f0*/  LDG.E.128 R48, desc[UR6][R146.64+0x1f80] ;  /* 0x001f800692307981 */ /* 0x000f6e000c1e1d00 */
[C---:B---3--:R-:W-:Y:S08]  /*1b100*/  HMMA.16816.F32 R20, R28.reuse, R32, R20 ;  /* 0x000000201c14723c */ /* 0x048ff00000001814 */
[C---:B------:R-:W-:Y:S08]  /*1b110*/  HMMA.16816.F32 R12, R28.reuse, R8, R12 ;  /* 0x000000081c0c723c */ /* 0x040ff0000000180c */
[C---:B------:R-:W-:Y:S08]  /*1b120*/  HMMA.16816.F32 R16, R28.reuse, R10, R16 ;  /* 0x0000000a1c10723c */ /* 0x040ff00000001810 */
[C---:B------:R-:W-:Y:S08]  /*1b130*/  HMMA.16816.F32 R32, R28.reuse, R34, R4 ;  /* 0x000000221c20723c */ /* 0x040ff00000001804 */
[C---:B------:R-:W-:Y:S08]  /*1b140*/  HMMA.16816.F32 R36, R28.reuse, R68, R36 ;  /* 0x000000441c24723c */ /* 0x040ff00000001824 */
[C---:B------:R-:W-:Y:S08]  /*1b150*/  HMMA.16816.F32 R100, R28.reuse, R70, R100 ;  /* 0x000000461c64723c */ /* 0x040ff00000001864 */
[C---:B------:R-:W-:Y:S08]  /*1b160*/  HMMA.16816.F32 R44, R28.reuse, R40, R44 ;  /* 0x000000281c2c723c */ /* 0x040ff0000000182c */
[----:B------:R-:W-:Y:S01]  /*1b170*/  HMMA.16816.F32 R88, R28, R42, R88 ;  /* 0x0000002a1c58723c */ /* 0x000fe20000001858 */
[----:B------:R-:W0:Y:S01]  /*1b180*/  S2UR UR5, SR_CgaCtaId ;  /* 0x00000000000579c3 */ /* 0x000e220000008800 */
[----:B------:R-:W-:Y:S01]  /*1b190*/  UMOV UR4, 0x400 ;  /* 0x0000040000047882 */ /* 0x000fe20000000000 */
[----:B----4-:R-:W-:Y:S04]  /*1b1a0*/  STS.128 [R2+0x1180], R24 ;  /* 0x0011801802007388 */ /* 0x010fe80000000c00 */
[----:B--2---:R-:W-:Y:S04]  /*1b1b0*/  STS.128 [R2+0x280], R72 ;  /* 0x0002804802007388 */ /* 0x004fe80000000c00 */
[----:B-----5:R-:W-:Y:S04]  /*1b1c0*/  STS.128 [R2+0x500], R80 ;  /* 0x0005005002007388 */ /* 0x020fe80000000c00 */
[----:B------:R-:W-:Y:S04]  /*1b1d0*/  STS.128 [R2+0x780], R124 ;  /* 0x0007807c02007388 */ /* 0x000fe80000000c00 */
[----:B------:R-:W-:Y:S04]  /*1b1e0*/  STS.128 [R2+0xa00], R120 ;  /* 0x000a007802007388 */ /* 0x000fe80000000c00 */
[----:B------:R-:W-:Y:S04]  /*1b1f0*/  STS.128 [R2+0xc80], R108 ;  /* 0x000c806c02007388 */ /* 0x000fe80000000c00 */
[----:B------:R-:W-:Y:S04]  /*1b200*/  STS.128 [R2+0xf00], R116 ;  /* 0x000f007402007388 */ /* 0x000fe80000000c00 */
[----:B------:R-:W-:Y:S01]  /*1b210*/  STS.128 [R2], R48 ;  /* 0x0000003002007388 */ /* 0x000fe20000000c00 */
[----:B------:R-:W-:Y:S06]  /*1b220*/  BAR.SYNC.DEFER_BLOCKING 0x0 ;  /* 0x0000000000007b1d */ /* 0x000fec0000010000 */
[----:B------:R-:W-:Y:S04]  /*1b230*/  LDSM.16.M88.4 R24, [R143] ;  /* 0x000000008f18783b */ /* 0x000fe80000000200 */
[----:B------:R-:W1:Y:S04]  /*1b240*/  LDSM.16.M88.4 R8, [R142] ;  /* 0x000000008e08783b */ /* 0x000e680000000200 */
[----:B------:R-:W2:Y:S04]  /*1b250*/  LDSM.16.M88.4 R48, [R141] ;  /* 0x000000008d30783b */ /* 0x000ea80000000200 */
[----:B------:R-:W3:Y:S04]  /*1b260*/  LDSM.16.M88.4 R4, [R138] ;  /* 0x000000008a04783b */ /* 0x000ee80000000200 */
[----:B------:R-:W4:Y:S04]  /*1b270*/  LDSM.16.M88.4 R80, [R140] ;  /* 0x000000008c50783b */ /* 0x000f280000000200 */
[----:B------:R-:W5:Y:S04]  /*1b280*/  LDSM.16.M88.4 R72, [R139] ;  /* 0x000000008b48783b */ /* 0x000f680000000200 */
[----:B------:R-:W-:Y:S04]  /*1b290*/  LDSM.16.M88.4 R28, [R113] ;  /* 0x00000000711c783b */ /* 0x000fe80000000200 */
[----:B------:R-:W-:Y:S04]  /*1b2a0*/  LDSM.16.M88.4 R40, [R63] ;  /* 0x000000003f28783b */ /* 0x000fe80000000200 */
[----:B------:R-:W-:Y:S04]  /*1b2b0*/  LDSM.16.M88.4 R68, [R62] ;  /* 0x000000003e44783b */ /* 0x000fe80000000200 */
[----:B------:R-:W-:Y:S01]  /*1b2c0*/  LDSM.16.M88.4 R108, [R134] ;  /* 0x00000000866c783b */ /* 0x000fe20000000200 */
[C---:B-1----:R-:W-:Y:S08]  /*1b2d0*/  HMMA.16816.F32 R52, R24.reuse, R8, R52 ;  /* 0x000000081834723c */ /* 0x042ff00000001834 */
[C---:B------:R-:W-:Y:S08]  /*1b2e0*/  HMMA.16816.F32 R56, R24.reuse, R10, R56 ;  /* 0x0000000a1838723c */ /* 0x040ff00000001838 */
[C---:B--2---:R-:W-:Y:S08]  /*1b2f0*/  HMMA.16816.F32 R64, R24.reuse, R48, R64 ;  /* 0x000000301840723c */ /* 0x044ff00000001840 */
[----:B------:R-:W-:Y:S08]  /*1b300*/  HMMA.16816.F32 R76, R24, R50, R76 ;  /* 0x00000032184c723c */ /* 0x000ff0000000184c */
[C---:B---3--:R-:W-:Y:S08]  /*1b310*/  HMMA.16816.F32 R12, R4.reuse, R8, R12 ;  /* 0x00000008040c723c */ /* 0x048ff0000000180c */
[C---:B------:R-:W-:Y:S01]  /*1b320*/  HMMA.16816.F32 R16, R4.reuse, R10, R16 ;  /* 0x0000000a0410723c */ /* 0x040fe20000001810 */
[----:B------:R-:W1:Y:S07]  /*1b330*/  LDSM.16.M88.4 R8, [R144] ;  /* 0x000000009008783b */ /* 0x000e6e0000000200 */
[C---:B------:R-:W-:Y:S08]  /*1b340*/  HMMA.16816.F32 R20, R4.reuse, R48, R20 ;  /* 0x000000300414723c */ /* 0x040ff00000001814 */
[----:B------:R-:W-:Y:S01]  /*1b350*/  HMMA.16816.F32 R32, R4, R50, R32 ;  /* 0x000000320420723c */ /* 0x000fe20000001820 */
[----:B------:R-:W2:Y:S04]  /*1b360*/  LDSM.16.M88.4 R48, [R61] ;  /* 0x000000003d30783b */ /* 0x000ea80000000200 */
[----:B------:R-:W-:Y:S03]  /*1b370*/  LDSM.16.M88.4 R60, [R60] ;  /* 0x000000003c3c783b */ /* 0x000fe60000000200 */
[C---:B----4-:R-:W-:Y:S08]  /*1b380*/  HMMA.16816.F32 R84, R24.reuse, R80, R84 ;  /* 0x000000501854723c */ /* 0x050ff00000001854 */
[C---:B------:R-:W-:Y:S08]  /*1b390*/  HMMA.16816.F32 R92, R24.reuse, R82, R92 ;  /* 0x00000052185c723c */ /* 0x040ff0000000185c */
[C---:B-----5:R-:W-:Y:S08]  /*1b3a0*/  HMMA.16816.F32 R96, R24.reuse, R72, R96 ;  /* 0x000000481860723c */ /* 0x060ff00000001860 */
[----:B------:R-:W-:Y:S01]  /*1b3b0*/  HMMA.16816.F32 R104, R24, R74, R104 ;  /* 0x0000004a1868723c */ /* 0x000fe20000001868 */
[----:B------:R-:W3:Y:S07]  /*1b3c0*/  LDSM.16.M88.4 R24, [R115] ;  /* 0x000000007318783b */ /* 0x000eee0000000200 */
[C---:B------:R-:W-:Y:S08]  /*1b3d0*/  HMMA.16816.F32 R36, R4.reuse, R80, R36 ;  /* 0x000000500424723c */ /* 0x040ff00000001824 */
[----:B------:R-:W-:Y:S08]  /*1b3e0*/  HMMA.16816.F32 R44, R4, R72, R44 ;  /* 0x00000048042c723c */ /* 0x000ff0000000182c */
[C---:B-1----:R-:W-:Y:S08]  /*1b3f0*/  HMMA.16816.F32 R64, R8.reuse, R28, R64 ;  /* 0x0000001c0840723c */ /* 0x042ff00000001840 */
[----:B------:R-:W-:Y:S08]  /*1b400*/  HMMA.16816.F32 R76, R8, R30, R76 ;  /* 0x0000001e084c723c */ /* 0x000ff0000000184c */
[----:B--2---:R-:W-:Y:S08]  /*1b410*/  HMMA.16816.F32 R20, R48, R28, R20 ;  /* 0x0000001c3014723c */ /* 0x004ff00000001814 */
[C---:B------:R-:W-:Y:S01]  /*1b420*/  HMMA.16816.F32 R80, R4.reuse, R82, R100 ;  /* 0x000000520450723c */ /* 0x040fe20000001864 */
[----:B------:R-:W-:Y:S07]  /*1b430*/  LDSM.16.M88.4 R100, [R130] ;  /* 0x000000008264783b */ /* 0x000fee0000000200 */
[----:B------:R-:W-:Y:S01]  /*1b440*/  HMMA.16816.F32 R72, R4, R74, R88 ;  /* 0x0000004a0448723c */ /* 0x000fe20000001858 */
[----:B------:R-:W1:Y:S04]  /*1b450*/  LDSM.16.M88.4 R4, [R132] ;  /* 0x000000008404783b */ /* 0x000e680000000200 */
[----:B------:R-:W-:Y:S03]  /*1b460*/  LDSM.16.M88.4 R88, [R133] ;  /* 0x000000008558783b */ /* 0x000fe60000000200 */
[C---:B---3--:R-:W-:Y:S08]  /*1b470*/  HMMA.16816.F32 R52, R8.reuse, R24, R52 ;  /* 0x000000180834723c */ /* 0x048ff00000001834 */
[C---:B------:R-:W-:Y:S08]  /*1b480*/  HMMA.16816.F32 R56, R8.reuse, R26, R56 ;  /* 0x0000001a0838723c */ /* 0x040ff00000001838 */
[C---:B------:R-:W-:Y:S08]  /*1b490*/  HMMA.16816.F32 R84, R8.reuse, R40, R84 ;  /* 0x000000280854723c */ /* 0x040ff00000001854 */
[C---:B------:R-:W-:Y:S08]  /*1b4a0*/  HMMA.16816.F32 R92, R8.reuse, R42, R92 ;  /* 0x0000002a085c723c */ /* 0x040ff0000000185c */
[C---:B------:R-:W-:Y:S08]  /*1b4b0*/  HMMA.16816.F32 R96, R8.reuse, R68, R96 ;  /* 0x000000440860723c */ /* 0x040ff00000001860 */
[----:B------:R-:W-:Y:S01]  /*1b4c0*/  HMMA.16816.F32 R104, R8, R70, R104 ;  /* 0x000000460868723c */ /* 0x000fe20000001868 */
[----:B------:R-:W2:Y:S07]  /*1b4d0*/  LDSM.16.M88.4 R8, [R131] ;  /* 0x000000008308783b */ /* 0x000eae0000000200 */
[C---:B------:R-:W-:Y:S08]  /*1b4e0*/  HMMA.16816.F32 R12, R48.reuse, R24, R12 ;  /* 0x00000018300c723c */ /* 0x040ff0000000180c */
[C---:B------:R-:W-:Y:S01]  /*1b4f0*/  HMMA.16816.F32 R16, R48.reuse, R26, R16 ;  /* 0x0000001a3010723c */ /* 0x040fe20000001810 */
[----:B------:R-:W3:Y:S07]  /*1b500*/  LDSM.16.M88.4 R24, [R129] ;  /* 0x000000008118783b */ /* 0x000eee0000000200 */
[C---:B------:R-:W-:Y:S01]  /*1b510*/  HMMA.16816.F32 R28, R48.reuse, R30, R32 ;  /* 0x0000001e301c723c */ /* 0x040fe20000001820 */
[----:B------:R-:W4:Y:S07]  /*1b520*/  LDSM.16.M88.4 R32, [R114] ;  /* 0x000000007220783b */ /* 0x000f2e0000000200 */
[C---:B------:R-:W-:Y:S08]  /*1b530*/  HMMA.16816.F32 R36, R48.reuse, R40, R36 ;  /* 0x000000283024723c */ /* 0x040ff00000001824 */
[C---:B------:R-:W-:Y:S01]  /*1b540*/  HMMA.16816.F32 R40, R48.reuse, R42, R80 ;  /* 0x0000002a3028723c */ /* 0x040fe20000001850 */
[----:B------:R-:W-:Y:S07]  /*1b550*/  LDSM.16.M88.4 R80, [R135] ;  /* 0x000000008750783b */ /* 0x000fee0000000200 */
[C---:B------:R-:W-:Y:S08]  /*1b560*/  HMMA.16816.F32 R44, R48.reuse, R68, R44 ;  /* 0x00000044302c723c */ /* 0x040ff0000000182c */
[----:B------:R-:W-:Y:S01]  /*1b570*/  HMMA.16816.F32 R48, R48, R70, R72 ;  /* 0x000000463030723c */ /* 0x000fe20000001848 */
[----:B------:R-:W-:Y:S04]  /*1b580*/  LDSM.16.M88.4 R68, [R136] ;  /* 0x000000008844783b */ /* 0x000fe80000000200 */
[----:B------:R-:W5:Y:S03]  /*1b590*/  LDSM.16.M88.4 R72, [R137] ;  /* 0x000000008948783b */ /* 0x000f660000000200 */
[C---:B-1----:R-:W-:Y:S08]  /*1b5a0*/  HMMA.16816.F32 R52, R108.reuse, R4, R52 ;  /* 0x000000046c34723c */ /* 0x042ff00000001834 */
[C---:B------:R-:W-:Y:S08]  /*1b5b0*/  HMMA.16816.F32 R56, R108.reuse, R6, R56 ;  /* 0x000000066c38723c */ /* 0x040ff00000001838 */
[C---:B--2---:R-:W-:Y:S08]  /*1b5c0*/  HMMA.16816.F32 R64, R108.reuse, R8, R64 ;  /* 0x000000086c40723c */ /* 0x044ff00000001840 */
[C---:B------:R-:W-:Y:S08]  /*1b5d0*/  HMMA.16816.F32 R76, R108.reuse, R10, R76 ;  /* 0x0000000a6c4c723c */ /* 0x040ff0000000184c */
[C---:B---3--:R-:W-:Y:S08]  /*1b5e0*/  HMMA.16816.F32 R84, R108.reuse, R24, R84 ;  /* 0x000000186c54723c */ /* 0x048ff00000001854 */
[C---:B------:R-:W-:Y:S08]  /*1b5f0*/  HMMA.16816.F32 R92, R108.reuse, R26, R92 ;  /* 0x0000001a6c5c723c */ /* 0x040ff0000000185c */
[C---:B----4-:R-:W-:Y:S08]  /*1b600*/  HMMA.16816.F32 R96, R108.reuse, R32, R96 ;  /* 0x000000206c60723c */ /* 0x050ff00000001860 */
[----:B------:R-:W-:Y:S01]  /*1b610*/  HMMA.16816.F32 R108, R108, R34, R104 ;  /* 0x000000226c6c723c */ /* 0x000fe20000001868 */
[----:B------:R-:W1:Y:S07]  /*1b620*/  LDSM.16.M88.4 R104, [R128] ;  /* 0x000000008068783b */ /* 0x000e6e0000000200 */
[C---:B------:R-:W-:Y:S01]  /*1b630*/  HMMA.16816.F32 R12, R60.reuse, R4, R12 ;  /* 0x000000043c0c723c */ /* 0x040fe2000000180c */
[----:B------:R-:W2:Y:S07]  /*1b640*/  S2R R4, SR_LANEID ;  /* 0x0000000000047919 */ /* 0x000eae0000000000 */
[C---:B------:R-:W-:Y:S08]  /*1b650*/  HMMA.16816.F32 R16, R60.reuse, R6, R16 ;  /* 0x000000063c10723c */ /* 0x040ff00000001810 */
[C---:B------:R-:W-:Y:S08]  /*1b660*/  HMMA.16816.F32 R20, R60.reuse, R8, R20 ;  /* 0x000000083c14723c */ /* 0x040ff00000001814 */
[C---:B------:R-:W-:Y:S08]  /*1b670*/  HMMA.16816.F32 R28, R60.reuse, R10, R28 ;  /* 0x0000000a3c1c723c */ /* 0x040ff0000000181c */
[C---:B------:R-:W-:Y:S08]  /*1b680*/  HMMA.16816.F32 R36, R60.reuse, R24, R36 ;  /* 0x000000183c24723c */ /* 0x040ff00000001824 */
[----:B------:R-:W-:Y:S01]  /*1b690*/  HMMA.16816.F32 R40, R60, R26, R40 ;  /* 0x0000001a3c28723c */ /* 0x000fe20000001828 */
[----:B------:R-:W-:-:S07]  /*1b6a0*/  SHF.R.U32.HI R5, RZ, 0x5, R0 ;  /* 0x00000005ff057819 */ /* 0x000fce0000011600 */
[C---:B------:R-:W-:Y:S08]  /*1b6b0*/  HMMA.16816.F32 R44, R60.reuse, R32, R44 ;  /* 0x000000203c2c723c */ /* 0x040ff0000000182c */
[----:B------:R-:W-:Y:S01]  /*1b6c0*/  HMMA.16816.F32 R48, R60, R34, R48 ;  /* 0x000000223c30723c */ /* 0x000fe20000001830 */
[----:B------:R-:W-:Y:S01]  /*1b6d0*/  SHF.L.U32 R6, R5, 0x6, RZ ;  /* 0x0000000605067819 */ /* 0x000fe200000006ff */
[----:B------:R-:W-:Y:S01]  /*1b6e0*/  IMAD.SHL.U32 R7, R0, 0x40, RZ ;  /* 0x0000004000077824 */ /* 0x000fe200078e00ff */
[----:B0-----:R-:W-:-:S02]  /*1b6f0*/  ULEA UR4, UR5, UR4, 0x18 ;  /* 0x0000000405047291 */ /* 0x001fc4000f8ec0ff */
[----:B------:R-:W-:-:S03]  /*1b700*/  LOP3.LUT R6, R6, 0x40, RZ, 0xc0, !PT ;  /* 0x0000004006067812 */ /* 0x000fc600078ec0ff */
[----:B-----5:R-:W-:Y:S01]  /*1b710*/  HMMA.16816.F32 R52, R68, R72, R52 ;  /* 0x000000484434723c */ /* 0x020fe20000001834 */
[----:B------:R-:W-:-:S07]  /*1b720*/  LOP3.LUT R6, R6, 0xf000, R7, 0xf8, !PT ;  /* 0x0000f00006067812 */ /* 0x000fce00078ef807 */
[C---:B------:R-:W-:Y:S08]  /*1b730*/  HMMA.16816.F32 R56, R68.reuse, R74, R56 ;  /* 0x0000004a4438723c */ /* 0x040ff00000001838 */
[C---:B------:R-:W-:Y:S08]  /*1b740*/  HMMA.16816.F32 R64, R68.reuse, R80, R64 ;  /* 0x000000504440723c */ /* 0x040ff00000001840 */
[C---:B------:R-:W-:Y:S08]  /*1b750*/  HMMA.16816.F32 R76, R68.reuse, R82, R76 ;  /* 0x00000052444c723c */ /* 0x040ff0000000184c */
[C---:B------:R-:W-:Y:S08]  /*1b760*/  HMMA.16816.F32 R84, R68.reuse, R88, R84 ;  /* 0x000000584454723c */ /* 0x040ff00000001854 */
[----:B------:R-:W-:Y:S01]  /*1b770*/  HMMA.16816.F32 R92, R68, R90, R92 ;  /* 0x0000005a445c723c */ /* 0x000fe2000000185c */
[----:B------:R-:W-:-:S07]  /*1b780*/  LEA R6, R6, UR4, 0x2 ;  /* 0x0000000406067c11 */ /* 0x000fce000f8e10ff */
[C---:B------:R-:W-:Y:S08]  /*1b790*/  HMMA.16816.F32 R96, R68.reuse, R100, R96 ;  /* 0x000000644460723c */ /* 0x040ff00000001860 */
[----:B------:R-:W-:Y:S01]  /*1b7a0*/  HMMA.16816.F32 R108, R68, R102, R108 ;  /* 0x00000066446c723c */ /* 0x000fe2000000186c */
[----:B--2---:R-:W-:-:S07]  /*1b7b0*/  SHF.R.U32.HI R8, RZ, 0x2, R4 ;  /* 0x00000002ff087819 */ /* 0x004fce0000011604 */
[----:B-1----:R-:W-:Y:S01]  /*1b7c0*/  HMMA.16816.F32 R12, R104, R72, R12 ;  /* 0x00000048680c723c */ /* 0x002fe2000000180c */
[----:B------:R-:W-:-:S07]  /*1b7d0*/  LOP3.LUT R9, R4, 0x3, RZ, 0xc0, !PT ;  /* 0x0000000304097812 */ /* 0x000fce00078ec0ff */
[C---:B------:R-:W-:Y:S08]  /*1b7e0*/  HMMA.16816.F32 R16, R104.reuse, R74, R16 ;  /* 0x0000004a6810723c */ /* 0x040ff00000001810 */
[C---:B------:R-:W-:Y:S08]  /*1b7f0*/  HMMA.16816.F32 R20, R104.reuse, R80, R20 ;  /* 0x000000506814723c */ /* 0x040ff00000001814 */
[C---:B------:R-:W-:Y:S08]  /*1b800*/  HMMA.16816.F32 R28, R104.reuse, R82, R28 ;  /* 0x00000052681c723c */ /* 0x040ff0000000181c */
[C---:B------:R-:W-:Y:S08]  /*1b810*/  HMMA.16816.F32 R36, R104.reuse, R88, R36 ;  /* 0x000000586824723c */ /* 0x040ff00000001824 */
[C---:B------:R-:W-:Y:S08]  /*1b820*/  HMMA.16816.F32 R40, R104.reuse, R90, R40 ;  /* 0x0000005a6828723c */ /* 0x040ff00000001828 */
[C---:B------:R-:W-:Y:S08]  /*1b830*/  HMMA.16816.F32 R44, R104.reuse, R100, R44 ;  /* 0x00000064682c723c */ /* 0x040ff0000000182c */
[----:B------:R-:W-:Y:S01]  /*1b840*/  HMMA.16816.F32 R48, R104, R102, R48 ;  /* 0x000000666830723c */ /* 0x000fe20000001830 */
[----:B------:R-:W-:Y:S01]  /*1b850*/  LEA R25, R8, R9, 0x6 ;  /* 0x0000000908197211 */ /* 0x000fe200078e30ff */
[C---:B------:R-:W-:Y:S01]  /*1b860*/  VIADD R4, R6.reuse, 0x40 ;  /* 0x0000004006047836 */ /* 0x040fe20000000000 */
[C---:B------:R-:W-:Y:S01]  /*1b870*/  IADD3 R10, PT, PT, R6.reuse, 0x80, RZ ;  /* 0x00000080060a7810 */ /* 0x040fe20007ffe0ff */
[C---:B------:R-:W-:Y:S01]  /*1b880*/  VIADD R8, R6.reuse, 0x2080 ;  /* 0x0000208006087836 */ /* 0x040fe20000000000 */
[C---:B------:R-:W-:Y:S01]  /*1b890*/  IADD3 R32, PT, PT, R6.reuse, 0xc0, RZ ;  /* 0x000000c006207810 */ /* 0x040fe20007ffe0ff */
[----:B------:R-:W-:Y:S01]  /*1b8a0*/  VIADD R60, R6, 0x2000 ;  /* 0x00002000063c7836 */ /* 0x000fe20000000000 */
[----:B------:R-:W-:Y:S01]  /*1b8b0*/  LEA R24, R25, R6, 0x3 ;  /* 0x0000000619187211 */ /* 0x000fe200078e18ff */
[----:B------:R-:W-:Y:S01]  /*1b8c0*/  FMUL R52, R52, UR8 ;  /* 0x0000000834347c20 */ /* 0x000fe20008400000 */
[----:B------:R-:W-:Y:S01]  /*1b8d0*/  IADD3 R34, PT, PT, R6, 0x2040, RZ ;  /* 0x0000204006227810 */ /* 0x000fe20007ffe0ff */
[----:B------:R-:W-:Y:S01]  /*1b8e0*/  FMUL R53, R53, UR8 ;  /* 0x0000000835357c20 */ /* 0x000fe20008400000 */
[----:B------:R-:W-:Y:S01]  /*1b8f0*/  BAR.SYNC.DEFER_BLOCKING 0x0 ;  /* 0x0000000000007b1d */ /* 0x000fe20000010000 */
[----:B------:R-:W-:Y:S01]  /*1b900*/  FMUL R54, R54, UR8 ;  /* 0x0000000836367c20 */ /* 0x000fe20008400000 */
[----:B------:R-:W-:Y:S01]  /*1b910*/  FMUL R55, R55, UR8 ;  /* 0x0000000837377c20 */ /* 0x000fe20008400000 */
[----:B------:R-:W-:Y:S01]  /*1b920*/  FMUL R56, R56, UR8 ;  /* 0x0000000838387c20 */ /* 0x000fe20008400000 */
[----:B------:R-:W-:Y:S01]  /*1b930*/  FMUL R57, R57, UR8 ;  /* 0x0000000839397c20 */ /* 0x000fe20008400000 */
[----:B------:R-:W-:Y:S01]  /*1b940*/  FMUL R58, R58, UR8 ;  /* 0x000000083a3a7c20 */ /* 0x000fe20008400000 */
[----:B------:R-:W-:Y:S01]  /*1b950*/  FMUL R59, R59, UR8 ;  /* 0x000000083b3b7c20 */ /* 0x000fe20008400000 */
[----:B------:R-:W-:Y:S01]  /*1b960*/  LEA R11, R25, R4, 0x3 ;  /* 0x00000004190b7211 */ /* 0x000fe200078e18ff */
[----:B------:R-:W-:Y:S01]  /*1b970*/  FMUL R64, R64, UR8 ;  /* 0x0000000840407c20 */ /* 0x000fe20008400000 */
[----:B------:R-:W-:Y:S01]  /*1b980*/  FMUL R65, R65, UR8 ;  /* 0x0000000841417c20 */ /* 0x000fe20008400000 */
[----:B------:R-:W-:Y:S01]  /*1b990*/  FMUL R66, R66, UR8 ;  /* 0x0000000842427c20 */ /* 0x000fe20008400000 */
[----:B------:R-:W-:Y:S01]  /*1b9a0*/  FMUL R67, R67, UR8 ;  /* 0x0000000843437c20 */ /* 0x000fe20008400000 */
[----:B------:R-:W-:Y:S01]  /*1b9b0*/  FMUL R76, R76, UR8 ;  /* 0x000000084c4c7c20 */ /* 0x000fe20008400000 */
[----:B------:R-:W-:Y:S01]  /*1b9c0*/  FMUL R77, R77, UR8 ;  /* 0x000000084d4d7c20 */ /* 0x000fe20008400000 */
[----:B------:R-:W-:Y:S01]  /*1b9d0*/  FMUL R78, R78, UR8 ;  /* 0x000000084e4e7c20 */ /* 0x000fe20008400000 */
[----:B------:R-:W-:Y:S01]  /*1b9e0*/  FMUL R79, R79, UR8 ;  /* 0x000000084f4f7c20 */ /* 0x000fe20008400000 */
[----:B------:R-:W-:Y:S01]  /*1b9f0*/  IADD3 R26, PT, PT, R6, 0x20c0, RZ ;  /* 0x000020c0061a7810 */ /* 0x000fe20007ffe0ff */
        /* <DEDUP_REMOVED lines=9> */
[C---:B------:R-:W-:Y:S01]  /*1ba90*/  IMAD.U32 R9, R25.reuse, 0x8, R32 ;  /* 0x0000000819097824 */ /* 0x040fe200078e0020 */
        /* <DEDUP_REMOVED lines=18> */
[----:B------:R-:W-:-:S02]  /*1bbc0*/  IMAD.U32 R7, R25, 0x8, R34 ;  /* 0x0000000819077824 */ /* 0x000fc400078e0022 */
        /* <DEDUP_REMOVED lines=8> */
[----:B------:R-:W-:Y:S01]  /*1bc50*/  STS.64 [R24], R52 ;  /* 0x0000003418007388 */ /* 0x000fe20000000a00 */
[----:B------:R-:W-:Y:S01]  /*1bc60*/  FMUL R36, R36, UR8 ;  /* 0x0000000824247c20 */ /* 0x000fe20008400000 */
[----:B------:R-:W-:Y:S01]  /*1bc70*/  FMUL R37, R37, UR8 ;  /* 0x0000000825257c20 */ /* 0x000fe20008400000 */
[----:B------:R-:W-:Y:S01]  /*1bc80*/  FMUL R38, R38, UR8 ;  /* 0x0000000826267c20 */ /* 0x000fe20008400000 */
[----:B------:R-:W-:Y:S01]  /*1bc90*/  STS.64 [R24+0x1000], R54 ;  /* 0x0010003618007388 */ /* 0x000fe20000000a00 */
[----:B------:R-:W-:Y:S01]  /*1bca0*/  FMUL R39, R39, UR8 ;  /* 0x0000000827277c20 */ /* 0x000fe20008400000 */
[----:B------:R-:W-:Y:S01]  /*1bcb0*/  FMUL R40, R40, UR8 ;  /* 0x0000000828287c20 */ /* 0x000fe20008400000 */
[----:B------:R-:W-:Y:S01]  /*1bcc0*/  FMUL R41, R41, UR8 ;  /* 0x0000000829297c20 */ /* 0x000fe20008400000 */
[----:B------:R-:W-:Y:S01]  /*1bcd0*/  STS.64 [R24+0x20], R56 ;  /* 0x0000203818007388 */ /* 0x000fe20000000a00 */
[----:B------:R-:W-:Y:S01]  /*1bce0*/  FMUL R42, R42, UR8 ;  /* 0x000000082a2a7c20 */ /* 0x000fe20008400000 */
[----:B------:R-:W-:-:S02]  /*1bcf0*/  FMUL R43, R43, UR8 ;  /* 0x000000082b2b7c20 */ /* 0x000fc40008400000 */
[----:B------:R-:W-:Y:S01]  /*1bd00*/  STS.64 [R24+0x1020], R58 ;  /* 0x0010203a18007388 */ /* 0x000fe20000000a00 */
[----:B------:R-:W-:Y:S01]  /*1bd10*/  LEA R4, R25, R26, 0x3 ;  /* 0x0000001a19047211 */ /* 0x000fe200078e18ff */
        /* <DEDUP_REMOVED lines=10> */
[----:B------:R-:W-:Y:S04]  /*1bdc0*/  STS.64 [R11+0x20], R76 ;  /* 0x0000204c0b007388 */ /* 0x000fe80000000a00 */
[----:B------:R-:W-:Y:S04]  /*1bdd0*/  STS.64 [R11+0x1020], R78 ;  /* 0x0010204e0b007388 */ /* 0x000fe80000000a00 */
[----:B------:R-:W-:Y:S04]  /*1bde0*/  STS.64 [R10], R84 ;  /* 0x000000540a007388 */ /* 0x000fe80000000a00 */
[----:B------:R-:W-:Y:S04]  /*1bdf0*/  STS.64 [R10+0x1000], R86 ;  /* 0x001000560a007388 */ /* 0x000fe80000000a00 */
[----:B------:R-:W-:Y:S04]  /*1be00*/  STS.64 [R10+0x20], R92 ;  /* 0x0000205c0a007388 */ /* 0x000fe80000000a00 */
[----:B------:R0:W-:Y:S04]  /*1be10*/  STS.64 [R10+0x1020], R94 ;  /* 0x0010205e0a007388 */ /* 0x0001e80000000a00 */
[----:B------:R-:W-:Y:S04]  /*1be20*/  STS.64 [R9], R96 ;  /* 0x0000006009007388 */ /* 0x000fe80000000a00 */
[----:B------:R-:W-:Y:S04]  /*1be30*/  STS.64 [R9+0x1000], R98 ;  /* 0x0010006209007388 */ /* 0x000fe80000000a00 */
[----:B------:R-:W-:Y:S04]  /*1be40*/  STS.64 [R9+0x20], R108 ;  /* 0x0000206c09007388 */ /* 0x000fe80000000a00 */
[----:B------:R-:W-:Y:S04]  /*1be50*/  STS.64 [R9+0x1020], R110 ;  /* 0x0010206e09007388 */ /* 0x000fe80000000a00 */
        /* <DEDUP_REMOVED lines=15> */
[----:B------:R1:W-:Y:S01]  /*1bf50*/  STS.64 [R4+0x1020], R50 ;  /* 0x0010203204007388 */ /* 0x0003e20000000a00 */
[----:B0-----:R-:W-:-:S04]  /*1bf60*/  SHF.L.U32 R10, R0, 0x4, RZ ;  /* 0x00000004000a7819 */ /* 0x001fc800000006ff */
[----:B------:R-:W-:Y:S02]  /*1bf70*/  LOP3.LUT R73, R10, 0x1f0, RZ, 0xc0, !PT ;  /* 0x000001f00a497812 */ /* 0x000fe400078ec0ff */
[----:B------:R-:W-:-:S05]  /*1bf80*/  LEA R10, R5, UR4, 0xd ;  /* 0x00000004050a7c11 */ /* 0x000fca000f8e68ff */
[----:B------:R-:W-:Y:S01]  /*1bf90*/  IMAD.IADD R74, R10, 0x1, R73 ;  /* 0x000000010a4a7824 */ /* 0x000fe200078e0249 */
[----:B------:R-:W-:Y:S08]  /*1bfa0*/  BAR.SYNC.DEFER_BLOCKING 0x0 ;  /* 0x0000000000007b1d */ /* 0x000ff00000010000 */
[----:B------:R-:W0:Y:S01]  /*1bfb0*/  LDC R72, c[0x0][0x370] ;  /* 0x0000dc00ff487b82 */ /* 0x000e220000000800 */
[----:B------:R-:W2:Y:S04]  /*1bfc0*/  LDS.128 R24, [R74+0x800] ;  /* 0x000800004a187984 */ /* 0x000ea80000000c00 */
[----:B------:R-:W3:Y:S04]  /*1bfd0*/  LDS.128 R8, [R74] ;  /* 0x000000004a087984 */ /* 0x000ee80000000c00 */
[----:B------:R-:W4:Y:S04]  /*1bfe0*/  LDS.128 R12, [R74+0x200] ;  /* 0x000200004a0c7984 */ /* 0x000f280000000c00 */
[----:B------:R-:W5:Y:S04]  /*1bff0*/  LDS.128 R16, [R74+0x400] ;  /* 0x000400004a107984 */ /* 0x000f680000000c00 */
        /* <DEDUP_REMOVED lines=11> */
[----:B------:R-:W5:Y:S01]  /*1c0b0*/  LDS.128 R68, [R74+0x1e00] ;  /* 0x001e00004a447984 */ /* 0x000f620000000c00 */
[----:B-1----:R-:W-:-:S04]  /*1c0c0*/  IADD3 R4, P0, PT, R73, UR12, RZ ;  /* 0x0000000c49047c10 */ /* 0x002fc8000ff1e0ff */
[----:B------:R-:W-:Y:S02]  /*1c0d0*/  IADD3.X R5, PT, PT, RZ, UR13, RZ, P0, !PT ;  /* 0x0000000dff057c10 */ /* 0x000fe400087fe4ff */
[----:B0-----:R-:W-:Y:S01]  /*1c0e0*/  IADD3 R3, PT, PT, R72, R3, RZ ;  /* 0x0000000348037210 */ /* 0x001fe20007ffe0ff */
[----:B------:R-:W-:-:S05]  /*1c0f0*/  IMAD.WIDE.U32 R112, R112, 0x4, R4 ;  /* 0x0000000470707825 */ /* 0x000fca00078e0004 */
[----:B--2---:R0:W-:Y:S02]  /*1c100*/  STG.E.128 desc[UR6][R112.64+0x10000], R24 ;  /* 0x0100001870007986 */ /* 0x0041e4000c101d06 */
[----:B0-----:R-:W-:-:S04]  /*1c110*/  SHF.R.U32.HI R27, RZ, 0x2, R3 ;  /* 0x00000002ff1b7819 */ /* 0x001fc80000011603 */
[----:B------:R-:W-:-:S04]  /*1c120*/  LOP3.LUT R27, R27, 0x7fffff8, RZ, 0xc0, !PT ;  /* 0x07fffff81b1b7812 */ /* 0x000fc800078ec0ff */
[----:B------:R-:W-:Y:S01]  /*1c130*/  ISETP.GE.U32.AND P0, PT, R27, 0x100, PT ;  /* 0x000001001b00780c */ /* 0x000fe20003f06070 */
[----:B---3--:R0:W-:Y:S04]  /*1c140*/  STG.E.128 desc[UR6][R112.64], R8 ;  /* 0x0000000870007986 */ /* 0x0081e8000c101d06 */
[----:B----4-:R0:W-:Y:S04]  /*1c150*/  STG.E.128 desc[UR6][R112.64+0x4000], R12 ;  /* 0x0040000c70007986 */ /* 0x0101e8000c101d06 */
[----:B-----5:R0:W-:Y:S04]  /*1c160*/  STG.E.128 desc[UR6][R112.64+0x8000], R16 ;  /* 0x0080001070007986 */ /* 0x0201e8000c101d06 */
[----:B------:R0:W-:Y:S04]  /*1c170*/  STG.E.128 desc[UR6][R112.64+0xc000], R20 ;  /* 0x00c0001470007986 */ /* 0x0001e8000c101d06 */
        /* <DEDUP_REMOVED lines=10> */
[----:B------:R0:W-:Y:S01]  /*1c220*/  STG.E.128 desc[UR6][R112.64+0x3c000], R68 ;  /* 0x03c0004470007986 */ /* 0x0001e2000c101d06 */
[----:B------:R-:W-:Y:S06]  /*1c230*/  BAR.SYNC.DEFER_BLOCKING 0x0 ;  /* 0x0000000000007b1d */ /* 0x000fec0000010000 */
[----:B------:R-:W-:Y:S05]  /*1c240*/  @!P0 BRA `(.L_x_0) ;  /* 0xfffffe3c00d08947 */ /* 0x000fea000383ffff */
[----:B------:R-:W-:Y:S05]  /*1c250*/  EXIT ;  /* 0x000000000000794d */ /* 0x000fea0003800000 */
.L_x_1:
[----:B------:R-:W-:-:S00]  /*1c260*/  BRA `(.L_x_1) ;  /* 0xfffffffc00fc7947 */ /* 0x000fc0000383ffff */
[----:B------:R-:W-:-:S00]  /*1c270*/  NOP ;  /* 0x0000000000007918 */ /* 0x000fc00000000000 */
        /* <DEDUP_REMOVED lines=8> */
.L_x_2:


//--------------------- .nv.shared._Z12compute_gemmPK6__halfS1_PfS2_ff --------------------------
	.section	.nv.shared._Z12compute_gemmPK6__halfS1_PfS2_ff,"aw",@nobits
	.sectionflags	@""
	.align	16
	.zero		1024


//--------------------- .nv.shared.reserved.0     --------------------------
	.section	.nv.shared.reserved.0,"aw",@nobits
	.weak		__nv_reservedSMEM_offset_0_alias
	.size		__nv_reservedSMEM_offset_0_alias, 0, 64
	.other		__nv_reservedSMEM_offset_0_alias,@"STO_CUDA_RESERVED_SHARED STV_DEFAULT"
__nv_reservedSMEM_offset_0_alias:
	.zero		0
	.zero		64


//--------------------- .nv.constant0._Z12compute_gemmPK6__halfS1_PfS2_ff --------------------------
	.section	.nv.constant0._Z12compute_gemmPK6__halfS1_PfS2_ff,"a",@progbits
	.sectionflags	@""
	.align	4
.nv.constant0._Z12compute_gemmPK6__halfS1_PfS2_ff:
	.zero		936


//--------------------- SYMBOLS --------------------------

	.type		.nv.reservedSmem.offset0,@object
	.size		.nv.reservedSmem.offset0,0x4
	.type		.nv.reservedSmem.cap,@object
	.size		.nv.reservedSmem.cap,0x4
